//
// Generated by NVIDIA NVVM Compiler
//
// Compiler Build ID: CL-36424714
// Cuda compilation tools, release 13.0, V13.0.88
// Based on NVVM 20.0.0
//

.version 9.0
.target sm_100
.address_size 64

	// .globl	kdj_batch_f32

.visible .entry kdj_batch_f32(
	.param .u64 .ptr .align 1 kdj_batch_f32_param_0,
	.param .u64 .ptr .align 1 kdj_batch_f32_param_1,
	.param .u64 .ptr .align 1 kdj_batch_f32_param_2,
	.param .u64 .ptr .align 1 kdj_batch_f32_param_3,
	.param .u64 .ptr .align 1 kdj_batch_f32_param_4,
	.param .u64 .ptr .align 1 kdj_batch_f32_param_5,
	.param .u64 .ptr .align 1 kdj_batch_f32_param_6,
	.param .u64 .ptr .align 1 kdj_batch_f32_param_7,
	.param .u64 .ptr .align 1 kdj_batch_f32_param_8,
	.param .u64 .ptr .align 1 kdj_batch_f32_param_9,
	.param .u64 .ptr .align 1 kdj_batch_f32_param_10,
	.param .u64 .ptr .align 1 kdj_batch_f32_param_11,
	.param .u64 .ptr .align 1 kdj_batch_f32_param_12,
	.param .u32 kdj_batch_f32_param_13,
	.param .u32 kdj_batch_f32_param_14,
	.param .u32 kdj_batch_f32_param_15,
	.param .u32 kdj_batch_f32_param_16,
	.param .u64 .ptr .align 1 kdj_batch_f32_param_17,
	.param .u64 .ptr .align 1 kdj_batch_f32_param_18,
	.param .u64 .ptr .align 1 kdj_batch_f32_param_19
)
{
	.reg .pred 	%p<302>;
	.reg .b16 	%rs<51>;
	.reg .b32 	%r<587>;
	.reg .b32 	%f<694>;
	.reg .b64 	%rd<240>;

	ld.param.u64 	%rd33, [kdj_batch_f32_param_5];
	ld.param.u64 	%rd34, [kdj_batch_f32_param_6];
	ld.param.u32 	%r234, [kdj_batch_f32_param_13];
	ld.param.u32 	%r235, [kdj_batch_f32_param_14];
	ld.param.u32 	%r237, [kdj_batch_f32_param_16];
	ld.param.u64 	%rd35, [kdj_batch_f32_param_17];
	ld.param.u64 	%rd36, [kdj_batch_f32_param_18];
	ld.param.u64 	%rd37, [kdj_batch_f32_param_19];
	cvta.to.global.u64 	%rd1, %rd34;
	cvta.to.global.u64 	%rd2, %rd33;
	cvta.to.global.u64 	%rd3, %rd37;
	cvta.to.global.u64 	%rd4, %rd36;
	cvta.to.global.u64 	%rd5, %rd35;
	mov.u32 	%r1, %ctaid.x;
	setp.ge.s32 	%p2, %r1, %r237;
	@%p2 bra 	$L__BB0_207;
	mul.lo.s32 	%r2, %r234, %r1;
	setp.gt.s32 	%p3, %r235, -1;
	setp.lt.s32 	%p4, %r235, %r234;
	and.pred  	%p5, %p3, %p4;
	@%p5 bra 	$L__BB0_5;
	mov.u32 	%r501, %tid.x;
	setp.ge.s32 	%p300, %r501, %r234;
	@%p300 bra 	$L__BB0_207;
	mov.u32 	%r4, %ntid.x;
$L__BB0_4:
	add.s32 	%r497, %r501, %r2;
	mul.wide.s32 	%rd222, %r497, 4;
	add.s64 	%rd223, %rd5, %rd222;
	mov.b32 	%r498, 2147483647;
	st.global.u32 	[%rd223], %r498;
	add.s64 	%rd224, %rd4, %rd222;
	st.global.u32 	[%rd224], %r498;
	add.s64 	%rd225, %rd3, %rd222;
	st.global.u32 	[%rd225], %r498;
	add.s32 	%r501, %r501, %r4;
	setp.lt.s32 	%p301, %r501, %r234;
	@%p301 bra 	$L__BB0_4;
	bra.uni 	$L__BB0_207;
$L__BB0_5:
	ld.param.u32 	%r499, [kdj_batch_f32_param_15];
	ld.param.u64 	%rd237, [kdj_batch_f32_param_10];
	ld.param.u64 	%rd236, [kdj_batch_f32_param_9];
	ld.param.u64 	%rd235, [kdj_batch_f32_param_8];
	cvta.to.global.u64 	%rd38, %rd235;
	mul.wide.u32 	%rd39, %r1, 4;
	add.s64 	%rd40, %rd38, %rd39;
	ld.global.nc.u32 	%r7, [%rd40];
	cvta.to.global.u64 	%rd41, %rd236;
	add.s64 	%rd42, %rd41, %rd39;
	ld.global.nc.u32 	%r238, [%rd42];
	cvta.to.global.u64 	%rd43, %rd237;
	add.s64 	%rd44, %rd43, %rd39;
	ld.global.nc.u32 	%r239, [%rd44];
	min.s32 	%r240, %r7, %r238;
	min.s32 	%r241, %r240, %r239;
	min.s32 	%r242, %r499, %r241;
	setp.gt.s32 	%p6, %r242, 0;
	@%p6 bra 	$L__BB0_9;
	mov.u32 	%r502, %tid.x;
	setp.ge.s32 	%p298, %r502, %r234;
	@%p298 bra 	$L__BB0_207;
	mov.u32 	%r11, %ntid.x;
$L__BB0_8:
	add.s32 	%r495, %r502, %r2;
	mul.wide.s32 	%rd218, %r495, 4;
	add.s64 	%rd219, %rd5, %rd218;
	mov.b32 	%r496, 2147483647;
	st.global.u32 	[%rd219], %r496;
	add.s64 	%rd220, %rd4, %rd218;
	st.global.u32 	[%rd220], %r496;
	add.s64 	%rd221, %rd3, %rd218;
	st.global.u32 	[%rd221], %r496;
	add.s32 	%r502, %r502, %r11;
	setp.lt.s32 	%p299, %r502, %r234;
	@%p299 bra 	$L__BB0_8;
	bra.uni 	$L__BB0_207;
$L__BB0_9:
	add.s32 	%r14, %r7, %r235;
	add.s32 	%r15, %r14, -1;
	setp.le.s32 	%p7, %r14, %r234;
	@%p7 bra 	$L__BB0_13;
	mov.u32 	%r503, %tid.x;
	setp.ge.s32 	%p296, %r503, %r234;
	@%p296 bra 	$L__BB0_207;
	mov.u32 	%r17, %ntid.x;
$L__BB0_12:
	add.s32 	%r493, %r503, %r2;
	mul.wide.s32 	%rd214, %r493, 4;
	add.s64 	%rd215, %rd5, %rd214;
	mov.b32 	%r494, 2147483647;
	st.global.u32 	[%rd215], %r494;
	add.s64 	%rd216, %rd4, %rd214;
	st.global.u32 	[%rd216], %r494;
	add.s64 	%rd217, %rd3, %rd214;
	st.global.u32 	[%rd217], %r494;
	add.s32 	%r503, %r503, %r17;
	setp.lt.s32 	%p297, %r503, %r234;
	@%p297 bra 	$L__BB0_12;
	bra.uni 	$L__BB0_207;
$L__BB0_13:
	ld.param.u32 	%r500, [kdj_batch_f32_param_15];
	ld.param.u64 	%rd239, [kdj_batch_f32_param_12];
	ld.param.u64 	%rd238, [kdj_batch_f32_param_11];
	ld.param.u64 	%rd231, [kdj_batch_f32_param_3];
	cvta.to.global.u64 	%rd45, %rd238;
	add.s64 	%rd47, %rd45, %rd39;
	ld.global.nc.u32 	%r20, [%rd47];
	cvta.to.global.u64 	%rd48, %rd239;
	add.s64 	%rd49, %rd48, %rd39;
	ld.global.nc.u32 	%r21, [%rd49];
	cvta.to.global.u64 	%rd50, %rd231;
	mul.wide.u32 	%rd51, %r7, 4;
	add.s64 	%rd52, %rd50, %rd51;
	ld.global.nc.u32 	%r22, [%rd52];
	setp.lt.u32 	%p8, %r22, %r500;
	@%p8 bra 	$L__BB0_17;
	mov.u32 	%r504, %tid.x;
	setp.ge.s32 	%p9, %r504, %r234;
	@%p9 bra 	$L__BB0_207;
	mov.u32 	%r24, %ntid.x;
$L__BB0_16:
	add.s32 	%r243, %r504, %r2;
	mul.wide.s32 	%rd53, %r243, 4;
	add.s64 	%rd54, %rd5, %rd53;
	mov.b32 	%r244, 2147483647;
	st.global.u32 	[%rd54], %r244;
	add.s64 	%rd55, %rd4, %rd53;
	st.global.u32 	[%rd55], %r244;
	add.s64 	%rd56, %rd3, %rd53;
	st.global.u32 	[%rd56], %r244;
	add.s32 	%r504, %r504, %r24;
	setp.lt.s32 	%p10, %r504, %r234;
	@%p10 bra 	$L__BB0_16;
	bra.uni 	$L__BB0_207;
$L__BB0_17:
	ld.param.u64 	%rd232, [kdj_batch_f32_param_4];
	cvta.to.global.u64 	%rd57, %rd232;
	mul.wide.u32 	%rd58, %r22, 4;
	add.s64 	%rd59, %rd57, %rd58;
	ld.global.nc.u32 	%r27, [%rd59];
	mov.u32 	%r514, %tid.x;
	and.b32  	%r29, %r514, 31;
	setp.gt.u32 	%p11, %r514, 31;
	@%p11 bra 	$L__BB0_52;
	setp.ge.s32 	%p12, %r29, %r15;
	@%p12 bra 	$L__BB0_30;
	sub.s32 	%r245, %r14, %r514;
	add.s32 	%r30, %r245, -2;
	shr.u32 	%r246, %r30, 5;
	add.s32 	%r31, %r246, 1;
	and.b32  	%r32, %r31, 7;
	setp.lt.u32 	%p13, %r30, 224;
	mov.u32 	%r507, %r29;
	@%p13 bra 	$L__BB0_22;
	and.b32  	%r33, %r31, 268435448;
	mov.b32 	%r506, 0;
	mov.u32 	%r507, %r29;
$L__BB0_21:
	.pragma "nounroll";
	add.s32 	%r248, %r507, %r2;
	mul.wide.s32 	%rd60, %r248, 4;
	add.s64 	%rd61, %rd3, %rd60;
	mov.b32 	%r249, 2147483647;
	st.global.u32 	[%rd61], %r249;
	st.global.u32 	[%rd61+128], %r249;
	st.global.u32 	[%rd61+256], %r249;
	st.global.u32 	[%rd61+384], %r249;
	st.global.u32 	[%rd61+512], %r249;
	st.global.u32 	[%rd61+640], %r249;
	st.global.u32 	[%rd61+768], %r249;
	st.global.u32 	[%rd61+896], %r249;
	add.s32 	%r507, %r507, 256;
	add.s32 	%r506, %r506, 8;
	setp.ne.s32 	%p14, %r506, %r33;
	@%p14 bra 	$L__BB0_21;
$L__BB0_22:
	setp.eq.s32 	%p15, %r32, 0;
	@%p15 bra 	$L__BB0_30;
	setp.lt.u32 	%p16, %r32, 4;
	@%p16 bra 	$L__BB0_25;
	add.s32 	%r250, %r507, %r2;
	mul.wide.s32 	%rd62, %r250, 4;
	add.s64 	%rd63, %rd3, %rd62;
	mov.b32 	%r251, 2147483647;
	st.global.u32 	[%rd63], %r251;
	st.global.u32 	[%rd63+128], %r251;
	st.global.u32 	[%rd63+256], %r251;
	st.global.u32 	[%rd63+384], %r251;
	add.s32 	%r507, %r507, 128;
$L__BB0_25:
	and.b32  	%r252, %r31, 3;
	setp.eq.s32 	%p17, %r252, 0;
	@%p17 bra 	$L__BB0_30;
	setp.eq.s32 	%p18, %r252, 1;
	@%p18 bra 	$L__BB0_28;
	add.s32 	%r253, %r507, %r2;
	mul.wide.s32 	%rd64, %r253, 4;
	add.s64 	%rd65, %rd3, %rd64;
	mov.b32 	%r254, 2147483647;
	st.global.u32 	[%rd65], %r254;
	st.global.u32 	[%rd65+128], %r254;
	add.s32 	%r507, %r507, 64;
$L__BB0_28:
	and.b32  	%r255, %r30, 32;
	setp.ne.s32 	%p19, %r255, 0;
	@%p19 bra 	$L__BB0_30;
	add.s32 	%r256, %r507, %r2;
	mul.wide.s32 	%rd66, %r256, 4;
	add.s64 	%rd67, %rd3, %rd66;
	mov.b32 	%r257, 2147483647;
	st.global.u32 	[%rd67], %r257;
$L__BB0_30:
	add.s32 	%r512, %r15, %r29;
	setp.ge.s32 	%p20, %r512, %r234;
	@%p20 bra 	$L__BB0_52;
	mov.b32 	%r258, -1;
	shl.b32 	%r259, %r258, %r22;
	add.s32 	%r44, %r27, %r259;
	add.s32 	%r260, %r14, %r29;
	add.s32 	%r261, %r260, 31;
	max.s32 	%r262, %r234, %r261;
	add.s32 	%r263, %r14, %r514;
	sub.s32 	%r45, %r262, %r263;
	and.b32  	%r264, %r45, 96;
	setp.eq.s32 	%p21, %r264, 96;
	@%p21 bra 	$L__BB0_37;
	mov.b32 	%r511, 0;
	cvt.s64.s32 	%rd73, %r27;
$L__BB0_33:
	.pragma "nounroll";
	ld.param.u64 	%rd233, [kdj_batch_f32_param_7];
	sub.s32 	%r266, %r512, %r7;
	cvta.to.global.u64 	%rd68, %rd233;
	mul.wide.s32 	%rd69, %r512, 4;
	add.s64 	%rd70, %rd68, %rd69;
	ld.global.nc.u32 	%r267, [%rd70+4];
	cvt.s64.s32 	%rd6, %r266;
	mul.wide.s32 	%rd71, %r266, 4;
	add.s64 	%rd72, %rd68, %rd71;
	ld.global.nc.u32 	%r268, [%rd72+4];
	setp.ne.s32 	%p22, %r267, %r268;
	mov.f32 	%f602, 0f7FFFFFFF;
	@%p22 bra 	$L__BB0_36;
	ld.param.u64 	%rd226, [kdj_batch_f32_param_2];
	add.s32 	%r269, %r512, %r44;
	add.s32 	%r270, %r269, 1;
	add.s64 	%rd74, %rd6, %rd73;
	shl.b64 	%rd75, %rd74, 2;
	add.s64 	%rd76, %rd2, %rd75;
	ld.global.nc.f32 	%f224, [%rd76+4];
	mul.wide.s32 	%rd77, %r270, 4;
	add.s64 	%rd78, %rd2, %rd77;
	ld.global.nc.f32 	%f225, [%rd78];
	max.f32 	%f226, %f224, %f225;
	add.s64 	%rd79, %rd1, %rd75;
	ld.global.nc.f32 	%f227, [%rd79+4];
	add.s64 	%rd80, %rd1, %rd77;
	ld.global.nc.f32 	%f228, [%rd80];
	min.f32 	%f229, %f227, %f228;
	cvta.to.global.u64 	%rd81, %rd226;
	add.s64 	%rd83, %rd81, %rd69;
	ld.global.nc.f32 	%f230, [%rd83];
	sub.f32 	%f231, %f226, %f229;
	setp.nan.f32 	%p23, %f226, %f226;
	setp.nan.f32 	%p24, %f229, %f229;
	or.pred  	%p25, %p23, %p24;
	setp.nan.f32 	%p26, %f230, %f230;
	or.pred  	%p27, %p25, %p26;
	setp.le.f32 	%p28, %f231, 0f00000000;
	or.pred  	%p29, %p27, %p28;
	@%p29 bra 	$L__BB0_36;
	sub.f32 	%f232, %f230, %f229;
	mov.f32 	%f233, 0f42C80000;
	div.rn.f32 	%f234, %f233, %f231;
	mul.f32 	%f602, %f232, %f234;
$L__BB0_36:
	add.s32 	%r271, %r512, %r2;
	mul.wide.s32 	%rd84, %r271, 4;
	add.s64 	%rd85, %rd3, %rd84;
	st.global.f32 	[%rd85], %f602;
	add.s32 	%r512, %r512, 32;
	add.s32 	%r511, %r511, 1;
	shr.u32 	%r272, %r45, 5;
	add.s32 	%r273, %r272, 1;
	and.b32  	%r274, %r273, 3;
	setp.ne.s32 	%p30, %r511, %r274;
	@%p30 bra 	$L__BB0_33;
$L__BB0_37:
	setp.lt.u32 	%p31, %r45, 96;
	@%p31 bra 	$L__BB0_52;
	cvt.s64.s32 	%rd86, %r27;
$L__BB0_39:
	ld.param.u64 	%rd234, [kdj_batch_f32_param_7];
	sub.s32 	%r275, %r512, %r7;
	cvta.to.global.u64 	%rd87, %rd234;
	mul.wide.s32 	%rd88, %r512, 4;
	add.s64 	%rd7, %rd87, %rd88;
	ld.global.nc.u32 	%r276, [%rd7+4];
	cvt.s64.s32 	%rd89, %r275;
	mul.wide.s32 	%rd90, %r275, 4;
	add.s64 	%rd8, %rd87, %rd90;
	ld.global.nc.u32 	%r277, [%rd8+4];
	setp.ne.s32 	%p32, %r276, %r277;
	add.s64 	%rd91, %rd89, %rd86;
	shl.b64 	%rd92, %rd91, 2;
	add.s64 	%rd9, %rd1, %rd92;
	add.s64 	%rd10, %rd2, %rd92;
	mov.f32 	%f603, 0f7FFFFFFF;
	@%p32 bra 	$L__BB0_42;
	ld.param.u64 	%rd227, [kdj_batch_f32_param_2];
	add.s32 	%r278, %r512, %r44;
	add.s32 	%r279, %r278, 1;
	ld.global.nc.f32 	%f237, [%rd10+4];
	mul.wide.s32 	%rd93, %r279, 4;
	add.s64 	%rd94, %rd2, %rd93;
	ld.global.nc.f32 	%f238, [%rd94];
	max.f32 	%f239, %f237, %f238;
	ld.global.nc.f32 	%f240, [%rd9+4];
	add.s64 	%rd95, %rd1, %rd93;
	ld.global.nc.f32 	%f241, [%rd95];
	min.f32 	%f242, %f240, %f241;
	cvta.to.global.u64 	%rd96, %rd227;
	mul.wide.s32 	%rd97, %r512, 4;
	add.s64 	%rd98, %rd96, %rd97;
	ld.global.nc.f32 	%f243, [%rd98];
	sub.f32 	%f244, %f239, %f242;
	setp.nan.f32 	%p33, %f239, %f239;
	setp.nan.f32 	%p34, %f242, %f242;
	or.pred  	%p35, %p33, %p34;
	setp.nan.f32 	%p36, %f243, %f243;
	or.pred  	%p37, %p35, %p36;
	setp.le.f32 	%p38, %f244, 0f00000000;
	or.pred  	%p39, %p37, %p38;
	@%p39 bra 	$L__BB0_42;
	sub.f32 	%f245, %f243, %f242;
	mov.f32 	%f246, 0f42C80000;
	div.rn.f32 	%f247, %f246, %f244;
	mul.f32 	%f603, %f245, %f247;
$L__BB0_42:
	add.s32 	%r280, %r512, %r2;
	mul.wide.s32 	%rd99, %r280, 4;
	add.s64 	%rd11, %rd3, %rd99;
	st.global.f32 	[%rd11], %f603;
	ld.global.nc.u32 	%r281, [%rd7+132];
	ld.global.nc.u32 	%r282, [%rd8+132];
	setp.ne.s32 	%p40, %r281, %r282;
	mov.f32 	%f604, 0f7FFFFFFF;
	@%p40 bra 	$L__BB0_45;
	ld.param.u64 	%rd228, [kdj_batch_f32_param_2];
	add.s32 	%r283, %r512, %r44;
	add.s32 	%r284, %r283, 33;
	ld.global.nc.f32 	%f250, [%rd10+132];
	mul.wide.s32 	%rd100, %r284, 4;
	add.s64 	%rd101, %rd2, %rd100;
	ld.global.nc.f32 	%f251, [%rd101];
	max.f32 	%f252, %f250, %f251;
	ld.global.nc.f32 	%f253, [%rd9+132];
	add.s64 	%rd102, %rd1, %rd100;
	ld.global.nc.f32 	%f254, [%rd102];
	min.f32 	%f255, %f253, %f254;
	cvta.to.global.u64 	%rd103, %rd228;
	mul.wide.s32 	%rd104, %r512, 4;
	add.s64 	%rd105, %rd103, %rd104;
	ld.global.nc.f32 	%f256, [%rd105+128];
	sub.f32 	%f257, %f252, %f255;
	setp.nan.f32 	%p41, %f252, %f252;
	setp.nan.f32 	%p42, %f255, %f255;
	or.pred  	%p43, %p41, %p42;
	setp.nan.f32 	%p44, %f256, %f256;
	or.pred  	%p45, %p43, %p44;
	setp.le.f32 	%p46, %f257, 0f00000000;
	or.pred  	%p47, %p45, %p46;
	@%p47 bra 	$L__BB0_45;
	sub.f32 	%f258, %f256, %f255;
	mov.f32 	%f259, 0f42C80000;
	div.rn.f32 	%f260, %f259, %f257;
	mul.f32 	%f604, %f258, %f260;
$L__BB0_45:
	st.global.f32 	[%rd11+128], %f604;
	ld.global.nc.u32 	%r285, [%rd7+260];
	ld.global.nc.u32 	%r286, [%rd8+260];
	setp.ne.s32 	%p48, %r285, %r286;
	mov.f32 	%f605, 0f7FFFFFFF;
	@%p48 bra 	$L__BB0_48;
	ld.param.u64 	%rd229, [kdj_batch_f32_param_2];
	add.s32 	%r287, %r512, %r44;
	add.s32 	%r288, %r287, 65;
	ld.global.nc.f32 	%f263, [%rd10+260];
	mul.wide.s32 	%rd106, %r288, 4;
	add.s64 	%rd107, %rd2, %rd106;
	ld.global.nc.f32 	%f264, [%rd107];
	max.f32 	%f265, %f263, %f264;
	ld.global.nc.f32 	%f266, [%rd9+260];
	add.s64 	%rd108, %rd1, %rd106;
	ld.global.nc.f32 	%f267, [%rd108];
	min.f32 	%f268, %f266, %f267;
	cvta.to.global.u64 	%rd109, %rd229;
	mul.wide.s32 	%rd110, %r512, 4;
	add.s64 	%rd111, %rd109, %rd110;
	ld.global.nc.f32 	%f269, [%rd111+256];
	sub.f32 	%f270, %f265, %f268;
	setp.nan.f32 	%p49, %f265, %f265;
	setp.nan.f32 	%p50, %f268, %f268;
	or.pred  	%p51, %p49, %p50;
	setp.nan.f32 	%p52, %f269, %f269;
	or.pred  	%p53, %p51, %p52;
	setp.le.f32 	%p54, %f270, 0f00000000;
	or.pred  	%p55, %p53, %p54;
	@%p55 bra 	$L__BB0_48;
	sub.f32 	%f271, %f269, %f268;
	mov.f32 	%f272, 0f42C80000;
	div.rn.f32 	%f273, %f272, %f270;
	mul.f32 	%f605, %f271, %f273;
$L__BB0_48:
	st.global.f32 	[%rd11+256], %f605;
	ld.global.nc.u32 	%r289, [%rd7+388];
	ld.global.nc.u32 	%r290, [%rd8+388];
	setp.ne.s32 	%p56, %r289, %r290;
	mov.f32 	%f606, 0f7FFFFFFF;
	@%p56 bra 	$L__BB0_51;
	ld.param.u64 	%rd230, [kdj_batch_f32_param_2];
	add.s32 	%r291, %r512, %r44;
	add.s32 	%r292, %r291, 97;
	ld.global.nc.f32 	%f276, [%rd10+388];
	mul.wide.s32 	%rd112, %r292, 4;
	add.s64 	%rd113, %rd2, %rd112;
	ld.global.nc.f32 	%f277, [%rd113];
	max.f32 	%f278, %f276, %f277;
	ld.global.nc.f32 	%f279, [%rd9+388];
	add.s64 	%rd114, %rd1, %rd112;
	ld.global.nc.f32 	%f280, [%rd114];
	min.f32 	%f281, %f279, %f280;
	cvta.to.global.u64 	%rd115, %rd230;
	mul.wide.s32 	%rd116, %r512, 4;
	add.s64 	%rd117, %rd115, %rd116;
	ld.global.nc.f32 	%f282, [%rd117+384];
	sub.f32 	%f283, %f278, %f281;
	setp.nan.f32 	%p57, %f278, %f278;
	setp.nan.f32 	%p58, %f281, %f281;
	or.pred  	%p59, %p57, %p58;
	setp.nan.f32 	%p60, %f282, %f282;
	or.pred  	%p61, %p59, %p60;
	setp.le.f32 	%p62, %f283, 0f00000000;
	or.pred  	%p63, %p61, %p62;
	@%p63 bra 	$L__BB0_51;
	sub.f32 	%f284, %f282, %f281;
	mov.f32 	%f285, 0f42C80000;
	div.rn.f32 	%f286, %f285, %f283;
	mul.f32 	%f606, %f284, %f286;
$L__BB0_51:
	st.global.f32 	[%rd11+384], %f606;
	add.s32 	%r512, %r512, 128;
	setp.lt.s32 	%p64, %r512, %r234;
	@%p64 bra 	$L__BB0_39;
$L__BB0_52:
	bar.sync 	0;
	add.s32 	%r53, %r14, -1;
	add.s32 	%r577, %r53, %r238;
	add.s32 	%r55, %r577, -1;
	add.s32 	%r585, %r55, %r239;
	add.s32 	%r57, %r585, -1;
	or.b32  	%r293, %r20, %r21;
	setp.ne.s32 	%p65, %r293, 0;
	@%p65 bra 	$L__BB0_104;
	setp.gt.s32 	%p195, %r577, %r234;
	@%p195 bra 	$L__BB0_101;
	setp.ge.s32 	%p196, %r514, %r55;
	@%p196 bra 	$L__BB0_57;
	mov.u32 	%r58, %ntid.x;
	mov.u32 	%r515, %r514;
$L__BB0_56:
	add.s32 	%r326, %r515, %r2;
	mul.wide.s32 	%rd157, %r326, 4;
	add.s64 	%rd158, %rd5, %rd157;
	mov.b32 	%r327, 2147483647;
	st.global.u32 	[%rd158], %r327;
	add.s32 	%r515, %r515, %r58;
	setp.lt.s32 	%p197, %r515, %r55;
	@%p197 bra 	$L__BB0_56;
$L__BB0_57:
	min.s32 	%r328, %r57, %r234;
	setp.gt.s32 	%p1, %r328, %r514;
	setp.le.s32 	%p198, %r328, %r514;
	@%p198 bra 	$L__BB0_60;
	mov.u32 	%r62, %ntid.x;
	mov.u32 	%r516, %r514;
$L__BB0_59:
	add.s32 	%r329, %r516, %r2;
	mul.wide.s32 	%rd159, %r329, 4;
	add.s64 	%rd160, %rd4, %rd159;
	mov.b32 	%r330, 2147483647;
	st.global.u32 	[%rd160], %r330;
	add.s32 	%r516, %r516, %r62;
	setp.lt.s32 	%p199, %r516, %r328;
	@%p199 bra 	$L__BB0_59;
$L__BB0_60:
	add.s32 	%r68, %r55, %r514;
	setp.ge.s32 	%p200, %r68, %r234;
	@%p200 bra 	$L__BB0_79;
	mov.u32 	%r69, %ntid.x;
	add.s32 	%r70, %r53, %r514;
	cvt.u16.u32 	%rs18, %r514;
	cvt.u16.u32 	%rs19, %r7;
	add.s16 	%rs20, %rs18, %rs19;
	cvt.u16.u32 	%rs21, %r235;
	add.s16 	%rs3, %rs20, %rs21;
	cvt.u16.u32 	%rs2, %r69;
	add.s32 	%r71, %r2, 1;
	mov.b32 	%r517, 0;
	mov.b16 	%rs47, 0;
	cvt.s64.s32 	%rd177, %r2;
	mov.u16 	%rs48, %rs47;
	mov.u32 	%r518, %r68;
$L__BB0_62:
	setp.lt.s32 	%p201, %r238, 1;
	mad.lo.s32 	%r74, %r69, %r517, %r70;
	max.s32 	%r75, %r518, %r74;
	not.b32 	%r333, %r74;
	add.s32 	%r334, %r75, %r333;
	add.s32 	%r76, %r334, 2;
	sub.s32 	%r526, %r518, %r238;
	mov.b32 	%r531, 0;
	mov.f32 	%f614, 0f00000000;
	@%p201 bra 	$L__BB0_76;
	sub.s32 	%r337, %r75, %r74;
	setp.lt.u32 	%p202, %r337, 15;
	mov.f32 	%f614, 0f00000000;
	mov.b32 	%r531, 0;
	@%p202 bra 	$L__BB0_66;
	and.b32  	%r78, %r76, -16;
	mov.f32 	%f614, 0f00000000;
	mov.b32 	%r531, 0;
	mov.u32 	%r519, %r526;
	mov.u32 	%r521, %r531;
$L__BB0_65:
	.pragma "nounroll";
	add.s32 	%r339, %r519, %r71;
	mul.wide.s32 	%rd161, %r339, 4;
	add.s64 	%rd162, %rd3, %rd161;
	ld.global.f32 	%f405, [%rd162];
	setp.num.f32 	%p203, %f405, %f405;
	add.f32 	%f406, %f614, %f405;
	selp.f32 	%f407, %f406, %f614, %p203;
	selp.u32 	%r340, 1, 0, %p203;
	add.s32 	%r341, %r531, %r340;
	ld.global.f32 	%f408, [%rd162+4];
	setp.num.f32 	%p204, %f408, %f408;
	add.f32 	%f409, %f407, %f408;
	selp.f32 	%f410, %f409, %f407, %p204;
	selp.u32 	%r342, 1, 0, %p204;
	add.s32 	%r343, %r341, %r342;
	ld.global.f32 	%f411, [%rd162+8];
	setp.num.f32 	%p205, %f411, %f411;
	add.f32 	%f412, %f410, %f411;
	selp.f32 	%f413, %f412, %f410, %p205;
	selp.u32 	%r344, 1, 0, %p205;
	add.s32 	%r345, %r343, %r344;
	ld.global.f32 	%f414, [%rd162+12];
	setp.num.f32 	%p206, %f414, %f414;
	add.f32 	%f415, %f413, %f414;
	selp.f32 	%f416, %f415, %f413, %p206;
	selp.u32 	%r346, 1, 0, %p206;
	add.s32 	%r347, %r345, %r346;
	ld.global.f32 	%f417, [%rd162+16];
	setp.num.f32 	%p207, %f417, %f417;
	add.f32 	%f418, %f416, %f417;
	selp.f32 	%f419, %f418, %f416, %p207;
	selp.u32 	%r348, 1, 0, %p207;
	add.s32 	%r349, %r347, %r348;
	ld.global.f32 	%f420, [%rd162+20];
	setp.num.f32 	%p208, %f420, %f420;
	add.f32 	%f421, %f419, %f420;
	selp.f32 	%f422, %f421, %f419, %p208;
	selp.u32 	%r350, 1, 0, %p208;
	add.s32 	%r351, %r349, %r350;
	ld.global.f32 	%f423, [%rd162+24];
	setp.num.f32 	%p209, %f423, %f423;
	add.f32 	%f424, %f422, %f423;
	selp.f32 	%f425, %f424, %f422, %p209;
	selp.u32 	%r352, 1, 0, %p209;
	add.s32 	%r353, %r351, %r352;
	ld.global.f32 	%f426, [%rd162+28];
	setp.num.f32 	%p210, %f426, %f426;
	add.f32 	%f427, %f425, %f426;
	selp.f32 	%f428, %f427, %f425, %p210;
	selp.u32 	%r354, 1, 0, %p210;
	add.s32 	%r355, %r353, %r354;
	ld.global.f32 	%f429, [%rd162+32];
	setp.num.f32 	%p211, %f429, %f429;
	add.f32 	%f430, %f428, %f429;
	selp.f32 	%f431, %f430, %f428, %p211;
	selp.u32 	%r356, 1, 0, %p211;
	add.s32 	%r357, %r355, %r356;
	ld.global.f32 	%f432, [%rd162+36];
	setp.num.f32 	%p212, %f432, %f432;
	add.f32 	%f433, %f431, %f432;
	selp.f32 	%f434, %f433, %f431, %p212;
	selp.u32 	%r358, 1, 0, %p212;
	add.s32 	%r359, %r357, %r358;
	ld.global.f32 	%f435, [%rd162+40];
	setp.num.f32 	%p213, %f435, %f435;
	add.f32 	%f436, %f434, %f435;
	selp.f32 	%f437, %f436, %f434, %p213;
	selp.u32 	%r360, 1, 0, %p213;
	add.s32 	%r361, %r359, %r360;
	ld.global.f32 	%f438, [%rd162+44];
	setp.num.f32 	%p214, %f438, %f438;
	add.f32 	%f439, %f437, %f438;
	selp.f32 	%f440, %f439, %f437, %p214;
	selp.u32 	%r362, 1, 0, %p214;
	add.s32 	%r363, %r361, %r362;
	ld.global.f32 	%f441, [%rd162+48];
	setp.num.f32 	%p215, %f441, %f441;
	add.f32 	%f442, %f440, %f441;
	selp.f32 	%f443, %f442, %f440, %p215;
	selp.u32 	%r364, 1, 0, %p215;
	add.s32 	%r365, %r363, %r364;
	ld.global.f32 	%f444, [%rd162+52];
	setp.num.f32 	%p216, %f444, %f444;
	add.f32 	%f445, %f443, %f444;
	selp.f32 	%f446, %f445, %f443, %p216;
	selp.u32 	%r366, 1, 0, %p216;
	add.s32 	%r367, %r365, %r366;
	ld.global.f32 	%f447, [%rd162+56];
	setp.num.f32 	%p217, %f447, %f447;
	add.f32 	%f448, %f446, %f447;
	selp.f32 	%f449, %f448, %f446, %p217;
	selp.u32 	%r368, 1, 0, %p217;
	add.s32 	%r369, %r367, %r368;
	add.s32 	%r526, %r519, 16;
	cvt.s64.s32 	%rd164, %r519;
	add.s64 	%rd165, %rd164, %rd177;
	shl.b64 	%rd166, %rd165, 2;
	add.s64 	%rd167, %rd3, %rd166;
	ld.global.f32 	%f450, [%rd167+64];
	setp.num.f32 	%p218, %f450, %f450;
	add.f32 	%f451, %f449, %f450;
	selp.f32 	%f614, %f451, %f449, %p218;
	selp.u32 	%r370, 1, 0, %p218;
	add.s32 	%r531, %r369, %r370;
	add.s32 	%r521, %r521, 16;
	setp.ne.s32 	%p219, %r521, %r78;
	mov.u32 	%r519, %r526;
	@%p219 bra 	$L__BB0_65;
$L__BB0_66:
	and.b32  	%r371, %r76, 15;
	setp.eq.s32 	%p220, %r371, 0;
	@%p220 bra 	$L__BB0_76;
	cvt.u16.u32 	%rs22, %r75;
	mad.lo.s16 	%rs23, %rs48, %rs2, %rs3;
	sub.s16 	%rs24, %rs22, %rs23;
	add.s16 	%rs25, %rs24, 2;
	cvt.u32.u16 	%r373, %rs25;
	and.b32  	%r88, %r373, 15;
	add.s32 	%r374, %r88, -1;
	setp.lt.u32 	%p221, %r374, 7;
	@%p221 bra 	$L__BB0_69;
	add.s32 	%r375, %r526, %r71;
	mul.wide.s32 	%rd168, %r375, 4;
	add.s64 	%rd169, %rd3, %rd168;
	ld.global.f32 	%f453, [%rd169];
	setp.num.f32 	%p222, %f453, %f453;
	add.f32 	%f454, %f614, %f453;
	selp.f32 	%f455, %f454, %f614, %p222;
	selp.u32 	%r376, 1, 0, %p222;
	add.s32 	%r377, %r531, %r376;
	ld.global.f32 	%f456, [%rd169+4];
	setp.num.f32 	%p223, %f456, %f456;
	add.f32 	%f457, %f455, %f456;
	selp.f32 	%f458, %f457, %f455, %p223;
	selp.u32 	%r378, 1, 0, %p223;
	add.s32 	%r379, %r377, %r378;
	ld.global.f32 	%f459, [%rd169+8];
	setp.num.f32 	%p224, %f459, %f459;
	add.f32 	%f460, %f458, %f459;
	selp.f32 	%f461, %f460, %f458, %p224;
	selp.u32 	%r380, 1, 0, %p224;
	add.s32 	%r381, %r379, %r380;
	ld.global.f32 	%f462, [%rd169+12];
	setp.num.f32 	%p225, %f462, %f462;
	add.f32 	%f463, %f461, %f462;
	selp.f32 	%f464, %f463, %f461, %p225;
	selp.u32 	%r382, 1, 0, %p225;
	add.s32 	%r383, %r381, %r382;
	ld.global.f32 	%f465, [%rd169+16];
	setp.num.f32 	%p226, %f465, %f465;
	add.f32 	%f466, %f464, %f465;
	selp.f32 	%f467, %f466, %f464, %p226;
	selp.u32 	%r384, 1, 0, %p226;
	add.s32 	%r385, %r383, %r384;
	ld.global.f32 	%f468, [%rd169+20];
	setp.num.f32 	%p227, %f468, %f468;
	add.f32 	%f469, %f467, %f468;
	selp.f32 	%f470, %f469, %f467, %p227;
	selp.u32 	%r386, 1, 0, %p227;
	add.s32 	%r387, %r385, %r386;
	ld.global.f32 	%f471, [%rd169+24];
	setp.num.f32 	%p228, %f471, %f471;
	add.f32 	%f472, %f470, %f471;
	selp.f32 	%f473, %f472, %f470, %p228;
	selp.u32 	%r388, 1, 0, %p228;
	add.s32 	%r389, %r387, %r388;
	add.s32 	%r89, %r526, 8;
	cvt.s64.s32 	%rd171, %r526;
	add.s64 	%rd172, %rd171, %rd177;
	shl.b64 	%rd173, %rd172, 2;
	add.s64 	%rd174, %rd3, %rd173;
	ld.global.f32 	%f474, [%rd174+32];
	setp.num.f32 	%p229, %f474, %f474;
	add.f32 	%f475, %f473, %f474;
	selp.f32 	%f614, %f475, %f473, %p229;
	selp.u32 	%r390, 1, 0, %p229;
	add.s32 	%r531, %r389, %r390;
	mov.u32 	%r526, %r89;
$L__BB0_69:
	and.b32  	%r391, %r88, 7;
	setp.eq.s32 	%p230, %r391, 0;
	@%p230 bra 	$L__BB0_76;
	mad.lo.s16 	%rs27, %rs47, %rs2, %rs3;
	sub.s16 	%rs28, %rs22, %rs27;
	add.s16 	%rs29, %rs28, 2;
	cvt.u32.u16 	%r393, %rs29;
	and.b32  	%r394, %r393, 7;
	and.b32  	%r94, %r393, 3;
	add.s32 	%r395, %r394, -1;
	setp.lt.u32 	%p231, %r395, 3;
	@%p231 bra 	$L__BB0_72;
	add.s32 	%r396, %r526, %r71;
	mul.wide.s32 	%rd175, %r396, 4;
	add.s64 	%rd176, %rd3, %rd175;
	ld.global.f32 	%f477, [%rd176];
	setp.num.f32 	%p232, %f477, %f477;
	add.f32 	%f478, %f614, %f477;
	selp.f32 	%f479, %f478, %f614, %p232;
	selp.u32 	%r397, 1, 0, %p232;
	add.s32 	%r398, %r531, %r397;
	ld.global.f32 	%f480, [%rd176+4];
	setp.num.f32 	%p233, %f480, %f480;
	add.f32 	%f481, %f479, %f480;
	selp.f32 	%f482, %f481, %f479, %p233;
	selp.u32 	%r399, 1, 0, %p233;
	add.s32 	%r400, %r398, %r399;
	ld.global.f32 	%f483, [%rd176+8];
	setp.num.f32 	%p234, %f483, %f483;
	add.f32 	%f484, %f482, %f483;
	selp.f32 	%f485, %f484, %f482, %p234;
	selp.u32 	%r401, 1, 0, %p234;
	add.s32 	%r402, %r400, %r401;
	add.s32 	%r95, %r526, 4;
	cvt.s64.s32 	%rd178, %r526;
	add.s64 	%rd179, %rd178, %rd177;
	shl.b64 	%rd180, %rd179, 2;
	add.s64 	%rd181, %rd3, %rd180;
	ld.global.f32 	%f486, [%rd181+16];
	setp.num.f32 	%p235, %f486, %f486;
	add.f32 	%f487, %f485, %f486;
	selp.f32 	%f614, %f487, %f485, %p235;
	selp.u32 	%r403, 1, 0, %p235;
	add.s32 	%r531, %r402, %r403;
	mov.u32 	%r526, %r95;
$L__BB0_72:
	setp.eq.s32 	%p236, %r94, 0;
	@%p236 bra 	$L__BB0_76;
	add.s32 	%r404, %r526, %r71;
	mul.wide.s32 	%rd182, %r404, 4;
	add.s64 	%rd12, %rd3, %rd182;
	ld.global.f32 	%f488, [%rd12];
	setp.num.f32 	%p237, %f488, %f488;
	add.f32 	%f489, %f614, %f488;
	selp.f32 	%f614, %f489, %f614, %p237;
	selp.u32 	%r405, 1, 0, %p237;
	add.s32 	%r531, %r531, %r405;
	setp.eq.s32 	%p238, %r94, 1;
	@%p238 bra 	$L__BB0_76;
	ld.global.f32 	%f490, [%rd12+4];
	setp.num.f32 	%p239, %f490, %f490;
	add.f32 	%f491, %f614, %f490;
	selp.f32 	%f614, %f491, %f614, %p239;
	selp.u32 	%r406, 1, 0, %p239;
	add.s32 	%r531, %r531, %r406;
	setp.eq.s32 	%p240, %r94, 2;
	@%p240 bra 	$L__BB0_76;
	ld.global.f32 	%f492, [%rd12+8];
	setp.num.f32 	%p241, %f492, %f492;
	add.f32 	%f493, %f614, %f492;
	selp.f32 	%f614, %f493, %f614, %p241;
	selp.u32 	%r407, 1, 0, %p241;
	add.s32 	%r531, %r531, %r407;
$L__BB0_76:
	setp.eq.s32 	%p242, %r531, 0;
	mov.f32 	%f615, 0f7FFFFFFF;
	@%p242 bra 	$L__BB0_78;
	cvt.rn.f32.u32 	%f495, %r531;
	div.rn.f32 	%f615, %f614, %f495;
$L__BB0_78:
	add.s32 	%r408, %r518, %r2;
	mul.wide.s32 	%rd183, %r408, 4;
	add.s64 	%rd184, %rd5, %rd183;
	st.global.f32 	[%rd184], %f615;
	add.s32 	%r518, %r518, %r69;
	setp.lt.s32 	%p243, %r518, %r234;
	add.s32 	%r517, %r517, 1;
	add.s16 	%rs48, %rs48, 1;
	add.s16 	%rs47, %rs47, 1;
	@%p243 bra 	$L__BB0_62;
$L__BB0_79:
	bar.sync 	0;
	not.pred 	%p244, %p1;
	@%p244 bra 	$L__BB0_82;
	mov.u32 	%r106, %ntid.x;
	mov.u32 	%r532, %r514;
$L__BB0_81:
	add.s32 	%r409, %r532, %r2;
	mul.wide.s32 	%rd185, %r409, 4;
	add.s64 	%rd186, %rd3, %rd185;
	mov.b32 	%r410, 2147483647;
	st.global.u32 	[%rd186], %r410;
	add.s32 	%r532, %r532, %r106;
	setp.lt.s32 	%p245, %r532, %r328;
	@%p245 bra 	$L__BB0_81;
$L__BB0_82:
	setp.gt.s32 	%p246, %r585, %r234;
	add.s32 	%r534, %r57, %r514;
	setp.ge.s32 	%p247, %r534, %r234;
	or.pred  	%p248, %p246, %p247;
	@%p248 bra 	$L__BB0_207;
	mov.u32 	%r111, %ntid.x;
	cvt.u16.u32 	%rs32, %r514;
	cvt.u16.u32 	%rs33, %r7;
	add.s16 	%rs34, %rs32, %rs33;
	cvt.u16.u32 	%rs35, %r238;
	add.s16 	%rs36, %rs34, %rs35;
	cvt.u16.u32 	%rs37, %r235;
	add.s16 	%rs10, %rs36, %rs37;
	add.s32 	%r112, %r2, 1;
	cvt.s64.s32 	%rd13, %r2;
	mov.b32 	%r533, 0;
	mov.b16 	%rs49, 0;
	cvt.u16.u32 	%rs38, %r111;
	mov.u16 	%rs50, %rs49;
$L__BB0_84:
	setp.lt.s32 	%p249, %r239, 1;
	mad.lo.s16 	%rs39, %rs49, %rs38, %rs10;
	mad.lo.s32 	%r414, %r111, %r533, %r68;
	max.s32 	%r115, %r534, %r414;
	cvt.u16.u32 	%rs40, %r115;
	sub.s16 	%rs41, %rs40, %rs39;
	add.s16 	%rs13, %rs41, 3;
	sub.s32 	%r415, %r115, %r414;
	add.s32 	%r116, %r415, -2;
	add.s32 	%r117, %r415, 1;
	sub.s32 	%r540, %r534, %r239;
	mov.b32 	%r548, 0;
	mov.f32 	%f623, 0f00000000;
	@%p249 bra 	$L__BB0_98;
	add.s32 	%r418, %r116, 2;
	setp.lt.u32 	%p250, %r418, 15;
	mov.f32 	%f623, 0f00000000;
	mov.b32 	%r548, 0;
	@%p250 bra 	$L__BB0_88;
	and.b32  	%r420, %r117, -16;
	neg.s32 	%r536, %r420;
	sub.s32 	%r421, %r112, %r239;
	add.s32 	%r535, %r421, %r534;
	mov.f32 	%f623, 0f00000000;
	mov.b32 	%r548, 0;
$L__BB0_87:
	.pragma "nounroll";
	cvt.s64.s32 	%rd187, %r540;
	add.s64 	%rd188, %rd13, %rd187;
	shl.b64 	%rd189, %rd188, 2;
	add.s64 	%rd190, %rd5, %rd189;
	mul.wide.s32 	%rd191, %r535, 4;
	add.s64 	%rd192, %rd5, %rd191;
	ld.global.f32 	%f500, [%rd192];
	setp.num.f32 	%p251, %f500, %f500;
	add.f32 	%f501, %f623, %f500;
	selp.f32 	%f502, %f501, %f623, %p251;
	selp.u32 	%r422, 1, 0, %p251;
	add.s32 	%r423, %r548, %r422;
	ld.global.f32 	%f503, [%rd192+4];
	setp.num.f32 	%p252, %f503, %f503;
	add.f32 	%f504, %f502, %f503;
	selp.f32 	%f505, %f504, %f502, %p252;
	selp.u32 	%r424, 1, 0, %p252;
	add.s32 	%r425, %r423, %r424;
	ld.global.f32 	%f506, [%rd192+8];
	setp.num.f32 	%p253, %f506, %f506;
	add.f32 	%f507, %f505, %f506;
	selp.f32 	%f508, %f507, %f505, %p253;
	selp.u32 	%r426, 1, 0, %p253;
	add.s32 	%r427, %r425, %r426;
	ld.global.f32 	%f509, [%rd192+12];
	setp.num.f32 	%p254, %f509, %f509;
	add.f32 	%f510, %f508, %f509;
	selp.f32 	%f511, %f510, %f508, %p254;
	selp.u32 	%r428, 1, 0, %p254;
	add.s32 	%r429, %r427, %r428;
	ld.global.f32 	%f512, [%rd192+16];
	setp.num.f32 	%p255, %f512, %f512;
	add.f32 	%f513, %f511, %f512;
	selp.f32 	%f514, %f513, %f511, %p255;
	selp.u32 	%r430, 1, 0, %p255;
	add.s32 	%r431, %r429, %r430;
	ld.global.f32 	%f515, [%rd192+20];
	setp.num.f32 	%p256, %f515, %f515;
	add.f32 	%f516, %f514, %f515;
	selp.f32 	%f517, %f516, %f514, %p256;
	selp.u32 	%r432, 1, 0, %p256;
	add.s32 	%r433, %r431, %r432;
	ld.global.f32 	%f518, [%rd192+24];
	setp.num.f32 	%p257, %f518, %f518;
	add.f32 	%f519, %f517, %f518;
	selp.f32 	%f520, %f519, %f517, %p257;
	selp.u32 	%r434, 1, 0, %p257;
	add.s32 	%r435, %r433, %r434;
	ld.global.f32 	%f521, [%rd192+28];
	setp.num.f32 	%p258, %f521, %f521;
	add.f32 	%f522, %f520, %f521;
	selp.f32 	%f523, %f522, %f520, %p258;
	selp.u32 	%r436, 1, 0, %p258;
	add.s32 	%r437, %r435, %r436;
	ld.global.f32 	%f524, [%rd192+32];
	setp.num.f32 	%p259, %f524, %f524;
	add.f32 	%f525, %f523, %f524;
	selp.f32 	%f526, %f525, %f523, %p259;
	selp.u32 	%r438, 1, 0, %p259;
	add.s32 	%r439, %r437, %r438;
	ld.global.f32 	%f527, [%rd192+36];
	setp.num.f32 	%p260, %f527, %f527;
	add.f32 	%f528, %f526, %f527;
	selp.f32 	%f529, %f528, %f526, %p260;
	selp.u32 	%r440, 1, 0, %p260;
	add.s32 	%r441, %r439, %r440;
	ld.global.f32 	%f530, [%rd192+40];
	setp.num.f32 	%p261, %f530, %f530;
	add.f32 	%f531, %f529, %f530;
	selp.f32 	%f532, %f531, %f529, %p261;
	selp.u32 	%r442, 1, 0, %p261;
	add.s32 	%r443, %r441, %r442;
	ld.global.f32 	%f533, [%rd192+44];
	setp.num.f32 	%p262, %f533, %f533;
	add.f32 	%f534, %f532, %f533;
	selp.f32 	%f535, %f534, %f532, %p262;
	selp.u32 	%r444, 1, 0, %p262;
	add.s32 	%r445, %r443, %r444;
	ld.global.f32 	%f536, [%rd192+48];
	setp.num.f32 	%p263, %f536, %f536;
	add.f32 	%f537, %f535, %f536;
	selp.f32 	%f538, %f537, %f535, %p263;
	selp.u32 	%r446, 1, 0, %p263;
	add.s32 	%r447, %r445, %r446;
	ld.global.f32 	%f539, [%rd192+52];
	setp.num.f32 	%p264, %f539, %f539;
	add.f32 	%f540, %f538, %f539;
	selp.f32 	%f541, %f540, %f538, %p264;
	selp.u32 	%r448, 1, 0, %p264;
	add.s32 	%r449, %r447, %r448;
	ld.global.f32 	%f542, [%rd192+56];
	setp.num.f32 	%p265, %f542, %f542;
	add.f32 	%f543, %f541, %f542;
	selp.f32 	%f544, %f543, %f541, %p265;
	selp.u32 	%r450, 1, 0, %p265;
	add.s32 	%r451, %r449, %r450;
	add.s32 	%r540, %r540, 16;
	ld.global.f32 	%f545, [%rd190+64];
	setp.num.f32 	%p266, %f545, %f545;
	add.f32 	%f546, %f544, %f545;
	selp.f32 	%f623, %f546, %f544, %p266;
	selp.u32 	%r452, 1, 0, %p266;
	add.s32 	%r548, %r451, %r452;
	add.s32 	%r536, %r536, 16;
	add.s32 	%r535, %r535, 16;
	setp.ne.s32 	%p267, %r536, 0;
	@%p267 bra 	$L__BB0_87;
$L__BB0_88:
	and.b32  	%r453, %r117, 15;
	setp.eq.s32 	%p268, %r453, 0;
	@%p268 bra 	$L__BB0_98;
	mad.lo.s16 	%rs44, %rs50, %rs38, %rs10;
	sub.s16 	%rs45, %rs40, %rs44;
	add.s16 	%rs46, %rs45, 3;
	cvt.u32.u16 	%r455, %rs46;
	and.b32  	%r132, %r455, 15;
	add.s32 	%r456, %r132, -1;
	setp.lt.u32 	%p269, %r456, 7;
	@%p269 bra 	$L__BB0_91;
	add.s32 	%r457, %r540, %r112;
	mul.wide.s32 	%rd193, %r457, 4;
	add.s64 	%rd194, %rd5, %rd193;
	ld.global.f32 	%f548, [%rd194];
	setp.num.f32 	%p270, %f548, %f548;
	add.f32 	%f549, %f623, %f548;
	selp.f32 	%f550, %f549, %f623, %p270;
	selp.u32 	%r458, 1, 0, %p270;
	add.s32 	%r459, %r548, %r458;
	ld.global.f32 	%f551, [%rd194+4];
	setp.num.f32 	%p271, %f551, %f551;
	add.f32 	%f552, %f550, %f551;
	selp.f32 	%f553, %f552, %f550, %p271;
	selp.u32 	%r460, 1, 0, %p271;
	add.s32 	%r461, %r459, %r460;
	ld.global.f32 	%f554, [%rd194+8];
	setp.num.f32 	%p272, %f554, %f554;
	add.f32 	%f555, %f553, %f554;
	selp.f32 	%f556, %f555, %f553, %p272;
	selp.u32 	%r462, 1, 0, %p272;
	add.s32 	%r463, %r461, %r462;
	ld.global.f32 	%f557, [%rd194+12];
	setp.num.f32 	%p273, %f557, %f557;
	add.f32 	%f558, %f556, %f557;
	selp.f32 	%f559, %f558, %f556, %p273;
	selp.u32 	%r464, 1, 0, %p273;
	add.s32 	%r465, %r463, %r464;
	ld.global.f32 	%f560, [%rd194+16];
	setp.num.f32 	%p274, %f560, %f560;
	add.f32 	%f561, %f559, %f560;
	selp.f32 	%f562, %f561, %f559, %p274;
	selp.u32 	%r466, 1, 0, %p274;
	add.s32 	%r467, %r465, %r466;
	ld.global.f32 	%f563, [%rd194+20];
	setp.num.f32 	%p275, %f563, %f563;
	add.f32 	%f564, %f562, %f563;
	selp.f32 	%f565, %f564, %f562, %p275;
	selp.u32 	%r468, 1, 0, %p275;
	add.s32 	%r469, %r467, %r468;
	ld.global.f32 	%f566, [%rd194+24];
	setp.num.f32 	%p276, %f566, %f566;
	add.f32 	%f567, %f565, %f566;
	selp.f32 	%f568, %f567, %f565, %p276;
	selp.u32 	%r470, 1, 0, %p276;
	add.s32 	%r471, %r469, %r470;
	add.s32 	%r133, %r540, 8;
	cvt.s64.s32 	%rd195, %r540;
	add.s64 	%rd196, %rd195, %rd13;
	shl.b64 	%rd197, %rd196, 2;
	add.s64 	%rd198, %rd5, %rd197;
	ld.global.f32 	%f569, [%rd198+32];
	setp.num.f32 	%p277, %f569, %f569;
	add.f32 	%f570, %f568, %f569;
	selp.f32 	%f623, %f570, %f568, %p277;
	selp.u32 	%r472, 1, 0, %p277;
	add.s32 	%r548, %r471, %r472;
	mov.u32 	%r540, %r133;
$L__BB0_91:
	and.b32  	%r473, %r132, 7;
	setp.eq.s32 	%p278, %r473, 0;
	@%p278 bra 	$L__BB0_98;
	cvt.u32.u16 	%r475, %rs13;
	and.b32  	%r476, %r475, 7;
	and.b32  	%r138, %r475, 3;
	add.s32 	%r477, %r476, -1;
	setp.lt.u32 	%p279, %r477, 3;
	@%p279 bra 	$L__BB0_94;
	add.s32 	%r478, %r540, %r112;
	mul.wide.s32 	%rd199, %r478, 4;
	add.s64 	%rd200, %rd5, %rd199;
	ld.global.f32 	%f572, [%rd200];
	setp.num.f32 	%p280, %f572, %f572;
	add.f32 	%f573, %f623, %f572;
	selp.f32 	%f574, %f573, %f623, %p280;
	selp.u32 	%r479, 1, 0, %p280;
	add.s32 	%r480, %r548, %r479;
	ld.global.f32 	%f575, [%rd200+4];
	setp.num.f32 	%p281, %f575, %f575;
	add.f32 	%f576, %f574, %f575;
	selp.f32 	%f577, %f576, %f574, %p281;
	selp.u32 	%r481, 1, 0, %p281;
	add.s32 	%r482, %r480, %r481;
	ld.global.f32 	%f578, [%rd200+8];
	setp.num.f32 	%p282, %f578, %f578;
	add.f32 	%f579, %f577, %f578;
	selp.f32 	%f580, %f579, %f577, %p282;
	selp.u32 	%r483, 1, 0, %p282;
	add.s32 	%r484, %r482, %r483;
	add.s32 	%r139, %r540, 4;
	cvt.s64.s32 	%rd201, %r540;
	add.s64 	%rd202, %rd201, %rd13;
	shl.b64 	%rd203, %rd202, 2;
	add.s64 	%rd204, %rd5, %rd203;
	ld.global.f32 	%f581, [%rd204+16];
	setp.num.f32 	%p283, %f581, %f581;
	add.f32 	%f582, %f580, %f581;
	selp.f32 	%f623, %f582, %f580, %p283;
	selp.u32 	%r485, 1, 0, %p283;
	add.s32 	%r548, %r484, %r485;
	mov.u32 	%r540, %r139;
$L__BB0_94:
	setp.eq.s32 	%p284, %r138, 0;
	@%p284 bra 	$L__BB0_98;
	add.s32 	%r486, %r540, %r112;
	mul.wide.s32 	%rd205, %r486, 4;
	add.s64 	%rd14, %rd5, %rd205;
	ld.global.f32 	%f583, [%rd14];
	setp.num.f32 	%p285, %f583, %f583;
	add.f32 	%f584, %f623, %f583;
	selp.f32 	%f623, %f584, %f623, %p285;
	selp.u32 	%r487, 1, 0, %p285;
	add.s32 	%r548, %r548, %r487;
	setp.eq.s32 	%p286, %r138, 1;
	@%p286 bra 	$L__BB0_98;
	ld.global.f32 	%f585, [%rd14+4];
	setp.num.f32 	%p287, %f585, %f585;
	add.f32 	%f586, %f623, %f585;
	selp.f32 	%f623, %f586, %f623, %p287;
	selp.u32 	%r488, 1, 0, %p287;
	add.s32 	%r548, %r548, %r488;
	setp.eq.s32 	%p288, %r138, 2;
	@%p288 bra 	$L__BB0_98;
	ld.global.f32 	%f587, [%rd14+8];
	setp.num.f32 	%p289, %f587, %f587;
	add.f32 	%f588, %f623, %f587;
	selp.f32 	%f623, %f588, %f623, %p289;
	selp.u32 	%r489, 1, 0, %p289;
	add.s32 	%r548, %r548, %r489;
$L__BB0_98:
	setp.eq.s32 	%p290, %r548, 0;
	mov.f32 	%f624, 0f7FFFFFFF;
	@%p290 bra 	$L__BB0_100;
	cvt.rn.f32.u32 	%f590, %r548;
	div.rn.f32 	%f624, %f623, %f590;
$L__BB0_100:
	add.s32 	%r490, %r534, %r2;
	mul.wide.s32 	%rd206, %r490, 4;
	add.s64 	%rd207, %rd4, %rd206;
	st.global.f32 	[%rd207], %f624;
	add.s64 	%rd208, %rd5, %rd206;
	ld.global.f32 	%f591, [%rd208];
	setp.num.f32 	%p291, %f591, %f591;
	setp.num.f32 	%p292, %f624, %f624;
	mul.f32 	%f592, %f591, 0f40400000;
	add.f32 	%f593, %f624, %f624;
	sub.f32 	%f594, %f592, %f593;
	selp.f32 	%f595, %f594, 0f7FFFFFFF, %p292;
	selp.f32 	%f596, %f595, 0f7FFFFFFF, %p291;
	add.s64 	%rd209, %rd3, %rd206;
	st.global.f32 	[%rd209], %f596;
	add.s32 	%r534, %r534, %r111;
	setp.lt.s32 	%p293, %r534, %r234;
	add.s32 	%r533, %r533, 1;
	add.s16 	%rs50, %rs50, 1;
	add.s16 	%rs49, %rs49, 1;
	@%p293 bra 	$L__BB0_84;
	bra.uni 	$L__BB0_207;
$L__BB0_101:
	setp.ge.s32 	%p294, %r514, %r234;
	@%p294 bra 	$L__BB0_207;
	mov.u32 	%r59, %ntid.x;
$L__BB0_103:
	add.s32 	%r491, %r514, %r2;
	mul.wide.s32 	%rd210, %r491, 4;
	add.s64 	%rd211, %rd5, %rd210;
	mov.b32 	%r492, 2147483647;
	st.global.u32 	[%rd211], %r492;
	add.s64 	%rd212, %rd4, %rd210;
	st.global.u32 	[%rd212], %r492;
	add.s64 	%rd213, %rd3, %rd210;
	st.global.u32 	[%rd213], %r492;
	add.s32 	%r514, %r514, %r59;
	setp.lt.s32 	%p295, %r514, %r234;
	@%p295 bra 	$L__BB0_103;
	bra.uni 	$L__BB0_207;
$L__BB0_104:
	setp.ne.s32 	%p66, %r514, 0;
	@%p66 bra 	$L__BB0_207;
	setp.ne.s32 	%p67, %r20, 1;
	setp.ne.s32 	%p68, %r21, 1;
	or.pred  	%p69, %p67, %p68;
	setp.gt.s32 	%p70, %r577, %r234;
	or.pred  	%p71, %p69, %p70;
	@%p71 bra 	$L__BB0_207;
	cvt.rn.f32.u32 	%f288, %r238;
	add.f32 	%f289, %f288, 0f3F800000;
	mov.f32 	%f290, 0f40000000;
	div.rn.f32 	%f58, %f290, %f289;
	mov.f32 	%f291, 0f3F800000;
	sub.f32 	%f59, %f291, %f58;
	cvt.rn.f32.u32 	%f292, %r239;
	add.f32 	%f293, %f292, 0f3F800000;
	div.rn.f32 	%f60, %f290, %f293;
	sub.f32 	%f61, %f291, %f60;
	sub.s32 	%r567, %r55, %r238;
	setp.lt.s32 	%p72, %r238, 1;
	mov.b32 	%r552, 0;
	mov.f32 	%f627, 0f00000000;
	@%p72 bra 	$L__BB0_144;
	max.s32 	%r297, %r55, %r53;
	sub.s32 	%r298, %r297, %r14;
	add.s32 	%r151, %r298, 2;
	add.s32 	%r299, %r298, 1;
	and.b32  	%r152, %r151, 7;
	setp.lt.u32 	%p73, %r299, 7;
	mov.f32 	%f628, 0f00000000;
	mov.b32 	%r552, 0;
	mov.f32 	%f627, %f628;
	@%p73 bra 	$L__BB0_126;
	and.b32  	%r153, %r151, -8;
	add.s32 	%r154, %r2, 1;
	mov.f32 	%f628, 0f00000000;
	mov.b32 	%r552, 0;
	cvt.s64.s32 	%rd119, %r2;
	mov.u32 	%r549, %r567;
	mov.u32 	%r551, %r552;
$L__BB0_109:
	.pragma "nounroll";
	add.s32 	%r301, %r549, %r154;
	mul.wide.s32 	%rd118, %r301, 4;
	add.s64 	%rd15, %rd3, %rd118;
	ld.global.f32 	%f64, [%rd15];
	setp.nan.f32 	%p74, %f64, %f64;
	@%p74 bra 	$L__BB0_111;
	sub.f32 	%f297, %f64, %f628;
	add.f32 	%f65, %f627, %f297;
	sub.f32 	%f298, %f65, %f627;
	sub.f32 	%f628, %f298, %f297;
	add.s32 	%r552, %r552, 1;
	mov.f32 	%f627, %f65;
$L__BB0_111:
	ld.global.f32 	%f69, [%rd15+4];
	setp.nan.f32 	%p75, %f69, %f69;
	@%p75 bra 	$L__BB0_113;
	sub.f32 	%f299, %f69, %f628;
	add.f32 	%f70, %f627, %f299;
	sub.f32 	%f300, %f70, %f627;
	sub.f32 	%f628, %f300, %f299;
	add.s32 	%r552, %r552, 1;
	mov.f32 	%f627, %f70;
$L__BB0_113:
	ld.global.f32 	%f74, [%rd15+8];
	setp.nan.f32 	%p76, %f74, %f74;
	@%p76 bra 	$L__BB0_115;
	sub.f32 	%f301, %f74, %f628;
	add.f32 	%f75, %f627, %f301;
	sub.f32 	%f302, %f75, %f627;
	sub.f32 	%f628, %f302, %f301;
	add.s32 	%r552, %r552, 1;
	mov.f32 	%f627, %f75;
$L__BB0_115:
	ld.global.f32 	%f79, [%rd15+12];
	setp.nan.f32 	%p77, %f79, %f79;
	@%p77 bra 	$L__BB0_117;
	sub.f32 	%f303, %f79, %f628;
	add.f32 	%f80, %f627, %f303;
	sub.f32 	%f304, %f80, %f627;
	sub.f32 	%f628, %f304, %f303;
	add.s32 	%r552, %r552, 1;
	mov.f32 	%f627, %f80;
$L__BB0_117:
	ld.global.f32 	%f84, [%rd15+16];
	setp.nan.f32 	%p78, %f84, %f84;
	@%p78 bra 	$L__BB0_119;
	sub.f32 	%f305, %f84, %f628;
	add.f32 	%f85, %f627, %f305;
	sub.f32 	%f306, %f85, %f627;
	sub.f32 	%f628, %f306, %f305;
	add.s32 	%r552, %r552, 1;
	mov.f32 	%f627, %f85;
$L__BB0_119:
	ld.global.f32 	%f89, [%rd15+20];
	setp.nan.f32 	%p79, %f89, %f89;
	@%p79 bra 	$L__BB0_121;
	sub.f32 	%f307, %f89, %f628;
	add.f32 	%f90, %f627, %f307;
	sub.f32 	%f308, %f90, %f627;
	sub.f32 	%f628, %f308, %f307;
	add.s32 	%r552, %r552, 1;
	mov.f32 	%f627, %f90;
$L__BB0_121:
	ld.global.f32 	%f94, [%rd15+24];
	setp.nan.f32 	%p80, %f94, %f94;
	@%p80 bra 	$L__BB0_123;
	sub.f32 	%f309, %f94, %f628;
	add.f32 	%f95, %f627, %f309;
	sub.f32 	%f310, %f95, %f627;
	sub.f32 	%f628, %f310, %f309;
	add.s32 	%r552, %r552, 1;
	mov.f32 	%f627, %f95;
$L__BB0_123:
	add.s32 	%r567, %r549, 8;
	cvt.s64.s32 	%rd120, %r549;
	add.s64 	%rd121, %rd120, %rd119;
	shl.b64 	%rd122, %rd121, 2;
	add.s64 	%rd123, %rd3, %rd122;
	ld.global.f32 	%f99, [%rd123+32];
	setp.nan.f32 	%p81, %f99, %f99;
	@%p81 bra 	$L__BB0_125;
	sub.f32 	%f311, %f99, %f628;
	add.f32 	%f100, %f627, %f311;
	sub.f32 	%f312, %f100, %f627;
	sub.f32 	%f628, %f312, %f311;
	add.s32 	%r552, %r552, 1;
	mov.f32 	%f627, %f100;
$L__BB0_125:
	add.s32 	%r551, %r551, 8;
	setp.ne.s32 	%p82, %r551, %r153;
	mov.u32 	%r549, %r567;
	@%p82 bra 	$L__BB0_109;
$L__BB0_126:
	setp.eq.s32 	%p83, %r152, 0;
	@%p83 bra 	$L__BB0_144;
	and.b32  	%r179, %r151, 3;
	setp.lt.u32 	%p84, %r152, 4;
	@%p84 bra 	$L__BB0_136;
	cvt.s64.s32 	%rd124, %r2;
	cvt.s64.s32 	%rd125, %r567;
	add.s64 	%rd126, %rd125, %rd124;
	shl.b64 	%rd127, %rd126, 2;
	add.s64 	%rd16, %rd3, %rd127;
	ld.global.f32 	%f107, [%rd16+4];
	setp.nan.f32 	%p85, %f107, %f107;
	@%p85 bra 	$L__BB0_130;
	sub.f32 	%f314, %f107, %f628;
	add.f32 	%f108, %f627, %f314;
	sub.f32 	%f315, %f108, %f627;
	sub.f32 	%f628, %f315, %f314;
	add.s32 	%r552, %r552, 1;
	mov.f32 	%f627, %f108;
$L__BB0_130:
	ld.global.f32 	%f112, [%rd16+8];
	setp.nan.f32 	%p86, %f112, %f112;
	@%p86 bra 	$L__BB0_132;
	sub.f32 	%f316, %f112, %f628;
	add.f32 	%f113, %f627, %f316;
	sub.f32 	%f317, %f113, %f627;
	sub.f32 	%f628, %f317, %f316;
	add.s32 	%r552, %r552, 1;
	mov.f32 	%f627, %f113;
$L__BB0_132:
	ld.global.f32 	%f117, [%rd16+12];
	setp.nan.f32 	%p87, %f117, %f117;
	@%p87 bra 	$L__BB0_134;
	sub.f32 	%f318, %f117, %f628;
	add.f32 	%f118, %f627, %f318;
	sub.f32 	%f319, %f118, %f627;
	sub.f32 	%f628, %f319, %f318;
	add.s32 	%r552, %r552, 1;
	mov.f32 	%f627, %f118;
$L__BB0_134:
	add.s32 	%r567, %r567, 4;
	ld.global.f32 	%f122, [%rd16+16];
	setp.nan.f32 	%p88, %f122, %f122;
	@%p88 bra 	$L__BB0_136;
	sub.f32 	%f320, %f122, %f628;
	add.f32 	%f123, %f627, %f320;
	sub.f32 	%f321, %f123, %f627;
	sub.f32 	%f628, %f321, %f320;
	add.s32 	%r552, %r552, 1;
	mov.f32 	%f627, %f123;
$L__BB0_136:
	setp.eq.s32 	%p89, %r179, 0;
	@%p89 bra 	$L__BB0_144;
	setp.eq.s32 	%p90, %r179, 1;
	@%p90 bra 	$L__BB0_142;
	cvt.s64.s32 	%rd128, %r2;
	cvt.s64.s32 	%rd129, %r567;
	add.s64 	%rd130, %rd129, %rd128;
	shl.b64 	%rd131, %rd130, 2;
	add.s64 	%rd17, %rd3, %rd131;
	ld.global.f32 	%f128, [%rd17+4];
	setp.nan.f32 	%p91, %f128, %f128;
	@%p91 bra 	$L__BB0_140;
	sub.f32 	%f323, %f128, %f628;
	add.f32 	%f129, %f627, %f323;
	sub.f32 	%f324, %f129, %f627;
	sub.f32 	%f628, %f324, %f323;
	add.s32 	%r552, %r552, 1;
	mov.f32 	%f627, %f129;
$L__BB0_140:
	add.s32 	%r567, %r567, 2;
	ld.global.f32 	%f133, [%rd17+8];
	setp.nan.f32 	%p92, %f133, %f133;
	@%p92 bra 	$L__BB0_142;
	sub.f32 	%f325, %f133, %f628;
	add.f32 	%f134, %f627, %f325;
	sub.f32 	%f326, %f134, %f627;
	sub.f32 	%f628, %f326, %f325;
	add.s32 	%r552, %r552, 1;
	mov.f32 	%f627, %f134;
$L__BB0_142:
	and.b32  	%r304, %r151, 1;
	setp.eq.b32 	%p93, %r304, 1;
	not.pred 	%p94, %p93;
	@%p94 bra 	$L__BB0_144;
	cvt.s64.s32 	%rd132, %r2;
	cvt.s64.s32 	%rd133, %r567;
	add.s64 	%rd134, %rd133, %rd132;
	shl.b64 	%rd135, %rd134, 2;
	add.s64 	%rd136, %rd3, %rd135;
	ld.global.f32 	%f327, [%rd136+4];
	setp.num.f32 	%p95, %f327, %f327;
	sub.f32 	%f328, %f327, %f628;
	add.f32 	%f329, %f627, %f328;
	selp.f32 	%f627, %f329, %f627, %p95;
	selp.u32 	%r305, 1, 0, %p95;
	add.s32 	%r552, %r552, %r305;
$L__BB0_144:
	setp.lt.s32 	%p96, %r552, 1;
	mov.f32 	%f670, 0f7FFFFFFF;
	@%p96 bra 	$L__BB0_146;
	cvt.rn.f32.u32 	%f331, %r552;
	div.rn.f32 	%f670, %f627, %f331;
$L__BB0_146:
	add.s32 	%r306, %r55, %r2;
	mul.wide.s32 	%rd137, %r306, 4;
	add.s64 	%rd138, %rd5, %rd137;
	st.global.f32 	[%rd138], %f670;
	setp.num.f32 	%p97, %f670, %f670;
	selp.f32 	%f676, %f670, 0f00000000, %p97;
	selp.u32 	%r582, 1, 0, %p97;
	min.s32 	%r307, %r585, %r234;
	setp.le.s32 	%p98, %r307, %r577;
	@%p98 bra 	$L__BB0_167;
	add.s32 	%r309, %r14, %r238;
	max.s32 	%r310, %r307, %r309;
	sub.s32 	%r202, %r310, %r309;
	add.s32 	%r311, %r202, 1;
	and.b32  	%r203, %r311, 3;
	setp.eq.s32 	%p99, %r203, 0;
	@%p99 bra 	$L__BB0_153;
	mov.b32 	%r576, 0;
$L__BB0_149:
	.pragma "nounroll";
	add.s32 	%r207, %r577, %r2;
	mul.wide.s32 	%rd139, %r207, 4;
	add.s64 	%rd140, %rd3, %rd139;
	ld.global.f32 	%f146, [%rd140];
	setp.num.f32 	%p100, %f146, %f146;
	setp.num.f32 	%p101, %f670, %f670;
	and.pred  	%p102, %p100, %p101;
	@%p102 bra 	$L__BB0_151;
	setp.num.f32 	%p103, %f146, %f146;
	setp.nan.f32 	%p104, %f670, %f670;
	selp.f32 	%f333, %f146, %f670, %p104;
	selp.f32 	%f670, %f333, %f670, %p103;
	bra.uni 	$L__BB0_152;
$L__BB0_151:
	mul.f32 	%f334, %f59, %f670;
	fma.rn.f32 	%f670, %f58, %f146, %f334;
$L__BB0_152:
	add.s64 	%rd142, %rd5, %rd139;
	st.global.f32 	[%rd142], %f670;
	setp.num.f32 	%p105, %f670, %f670;
	add.f32 	%f335, %f676, %f670;
	selp.f32 	%f676, %f335, %f676, %p105;
	selp.u32 	%r313, 1, 0, %p105;
	add.s32 	%r582, %r582, %r313;
	add.s32 	%r577, %r577, 1;
	add.s32 	%r576, %r576, 1;
	setp.ne.s32 	%p106, %r576, %r203;
	@%p106 bra 	$L__BB0_149;
$L__BB0_153:
	setp.lt.u32 	%p107, %r202, 3;
	@%p107 bra 	$L__BB0_167;
$L__BB0_154:
	add.s32 	%r216, %r577, %r2;
	mul.wide.s32 	%rd143, %r216, 4;
	add.s64 	%rd18, %rd3, %rd143;
	ld.global.f32 	%f157, [%rd18];
	setp.nan.f32 	%p108, %f157, %f157;
	setp.nan.f32 	%p109, %f670, %f670;
	or.pred  	%p110, %p108, %p109;
	@%p110 bra 	$L__BB0_156;
	mul.f32 	%f337, %f59, %f670;
	fma.rn.f32 	%f671, %f58, %f157, %f337;
	bra.uni 	$L__BB0_157;
$L__BB0_156:
	setp.num.f32 	%p111, %f157, %f157;
	setp.nan.f32 	%p112, %f670, %f670;
	selp.f32 	%f336, %f157, %f670, %p112;
	selp.f32 	%f671, %f336, %f670, %p111;
$L__BB0_157:
	add.s64 	%rd19, %rd5, %rd143;
	st.global.f32 	[%rd19], %f671;
	setp.num.f32 	%p113, %f671, %f671;
	add.f32 	%f338, %f676, %f671;
	selp.f32 	%f161, %f338, %f676, %p113;
	selp.u32 	%r314, 1, 0, %p113;
	add.s32 	%r217, %r582, %r314;
	ld.global.f32 	%f162, [%rd18+4];
	setp.num.f32 	%p114, %f162, %f162;
	and.pred  	%p115, %p114, %p113;
	@%p115 bra 	$L__BB0_159;
	setp.num.f32 	%p116, %f162, %f162;
	setp.nan.f32 	%p117, %f671, %f671;
	selp.f32 	%f339, %f162, %f671, %p117;
	selp.f32 	%f672, %f339, %f671, %p116;
	bra.uni 	$L__BB0_160;
$L__BB0_159:
	mul.f32 	%f340, %f59, %f671;
	fma.rn.f32 	%f672, %f58, %f162, %f340;
$L__BB0_160:
	st.global.f32 	[%rd19+4], %f672;
	setp.num.f32 	%p118, %f672, %f672;
	add.f32 	%f341, %f161, %f672;
	selp.f32 	%f166, %f341, %f161, %p118;
	selp.u32 	%r315, 1, 0, %p118;
	add.s32 	%r218, %r217, %r315;
	ld.global.f32 	%f167, [%rd18+8];
	setp.num.f32 	%p119, %f167, %f167;
	and.pred  	%p120, %p119, %p118;
	@%p120 bra 	$L__BB0_162;
	setp.num.f32 	%p121, %f167, %f167;
	setp.nan.f32 	%p122, %f672, %f672;
	selp.f32 	%f342, %f167, %f672, %p122;
	selp.f32 	%f673, %f342, %f672, %p121;
	bra.uni 	$L__BB0_163;
$L__BB0_162:
	mul.f32 	%f343, %f59, %f672;
	fma.rn.f32 	%f673, %f58, %f167, %f343;
$L__BB0_163:
	st.global.f32 	[%rd19+8], %f673;
	setp.num.f32 	%p123, %f673, %f673;
	add.f32 	%f344, %f166, %f673;
	selp.f32 	%f171, %f344, %f166, %p123;
	selp.u32 	%r316, 1, 0, %p123;
	add.s32 	%r219, %r218, %r316;
	ld.global.f32 	%f172, [%rd18+12];
	setp.num.f32 	%p124, %f172, %f172;
	and.pred  	%p125, %p124, %p123;
	@%p125 bra 	$L__BB0_165;
	setp.num.f32 	%p126, %f172, %f172;
	setp.nan.f32 	%p127, %f673, %f673;
	selp.f32 	%f345, %f172, %f673, %p127;
	selp.f32 	%f670, %f345, %f673, %p126;
	bra.uni 	$L__BB0_166;
$L__BB0_165:
	mul.f32 	%f346, %f59, %f673;
	fma.rn.f32 	%f670, %f58, %f172, %f346;
$L__BB0_166:
	st.global.f32 	[%rd19+12], %f670;
	setp.num.f32 	%p128, %f670, %f670;
	add.f32 	%f347, %f171, %f670;
	selp.f32 	%f676, %f347, %f171, %p128;
	selp.u32 	%r317, 1, 0, %p128;
	add.s32 	%r582, %r219, %r317;
	add.s32 	%r577, %r577, 4;
	setp.lt.s32 	%p129, %r577, %r307;
	@%p129 bra 	$L__BB0_154;
$L__BB0_167:
	setp.gt.s32 	%p130, %r585, %r234;
	setp.eq.s32 	%p131, %r582, 0;
	mov.f32 	%f678, 0f7FFFFFFF;
	or.pred  	%p132, %p130, %p131;
	@%p132 bra 	$L__BB0_169;
	cvt.rn.f32.u32 	%f349, %r582;
	div.rn.f32 	%f678, %f676, %f349;
$L__BB0_169:
	setp.gt.s32 	%p133, %r585, %r234;
	@%p133 bra 	$L__BB0_171;
	add.s32 	%r318, %r57, %r2;
	mul.wide.s32 	%rd145, %r318, 4;
	add.s64 	%rd146, %rd4, %rd145;
	st.global.f32 	[%rd146], %f678;
	add.s64 	%rd147, %rd5, %rd145;
	ld.global.f32 	%f350, [%rd147];
	setp.num.f32 	%p134, %f350, %f350;
	setp.num.f32 	%p135, %f678, %f678;
	mul.f32 	%f351, %f350, 0f40400000;
	add.f32 	%f352, %f678, %f678;
	sub.f32 	%f353, %f351, %f352;
	selp.f32 	%f354, %f353, 0f7FFFFFFF, %p135;
	selp.f32 	%f355, %f354, 0f7FFFFFFF, %p134;
	add.s64 	%rd148, %rd3, %rd145;
	st.global.f32 	[%rd148], %f355;
$L__BB0_171:
	setp.ge.s32 	%p136, %r585, %r234;
	@%p136 bra 	$L__BB0_207;
	xor.b32  	%r319, %r234, 2;
	add.s32 	%r320, %r7, %r238;
	add.s32 	%r321, %r320, %r239;
	add.s32 	%r223, %r321, %r235;
	sub.s32 	%r322, %r319, %r223;
	and.b32  	%r224, %r322, 3;
	setp.eq.s32 	%p137, %r224, 0;
	@%p137 bra 	$L__BB0_181;
	mov.b32 	%r584, 0;
$L__BB0_174:
	.pragma "nounroll";
	add.s32 	%r227, %r585, %r2;
	mul.wide.s32 	%rd149, %r227, 4;
	add.s64 	%rd20, %rd3, %rd149;
	ld.global.f32 	%f183, [%rd20];
	setp.num.f32 	%p138, %f183, %f183;
	setp.num.f32 	%p139, %f670, %f670;
	and.pred  	%p140, %p138, %p139;
	@%p140 bra 	$L__BB0_176;
	setp.num.f32 	%p141, %f183, %f183;
	setp.nan.f32 	%p142, %f670, %f670;
	selp.f32 	%f356, %f183, %f670, %p142;
	selp.f32 	%f670, %f356, %f670, %p141;
	bra.uni 	$L__BB0_177;
$L__BB0_176:
	mul.f32 	%f357, %f59, %f670;
	fma.rn.f32 	%f670, %f58, %f183, %f357;
$L__BB0_177:
	add.s64 	%rd151, %rd5, %rd149;
	st.global.f32 	[%rd151], %f670;
	setp.num.f32 	%p143, %f670, %f670;
	setp.num.f32 	%p144, %f678, %f678;
	and.pred  	%p145, %p143, %p144;
	@%p145 bra 	$L__BB0_179;
	setp.num.f32 	%p146, %f670, %f670;
	setp.nan.f32 	%p147, %f678, %f678;
	selp.f32 	%f358, %f670, %f678, %p147;
	selp.f32 	%f678, %f358, %f678, %p146;
	bra.uni 	$L__BB0_180;
$L__BB0_179:
	mul.f32 	%f359, %f61, %f678;
	fma.rn.f32 	%f678, %f60, %f670, %f359;
$L__BB0_180:
	setp.num.f32 	%p148, %f670, %f670;
	add.s64 	%rd153, %rd4, %rd149;
	st.global.f32 	[%rd153], %f678;
	setp.num.f32 	%p149, %f678, %f678;
	mul.f32 	%f360, %f670, 0f40400000;
	add.f32 	%f361, %f678, %f678;
	sub.f32 	%f362, %f360, %f361;
	selp.f32 	%f363, %f362, 0f7FFFFFFF, %p149;
	selp.f32 	%f364, %f363, 0f7FFFFFFF, %p148;
	st.global.f32 	[%rd20], %f364;
	add.s32 	%r585, %r585, 1;
	add.s32 	%r584, %r584, 1;
	setp.ne.s32 	%p150, %r584, %r224;
	@%p150 bra 	$L__BB0_174;
$L__BB0_181:
	sub.s32 	%r324, %r234, %r223;
	add.s32 	%r325, %r324, 1;
	setp.lt.u32 	%p151, %r325, 3;
	@%p151 bra 	$L__BB0_207;
$L__BB0_182:
	add.s32 	%r232, %r585, %r2;
	mul.wide.s32 	%rd154, %r232, 4;
	add.s64 	%rd21, %rd3, %rd154;
	ld.global.f32 	%f194, [%rd21];
	setp.nan.f32 	%p152, %f194, %f194;
	setp.nan.f32 	%p153, %f670, %f670;
	or.pred  	%p154, %p152, %p153;
	@%p154 bra 	$L__BB0_184;
	mul.f32 	%f366, %f59, %f670;
	fma.rn.f32 	%f686, %f58, %f194, %f366;
	bra.uni 	$L__BB0_185;
$L__BB0_184:
	setp.num.f32 	%p155, %f194, %f194;
	setp.nan.f32 	%p156, %f670, %f670;
	selp.f32 	%f365, %f194, %f670, %p156;
	selp.f32 	%f686, %f365, %f670, %p155;
$L__BB0_185:
	add.s64 	%rd22, %rd5, %rd154;
	st.global.f32 	[%rd22], %f686;
	setp.nan.f32 	%p157, %f686, %f686;
	setp.nan.f32 	%p158, %f678, %f678;
	or.pred  	%p159, %p157, %p158;
	@%p159 bra 	$L__BB0_187;
	mul.f32 	%f368, %f61, %f678;
	fma.rn.f32 	%f687, %f60, %f686, %f368;
	bra.uni 	$L__BB0_188;
$L__BB0_187:
	setp.num.f32 	%p160, %f686, %f686;
	setp.nan.f32 	%p161, %f678, %f678;
	selp.f32 	%f367, %f686, %f678, %p161;
	selp.f32 	%f687, %f367, %f678, %p160;
$L__BB0_188:
	setp.num.f32 	%p162, %f686, %f686;
	add.s64 	%rd23, %rd4, %rd154;
	st.global.f32 	[%rd23], %f687;
	setp.num.f32 	%p163, %f687, %f687;
	mul.f32 	%f369, %f686, 0f40400000;
	add.f32 	%f370, %f687, %f687;
	sub.f32 	%f371, %f369, %f370;
	selp.f32 	%f372, %f371, 0f7FFFFFFF, %p163;
	selp.f32 	%f373, %f372, 0f7FFFFFFF, %p162;
	st.global.f32 	[%rd21], %f373;
	ld.global.f32 	%f201, [%rd21+4];
	setp.num.f32 	%p164, %f201, %f686;
	@%p164 bra 	$L__BB0_190;
	setp.num.f32 	%p165, %f201, %f201;
	setp.nan.f32 	%p166, %f686, %f686;
	selp.f32 	%f374, %f201, %f686, %p166;
	selp.f32 	%f688, %f374, %f686, %p165;
	bra.uni 	$L__BB0_191;
$L__BB0_190:
	mul.f32 	%f375, %f59, %f686;
	fma.rn.f32 	%f688, %f58, %f201, %f375;
$L__BB0_191:
	setp.num.f32 	%p167, %f687, %f687;
	st.global.f32 	[%rd22+4], %f688;
	setp.num.f32 	%p168, %f688, %f688;
	and.pred  	%p169, %p168, %p167;
	@%p169 bra 	$L__BB0_193;
	setp.num.f32 	%p170, %f688, %f688;
	setp.nan.f32 	%p171, %f687, %f687;
	selp.f32 	%f376, %f688, %f687, %p171;
	selp.f32 	%f689, %f376, %f687, %p170;
	bra.uni 	$L__BB0_194;
$L__BB0_193:
	mul.f32 	%f377, %f61, %f687;
	fma.rn.f32 	%f689, %f60, %f688, %f377;
$L__BB0_194:
	setp.num.f32 	%p172, %f688, %f688;
	st.global.f32 	[%rd23+4], %f689;
	setp.num.f32 	%p173, %f689, %f689;
	mul.f32 	%f378, %f688, 0f40400000;
	add.f32 	%f379, %f689, %f689;
	sub.f32 	%f380, %f378, %f379;
	selp.f32 	%f381, %f380, 0f7FFFFFFF, %p173;
	selp.f32 	%f382, %f381, 0f7FFFFFFF, %p172;
	st.global.f32 	[%rd21+4], %f382;
	ld.global.f32 	%f208, [%rd21+8];
	setp.num.f32 	%p174, %f208, %f688;
	@%p174 bra 	$L__BB0_196;
	setp.num.f32 	%p175, %f208, %f208;
	setp.nan.f32 	%p176, %f688, %f688;
	selp.f32 	%f383, %f208, %f688, %p176;
	selp.f32 	%f690, %f383, %f688, %p175;
	bra.uni 	$L__BB0_197;
$L__BB0_196:
	mul.f32 	%f384, %f59, %f688;
	fma.rn.f32 	%f690, %f58, %f208, %f384;
$L__BB0_197:
	setp.num.f32 	%p177, %f689, %f689;
	st.global.f32 	[%rd22+8], %f690;
	setp.num.f32 	%p178, %f690, %f690;
	and.pred  	%p179, %p178, %p177;
	@%p179 bra 	$L__BB0_199;
	setp.num.f32 	%p180, %f690, %f690;
	setp.nan.f32 	%p181, %f689, %f689;
	selp.f32 	%f385, %f690, %f689, %p181;
	selp.f32 	%f691, %f385, %f689, %p180;
	bra.uni 	$L__BB0_200;
$L__BB0_199:
	mul.f32 	%f386, %f61, %f689;
	fma.rn.f32 	%f691, %f60, %f690, %f386;
$L__BB0_200:
	setp.num.f32 	%p182, %f690, %f690;
	st.global.f32 	[%rd23+8], %f691;
	setp.num.f32 	%p183, %f691, %f691;
	mul.f32 	%f387, %f690, 0f40400000;
	add.f32 	%f388, %f691, %f691;
	sub.f32 	%f389, %f387, %f388;
	selp.f32 	%f390, %f389, 0f7FFFFFFF, %p183;
	selp.f32 	%f391, %f390, 0f7FFFFFFF, %p182;
	st.global.f32 	[%rd21+8], %f391;
	ld.global.f32 	%f215, [%rd21+12];
	setp.num.f32 	%p184, %f215, %f690;
	@%p184 bra 	$L__BB0_202;
	setp.num.f32 	%p185, %f215, %f215;
	setp.nan.f32 	%p186, %f690, %f690;
	selp.f32 	%f392, %f215, %f690, %p186;
	selp.f32 	%f670, %f392, %f690, %p185;
	bra.uni 	$L__BB0_203;
$L__BB0_202:
	mul.f32 	%f393, %f59, %f690;
	fma.rn.f32 	%f670, %f58, %f215, %f393;
$L__BB0_203:
	setp.num.f32 	%p187, %f691, %f691;
	st.global.f32 	[%rd22+12], %f670;
	setp.num.f32 	%p188, %f670, %f670;
	and.pred  	%p189, %p188, %p187;
	@%p189 bra 	$L__BB0_205;
	setp.num.f32 	%p190, %f670, %f670;
	setp.nan.f32 	%p191, %f691, %f691;
	selp.f32 	%f394, %f670, %f691, %p191;
	selp.f32 	%f678, %f394, %f691, %p190;
	bra.uni 	$L__BB0_206;
$L__BB0_205:
	mul.f32 	%f395, %f61, %f691;
	fma.rn.f32 	%f678, %f60, %f670, %f395;
$L__BB0_206:
	setp.num.f32 	%p192, %f670, %f670;
	st.global.f32 	[%rd23+12], %f678;
	setp.num.f32 	%p193, %f678, %f678;
	mul.f32 	%f396, %f670, 0f40400000;
	add.f32 	%f397, %f678, %f678;
	sub.f32 	%f398, %f396, %f397;
	selp.f32 	%f399, %f398, 0f7FFFFFFF, %p193;
	selp.f32 	%f400, %f399, 0f7FFFFFFF, %p192;
	st.global.f32 	[%rd21+12], %f400;
	add.s32 	%r585, %r585, 4;
	setp.lt.s32 	%p194, %r585, %r234;
	@%p194 bra 	$L__BB0_182;
$L__BB0_207:
	ret;

}
	// .globl	kdj_many_series_one_param_f32
.visible .entry kdj_many_series_one_param_f32(
	.param .u64 .ptr .align 1 kdj_many_series_one_param_f32_param_0,
	.param .u64 .ptr .align 1 kdj_many_series_one_param_f32_param_1,
	.param .u64 .ptr .align 1 kdj_many_series_one_param_f32_param_2,
	.param .u64 .ptr .align 1 kdj_many_series_one_param_f32_param_3,
	.param .u32 kdj_many_series_one_param_f32_param_4,
	.param .u32 kdj_many_series_one_param_f32_param_5,
	.param .u32 kdj_many_series_one_param_f32_param_6,
	.param .u32 kdj_many_series_one_param_f32_param_7,
	.param .u32 kdj_many_series_one_param_f32_param_8,
	.param .u32 kdj_many_series_one_param_f32_param_9,
	.param .u32 kdj_many_series_one_param_f32_param_10,
	.param .u64 .ptr .align 1 kdj_many_series_one_param_f32_param_11,
	.param .u64 .ptr .align 1 kdj_many_series_one_param_f32_param_12,
	.param .u64 .ptr .align 1 kdj_many_series_one_param_f32_param_13
)
{
	.reg .pred 	%p<119>;
	.reg .b32 	%r<221>;
	.reg .b32 	%f<147>;
	.reg .b64 	%rd<220>;
	.reg .b64 	%fd<167>;

	ld.param.u64 	%rd27, [kdj_many_series_one_param_f32_param_0];
	ld.param.u64 	%rd28, [kdj_many_series_one_param_f32_param_1];
	ld.param.u64 	%rd26, [kdj_many_series_one_param_f32_param_3];
	ld.param.u32 	%r86, [kdj_many_series_one_param_f32_param_4];
	ld.param.u32 	%r87, [kdj_many_series_one_param_f32_param_5];
	ld.param.u32 	%r88, [kdj_many_series_one_param_f32_param_6];
	ld.param.u32 	%r89, [kdj_many_series_one_param_f32_param_7];
	ld.param.u32 	%r90, [kdj_many_series_one_param_f32_param_8];
	ld.param.u32 	%r91, [kdj_many_series_one_param_f32_param_9];
	ld.param.u32 	%r92, [kdj_many_series_one_param_f32_param_10];
	ld.param.u64 	%rd29, [kdj_many_series_one_param_f32_param_11];
	ld.param.u64 	%rd30, [kdj_many_series_one_param_f32_param_12];
	ld.param.u64 	%rd31, [kdj_many_series_one_param_f32_param_13];
	cvta.to.global.u64 	%rd1, %rd31;
	cvta.to.global.u64 	%rd2, %rd30;
	cvta.to.global.u64 	%rd3, %rd28;
	cvta.to.global.u64 	%rd4, %rd27;
	cvta.to.global.u64 	%rd5, %rd29;
	mov.u32 	%r93, %ctaid.x;
	mov.u32 	%r94, %ntid.x;
	mov.u32 	%r95, %tid.x;
	mad.lo.s32 	%r1, %r93, %r94, %r95;
	setp.ge.s32 	%p1, %r1, %r86;
	@%p1 bra 	$L__BB1_93;
	cvta.to.global.u64 	%rd32, %rd26;
	cvt.s64.s32 	%rd6, %r1;
	mul.wide.s32 	%rd33, %r1, 4;
	add.s64 	%rd34, %rd32, %rd33;
	ld.global.nc.u32 	%r2, [%rd34];
	setp.lt.s32 	%p2, %r87, 1;
	@%p2 bra 	$L__BB1_10;
	cvt.s64.s32 	%rd7, %r86;
	and.b32  	%r3, %r87, 3;
	setp.lt.u32 	%p3, %r87, 4;
	mov.b32 	%r186, 0;
	@%p3 bra 	$L__BB1_5;
	and.b32  	%r186, %r87, 2147483644;
	mov.b32 	%r184, 0;
	shl.b64 	%rd41, %rd7, 2;
$L__BB1_4:
	.pragma "nounroll";
	cvt.u64.u32 	%rd35, %r184;
	mad.lo.s64 	%rd36, %rd35, %rd7, %rd6;
	shl.b64 	%rd37, %rd36, 2;
	add.s64 	%rd38, %rd5, %rd37;
	mov.b32 	%r98, 2147483647;
	st.global.u32 	[%rd38], %r98;
	add.s64 	%rd39, %rd2, %rd37;
	st.global.u32 	[%rd39], %r98;
	add.s64 	%rd40, %rd1, %rd37;
	st.global.u32 	[%rd40], %r98;
	add.s64 	%rd42, %rd38, %rd41;
	st.global.u32 	[%rd42], %r98;
	add.s64 	%rd43, %rd39, %rd41;
	st.global.u32 	[%rd43], %r98;
	add.s64 	%rd44, %rd40, %rd41;
	st.global.u32 	[%rd44], %r98;
	add.s64 	%rd45, %rd42, %rd41;
	st.global.u32 	[%rd45], %r98;
	add.s64 	%rd46, %rd43, %rd41;
	st.global.u32 	[%rd46], %r98;
	add.s64 	%rd47, %rd44, %rd41;
	st.global.u32 	[%rd47], %r98;
	add.s64 	%rd48, %rd45, %rd41;
	st.global.u32 	[%rd48], %r98;
	add.s64 	%rd49, %rd46, %rd41;
	st.global.u32 	[%rd49], %r98;
	add.s64 	%rd50, %rd47, %rd41;
	st.global.u32 	[%rd50], %r98;
	add.s32 	%r184, %r184, 4;
	setp.ne.s32 	%p4, %r184, %r186;
	@%p4 bra 	$L__BB1_4;
$L__BB1_5:
	setp.eq.s32 	%p5, %r3, 0;
	@%p5 bra 	$L__BB1_10;
	setp.eq.s32 	%p6, %r3, 1;
	@%p6 bra 	$L__BB1_8;
	cvt.u64.u32 	%rd51, %r186;
	mad.lo.s64 	%rd52, %rd51, %rd7, %rd6;
	shl.b64 	%rd53, %rd52, 2;
	add.s64 	%rd54, %rd5, %rd53;
	mov.b32 	%r99, 2147483647;
	st.global.u32 	[%rd54], %r99;
	add.s64 	%rd55, %rd2, %rd53;
	st.global.u32 	[%rd55], %r99;
	add.s64 	%rd56, %rd1, %rd53;
	st.global.u32 	[%rd56], %r99;
	shl.b64 	%rd57, %rd7, 2;
	add.s64 	%rd58, %rd54, %rd57;
	st.global.u32 	[%rd58], %r99;
	add.s64 	%rd59, %rd55, %rd57;
	st.global.u32 	[%rd59], %r99;
	add.s64 	%rd60, %rd56, %rd57;
	st.global.u32 	[%rd60], %r99;
	add.s32 	%r186, %r186, 2;
$L__BB1_8:
	and.b32  	%r100, %r87, 1;
	setp.eq.b32 	%p7, %r100, 1;
	not.pred 	%p8, %p7;
	@%p8 bra 	$L__BB1_10;
	cvt.u64.u32 	%rd61, %r186;
	mad.lo.s64 	%rd62, %rd61, %rd7, %rd6;
	shl.b64 	%rd63, %rd62, 2;
	add.s64 	%rd64, %rd5, %rd63;
	mov.b32 	%r101, 2147483647;
	st.global.u32 	[%rd64], %r101;
	add.s64 	%rd65, %rd2, %rd63;
	st.global.u32 	[%rd65], %r101;
	add.s64 	%rd66, %rd1, %rd63;
	st.global.u32 	[%rd66], %r101;
$L__BB1_10:
	setp.lt.s32 	%p9, %r2, 0;
	setp.ge.s32 	%p10, %r2, %r87;
	setp.lt.s32 	%p11, %r88, 1;
	or.pred  	%p12, %p9, %p11;
	or.pred  	%p13, %p12, %p10;
	setp.lt.s32 	%p14, %r89, 1;
	or.pred  	%p15, %p14, %p13;
	setp.lt.s32 	%p16, %r90, 1;
	or.pred  	%p17, %p16, %p15;
	@%p17 bra 	$L__BB1_93;
	add.s32 	%r10, %r2, %r88;
	add.s32 	%r102, %r89, %r10;
	add.s32 	%r213, %r102, -1;
	add.s32 	%r187, %r102, -2;
	add.s32 	%r219, %r187, %r90;
	add.s32 	%r14, %r219, -1;
	setp.gt.s32 	%p18, %r10, %r87;
	@%p18 bra 	$L__BB1_93;
	or.b32  	%r103, %r92, %r91;
	setp.ne.s32 	%p19, %r103, 0;
	@%p19 bra 	$L__BB1_41;
	setp.gt.s32 	%p81, %r213, %r87;
	@%p81 bra 	$L__BB1_93;
	cvt.s64.s32 	%rd8, %r86;
	and.b32  	%r15, %r90, 7;
	shl.b64 	%rd140, %rd8, 2;
$L__BB1_15:
	mov.f64 	%fd147, 0d0000000000000000;
	mov.b32 	%r200, 0;
	mov.u32 	%r201, %r200;
$L__BB1_16:
	sub.s32 	%r126, %r187, %r89;
	add.s32 	%r127, %r126, %r200;
	add.s32 	%r41, %r127, 1;
	sub.s32 	%r128, %r41, %r88;
	add.s32 	%r129, %r128, 1;
	cvt.s64.s32 	%rd136, %r129;
	mad.lo.s64 	%rd137, %rd136, %rd8, %rd6;
	add.s32 	%r130, %r89, %r88;
	sub.s32 	%r131, %r187, %r130;
	add.s32 	%r202, %r131, %r200;
	shl.b64 	%rd216, %rd137, 2;
	mov.f32 	%f132, 0fFF800000;
	mov.f32 	%f131, 0f7F800000;
$L__BB1_17:
	add.s64 	%rd138, %rd4, %rd216;
	ld.global.nc.f32 	%f7, [%rd138];
	add.s64 	%rd139, %rd3, %rd216;
	ld.global.nc.f32 	%f101, [%rd139];
	setp.nan.f32 	%p82, %f7, %f7;
	setp.nan.f32 	%p83, %f101, %f101;
	or.pred  	%p84, %p82, %p83;
	mov.f32 	%f133, 0f7FFFFFFF;
	@%p84 bra 	$L__BB1_39;
	max.f32 	%f132, %f132, %f7;
	min.f32 	%f131, %f131, %f101;
	add.s32 	%r44, %r202, 1;
	add.s32 	%r132, %r202, 2;
	add.s64 	%rd216, %rd216, %rd140;
	setp.lt.s32 	%p85, %r132, %r41;
	mov.u32 	%r202, %r44;
	@%p85 bra 	$L__BB1_17;
	ld.param.u64 	%rd215, [kdj_many_series_one_param_f32_param_2];
	cvt.s64.s32 	%rd141, %r41;
	mad.lo.s64 	%rd142, %rd141, %rd8, %rd6;
	cvta.to.global.u64 	%rd143, %rd215;
	shl.b64 	%rd144, %rd142, 2;
	add.s64 	%rd145, %rd143, %rd144;
	ld.global.nc.f32 	%f14, [%rd145];
	setp.nan.f32 	%p86, %f14, %f14;
	@%p86 bra 	$L__BB1_39;
	sub.f32 	%f11, %f132, %f131;
	setp.leu.f32 	%p87, %f11, 0f00000000;
	@%p87 bra 	$L__BB1_39;
	sub.f32 	%f104, %f14, %f131;
	mov.f32 	%f105, 0f42C80000;
	div.rn.f32 	%f106, %f105, %f11;
	mul.f32 	%f133, %f106, %f104;
	bra.uni 	$L__BB1_39;
$L__BB1_22:
	cvt.rn.f64.u32 	%fd89, %r201;
	div.rn.f64 	%fd90, %fd147, %fd89;
	cvt.rn.f32.f64 	%f129, %fd90;
$L__BB1_23:
	cvt.u64.u32 	%rd146, %r187;
	mad.lo.s64 	%rd9, %rd146, %rd8, %rd6;
	shl.b64 	%rd147, %rd9, 2;
	add.s64 	%rd148, %rd5, %rd147;
	st.global.f32 	[%rd148], %f129;
	setp.lt.s32 	%p91, %r187, %r14;
	@%p91 bra 	$L__BB1_29;
	setp.lt.u32 	%p92, %r90, 8;
	sub.s32 	%r136, %r187, %r90;
	add.s32 	%r24, %r136, 1;
	mov.f64 	%fd140, 0d0000000000000000;
	mov.b32 	%r195, 0;
	mov.u32 	%r190, %r195;
	@%p92 bra 	$L__BB1_31;
	mov.f64 	%fd140, 0d0000000000000000;
	mov.b32 	%r188, 0;
	mov.u32 	%r190, %r188;
	bra.uni 	$L__BB1_30;
$L__BB1_26:
	setp.eq.s32 	%p115, %r190, 0;
	mov.f32 	%f130, 0f7FFFFFFF;
	@%p115 bra 	$L__BB1_28;
	cvt.rn.f64.u32 	%fd137, %r190;
	div.rn.f64 	%fd138, %fd140, %fd137;
	cvt.rn.f32.f64 	%f130, %fd138;
$L__BB1_28:
	add.s64 	%rd210, %rd2, %rd147;
	st.global.f32 	[%rd210], %f130;
	setp.num.f32 	%p116, %f129, %f129;
	setp.num.f32 	%p117, %f130, %f130;
	mul.f32 	%f124, %f129, 0f40400000;
	add.f32 	%f125, %f130, %f130;
	sub.f32 	%f126, %f124, %f125;
	selp.f32 	%f127, %f126, 0f7FFFFFFF, %p117;
	selp.f32 	%f128, %f127, 0f7FFFFFFF, %p116;
	add.s64 	%rd211, %rd1, %rd147;
	st.global.f32 	[%rd211], %f128;
$L__BB1_29:
	add.s32 	%r187, %r187, 1;
	setp.lt.s32 	%p118, %r187, %r87;
	@%p118 bra 	$L__BB1_15;
	bra.uni 	$L__BB1_93;
$L__BB1_30:
	.pragma "nounroll";
	add.s32 	%r138, %r24, %r188;
	cvt.s64.s32 	%rd149, %r138;
	mad.lo.s64 	%rd150, %rd149, %rd8, %rd6;
	shl.b64 	%rd151, %rd150, 2;
	add.s64 	%rd152, %rd5, %rd151;
	ld.global.f32 	%f108, [%rd152];
	setp.num.f32 	%p93, %f108, %f108;
	cvt.f64.f32 	%fd94, %f108;
	add.f64 	%fd95, %fd140, %fd94;
	selp.f64 	%fd96, %fd95, %fd140, %p93;
	selp.u32 	%r139, 1, 0, %p93;
	add.s32 	%r140, %r190, %r139;
	add.s32 	%r141, %r138, 1;
	cvt.s64.s32 	%rd153, %r141;
	mad.lo.s64 	%rd154, %rd153, %rd8, %rd6;
	shl.b64 	%rd155, %rd154, 2;
	add.s64 	%rd156, %rd5, %rd155;
	ld.global.f32 	%f109, [%rd156];
	setp.num.f32 	%p94, %f109, %f109;
	cvt.f64.f32 	%fd97, %f109;
	add.f64 	%fd98, %fd96, %fd97;
	selp.f64 	%fd99, %fd98, %fd96, %p94;
	selp.u32 	%r142, 1, 0, %p94;
	add.s32 	%r143, %r140, %r142;
	add.s32 	%r144, %r138, 2;
	cvt.s64.s32 	%rd157, %r144;
	mad.lo.s64 	%rd158, %rd157, %rd8, %rd6;
	shl.b64 	%rd159, %rd158, 2;
	add.s64 	%rd160, %rd5, %rd159;
	ld.global.f32 	%f110, [%rd160];
	setp.num.f32 	%p95, %f110, %f110;
	cvt.f64.f32 	%fd100, %f110;
	add.f64 	%fd101, %fd99, %fd100;
	selp.f64 	%fd102, %fd101, %fd99, %p95;
	selp.u32 	%r145, 1, 0, %p95;
	add.s32 	%r146, %r143, %r145;
	add.s32 	%r147, %r138, 3;
	cvt.s64.s32 	%rd161, %r147;
	mad.lo.s64 	%rd162, %rd161, %rd8, %rd6;
	shl.b64 	%rd163, %rd162, 2;
	add.s64 	%rd164, %rd5, %rd163;
	ld.global.f32 	%f111, [%rd164];
	setp.num.f32 	%p96, %f111, %f111;
	cvt.f64.f32 	%fd103, %f111;
	add.f64 	%fd104, %fd102, %fd103;
	selp.f64 	%fd105, %fd104, %fd102, %p96;
	selp.u32 	%r148, 1, 0, %p96;
	add.s32 	%r149, %r146, %r148;
	add.s32 	%r150, %r138, 4;
	cvt.s64.s32 	%rd165, %r150;
	mad.lo.s64 	%rd166, %rd165, %rd8, %rd6;
	shl.b64 	%rd167, %rd166, 2;
	add.s64 	%rd168, %rd5, %rd167;
	ld.global.f32 	%f112, [%rd168];
	setp.num.f32 	%p97, %f112, %f112;
	cvt.f64.f32 	%fd106, %f112;
	add.f64 	%fd107, %fd105, %fd106;
	selp.f64 	%fd108, %fd107, %fd105, %p97;
	selp.u32 	%r151, 1, 0, %p97;
	add.s32 	%r152, %r149, %r151;
	add.s32 	%r153, %r138, 5;
	cvt.s64.s32 	%rd169, %r153;
	mad.lo.s64 	%rd170, %rd169, %rd8, %rd6;
	shl.b64 	%rd171, %rd170, 2;
	add.s64 	%rd172, %rd5, %rd171;
	ld.global.f32 	%f113, [%rd172];
	setp.num.f32 	%p98, %f113, %f113;
	cvt.f64.f32 	%fd109, %f113;
	add.f64 	%fd110, %fd108, %fd109;
	selp.f64 	%fd111, %fd110, %fd108, %p98;
	selp.u32 	%r154, 1, 0, %p98;
	add.s32 	%r155, %r152, %r154;
	add.s32 	%r156, %r138, 6;
	cvt.s64.s32 	%rd173, %r156;
	mad.lo.s64 	%rd174, %rd173, %rd8, %rd6;
	shl.b64 	%rd175, %rd174, 2;
	add.s64 	%rd176, %rd5, %rd175;
	ld.global.f32 	%f114, [%rd176];
	setp.num.f32 	%p99, %f114, %f114;
	cvt.f64.f32 	%fd112, %f114;
	add.f64 	%fd113, %fd111, %fd112;
	selp.f64 	%fd114, %fd113, %fd111, %p99;
	selp.u32 	%r157, 1, 0, %p99;
	add.s32 	%r158, %r155, %r157;
	add.s32 	%r159, %r138, 7;
	cvt.s64.s32 	%rd177, %r159;
	mad.lo.s64 	%rd178, %rd177, %rd8, %rd6;
	shl.b64 	%rd179, %rd178, 2;
	add.s64 	%rd180, %rd5, %rd179;
	ld.global.f32 	%f115, [%rd180];
	setp.num.f32 	%p100, %f115, %f115;
	cvt.f64.f32 	%fd115, %f115;
	add.f64 	%fd116, %fd114, %fd115;
	selp.f64 	%fd140, %fd116, %fd114, %p100;
	selp.u32 	%r160, 1, 0, %p100;
	add.s32 	%r190, %r158, %r160;
	add.s32 	%r188, %r188, 8;
	and.b32  	%r195, %r90, 2147483640;
	setp.eq.s32 	%p101, %r188, %r195;
	@%p101 bra 	$L__BB1_31;
	bra.uni 	$L__BB1_30;
$L__BB1_31:
	setp.eq.s32 	%p102, %r15, 0;
	@%p102 bra 	$L__BB1_26;
	add.s32 	%r162, %r15, -1;
	setp.lt.u32 	%p103, %r162, 3;
	@%p103 bra 	$L__BB1_34;
	add.s32 	%r163, %r24, %r195;
	cvt.s64.s32 	%rd181, %r163;
	mad.lo.s64 	%rd182, %rd181, %rd8, %rd6;
	shl.b64 	%rd183, %rd182, 2;
	add.s64 	%rd184, %rd5, %rd183;
	ld.global.f32 	%f116, [%rd184];
	setp.num.f32 	%p104, %f116, %f116;
	cvt.f64.f32 	%fd118, %f116;
	add.f64 	%fd119, %fd140, %fd118;
	selp.f64 	%fd120, %fd119, %fd140, %p104;
	selp.u32 	%r164, 1, 0, %p104;
	add.s32 	%r165, %r190, %r164;
	add.s32 	%r166, %r163, 1;
	cvt.s64.s32 	%rd185, %r166;
	mad.lo.s64 	%rd186, %rd185, %rd8, %rd6;
	shl.b64 	%rd187, %rd186, 2;
	add.s64 	%rd188, %rd5, %rd187;
	ld.global.f32 	%f117, [%rd188];
	setp.num.f32 	%p105, %f117, %f117;
	cvt.f64.f32 	%fd121, %f117;
	add.f64 	%fd122, %fd120, %fd121;
	selp.f64 	%fd123, %fd122, %fd120, %p105;
	selp.u32 	%r167, 1, 0, %p105;
	add.s32 	%r168, %r165, %r167;
	add.s32 	%r169, %r163, 2;
	cvt.s64.s32 	%rd189, %r169;
	mad.lo.s64 	%rd190, %rd189, %rd8, %rd6;
	shl.b64 	%rd191, %rd190, 2;
	add.s64 	%rd192, %rd5, %rd191;
	ld.global.f32 	%f118, [%rd192];
	setp.num.f32 	%p106, %f118, %f118;
	cvt.f64.f32 	%fd124, %f118;
	add.f64 	%fd125, %fd123, %fd124;
	selp.f64 	%fd126, %fd125, %fd123, %p106;
	selp.u32 	%r170, 1, 0, %p106;
	add.s32 	%r171, %r168, %r170;
	add.s32 	%r172, %r163, 3;
	cvt.s64.s32 	%rd193, %r172;
	mad.lo.s64 	%rd194, %rd193, %rd8, %rd6;
	shl.b64 	%rd195, %rd194, 2;
	add.s64 	%rd196, %rd5, %rd195;
	ld.global.f32 	%f119, [%rd196];
	setp.num.f32 	%p107, %f119, %f119;
	cvt.f64.f32 	%fd127, %f119;
	add.f64 	%fd128, %fd126, %fd127;
	selp.f64 	%fd140, %fd128, %fd126, %p107;
	selp.u32 	%r173, 1, 0, %p107;
	add.s32 	%r190, %r171, %r173;
	add.s32 	%r195, %r195, 4;
$L__BB1_34:
	and.b32  	%r175, %r90, 3;
	setp.eq.s32 	%p108, %r175, 0;
	@%p108 bra 	$L__BB1_26;
	setp.eq.s32 	%p109, %r175, 1;
	@%p109 bra 	$L__BB1_37;
	add.s32 	%r176, %r24, %r195;
	cvt.s64.s32 	%rd197, %r176;
	mad.lo.s64 	%rd198, %rd197, %rd8, %rd6;
	shl.b64 	%rd199, %rd198, 2;
	add.s64 	%rd200, %rd5, %rd199;
	ld.global.f32 	%f120, [%rd200];
	setp.num.f32 	%p110, %f120, %f120;
	cvt.f64.f32 	%fd130, %f120;
	add.f64 	%fd131, %fd140, %fd130;
	selp.f64 	%fd132, %fd131, %fd140, %p110;
	selp.u32 	%r177, 1, 0, %p110;
	add.s32 	%r178, %r190, %r177;
	add.s32 	%r179, %r176, 1;
	cvt.s64.s32 	%rd201, %r179;
	mad.lo.s64 	%rd202, %rd201, %rd8, %rd6;
	shl.b64 	%rd203, %rd202, 2;
	add.s64 	%rd204, %rd5, %rd203;
	ld.global.f32 	%f121, [%rd204];
	setp.num.f32 	%p111, %f121, %f121;
	cvt.f64.f32 	%fd133, %f121;
	add.f64 	%fd134, %fd132, %fd133;
	selp.f64 	%fd140, %fd134, %fd132, %p111;
	selp.u32 	%r180, 1, 0, %p111;
	add.s32 	%r190, %r178, %r180;
	add.s32 	%r195, %r195, 2;
$L__BB1_37:
	and.b32  	%r181, %r90, 1;
	setp.eq.b32 	%p112, %r181, 1;
	not.pred 	%p113, %p112;
	@%p113 bra 	$L__BB1_26;
	add.s32 	%r182, %r24, %r195;
	cvt.s64.s32 	%rd205, %r182;
	mad.lo.s64 	%rd206, %rd205, %rd8, %rd6;
	shl.b64 	%rd207, %rd206, 2;
	add.s64 	%rd208, %rd5, %rd207;
	ld.global.f32 	%f122, [%rd208];
	setp.num.f32 	%p114, %f122, %f122;
	cvt.f64.f32 	%fd135, %f122;
	add.f64 	%fd136, %fd140, %fd135;
	selp.f64 	%fd140, %fd136, %fd140, %p114;
	selp.u32 	%r183, 1, 0, %p114;
	add.s32 	%r190, %r190, %r183;
	bra.uni 	$L__BB1_26;
$L__BB1_39:
	setp.num.f32 	%p88, %f133, %f133;
	cvt.f64.f32 	%fd87, %f133;
	add.f64 	%fd88, %fd147, %fd87;
	selp.f64 	%fd147, %fd88, %fd147, %p88;
	selp.u32 	%r133, 1, 0, %p88;
	add.s32 	%r201, %r201, %r133;
	add.s32 	%r200, %r200, 1;
	setp.eq.s32 	%p89, %r200, %r89;
	@%p89 bra 	$L__BB1_40;
	bra.uni 	$L__BB1_16;
$L__BB1_40:
	setp.eq.s32 	%p90, %r201, 0;
	mov.f32 	%f129, 0f7FFFFFFF;
	@%p90 bra 	$L__BB1_23;
	bra.uni 	$L__BB1_22;
$L__BB1_41:
	setp.ne.s32 	%p20, %r91, 1;
	setp.ne.s32 	%p21, %r92, 1;
	or.pred  	%p22, %p20, %p21;
	@%p22 bra 	$L__BB1_93;
	add.s32 	%r105, %r89, 1;
	cvt.rn.f64.u32 	%fd52, %r105;
	mov.f64 	%fd53, 0d4000000000000000;
	div.rn.f64 	%fd15, %fd53, %fd52;
	add.s32 	%r106, %r90, 1;
	cvt.rn.f64.u32 	%fd54, %r106;
	div.rn.f64 	%fd16, %fd53, %fd54;
	setp.gt.u32 	%p23, %r213, %r87;
	mov.b32 	%r218, 0;
	mov.f64 	%fd160, 0d0000000000000000;
	mov.f64 	%fd159, 0d7FF8000000000000;
	@%p23 bra 	$L__BB1_55;
	sub.s32 	%r203, %r187, %r89;
	mov.f64 	%fd148, 0d0000000000000000;
	mov.b32 	%r204, 0;
	cvt.s64.s32 	%rd71, %r86;
$L__BB1_44:
	mov.u32 	%r48, %r203;
	add.s32 	%r203, %r48, 1;
	sub.s32 	%r108, %r203, %r88;
	setp.gt.s32 	%p24, %r108, %r48;
	mov.f32 	%f137, 0f7F800000;
	mov.f32 	%f136, 0fFF800000;
	@%p24 bra 	$L__BB1_48;
	add.s32 	%r205, %r108, 1;
	mul.wide.s32 	%rd67, %r205, %r86;
	add.s64 	%rd217, %rd67, %rd6;
	mov.f32 	%f136, 0fFF800000;
	mov.f32 	%f137, 0f7F800000;
$L__BB1_46:
	shl.b64 	%rd68, %rd217, 2;
	add.s64 	%rd69, %rd4, %rd68;
	ld.global.nc.f32 	%f17, [%rd69];
	add.s64 	%rd70, %rd3, %rd68;
	ld.global.nc.f32 	%f55, [%rd70];
	setp.nan.f32 	%p25, %f17, %f17;
	setp.nan.f32 	%p26, %f55, %f55;
	or.pred  	%p27, %p25, %p26;
	mov.f32 	%f138, 0f7FFFFFFF;
	@%p27 bra 	$L__BB1_51;
	max.f32 	%f136, %f136, %f17;
	min.f32 	%f137, %f137, %f55;
	add.s32 	%r53, %r205, 1;
	add.s64 	%rd217, %rd217, %rd71;
	setp.le.s32 	%p28, %r205, %r48;
	mov.u32 	%r205, %r53;
	@%p28 bra 	$L__BB1_46;
$L__BB1_48:
	ld.param.u64 	%rd212, [kdj_many_series_one_param_f32_param_2];
	mul.wide.s32 	%rd72, %r203, %r86;
	add.s64 	%rd73, %rd72, %rd6;
	cvta.to.global.u64 	%rd74, %rd212;
	shl.b64 	%rd75, %rd73, 2;
	add.s64 	%rd76, %rd74, %rd75;
	ld.global.nc.f32 	%f23, [%rd76];
	setp.nan.f32 	%p29, %f23, %f23;
	mov.f32 	%f138, 0f7FFFFFFF;
	@%p29 bra 	$L__BB1_51;
	sub.f32 	%f24, %f136, %f137;
	setp.leu.f32 	%p30, %f24, 0f00000000;
	@%p30 bra 	$L__BB1_51;
	sub.f32 	%f58, %f23, %f137;
	mov.f32 	%f59, 0f42C80000;
	div.rn.f32 	%f60, %f59, %f24;
	mul.f32 	%f138, %f60, %f58;
$L__BB1_51:
	setp.num.f32 	%p31, %f138, %f138;
	cvt.f64.f32 	%fd56, %f138;
	add.f64 	%fd57, %fd148, %fd56;
	selp.f64 	%fd148, %fd57, %fd148, %p31;
	selp.u32 	%r110, 1, 0, %p31;
	add.s32 	%r204, %r204, %r110;
	setp.lt.s32 	%p32, %r203, %r187;
	@%p32 bra 	$L__BB1_44;
	setp.eq.s32 	%p33, %r204, 0;
	mov.f64 	%fd159, 0d7FF8000000000000;
	@%p33 bra 	$L__BB1_54;
	cvt.rn.f64.u32 	%fd59, %r204;
	div.rn.f64 	%fd159, %fd148, %fd59;
$L__BB1_54:
	cvt.rn.f32.f64 	%f61, %fd159;
	cvt.u64.u32 	%rd77, %r187;
	cvt.s64.s32 	%rd78, %r86;
	mad.lo.s64 	%rd79, %rd77, %rd78, %rd6;
	shl.b64 	%rd80, %rd79, 2;
	add.s64 	%rd81, %rd5, %rd80;
	st.global.f32 	[%rd81], %f61;
	setp.num.f64 	%p34, %fd159, %fd159;
	add.f64 	%fd60, %fd159, 0d0000000000000000;
	selp.f64 	%fd160, %fd60, 0d0000000000000000, %p34;
	selp.u32 	%r218, 1, 0, %p34;
$L__BB1_55:
	min.s32 	%r111, %r219, %r87;
	setp.le.s32 	%p35, %r111, %r213;
	@%p35 bra 	$L__BB1_73;
	cvt.s64.s32 	%rd16, %r86;
	setp.lt.s32 	%p36, %r88, 1;
	@%p36 bra 	$L__BB1_67;
$L__BB1_57:
	sub.s32 	%r122, %r213, %r88;
	add.s32 	%r209, %r122, 1;
	cvt.s64.s32 	%rd102, %r209;
	mad.lo.s64 	%rd218, %rd102, %rd16, %rd6;
	mov.f32 	%f140, 0fFF800000;
	mov.f32 	%f139, 0f7F800000;
$L__BB1_58:
	shl.b64 	%rd103, %rd218, 2;
	add.s64 	%rd104, %rd4, %rd103;
	ld.global.nc.f32 	%f29, [%rd104];
	add.s64 	%rd105, %rd3, %rd103;
	ld.global.nc.f32 	%f67, [%rd105];
	setp.nan.f32 	%p43, %f29, %f29;
	setp.nan.f32 	%p44, %f67, %f67;
	or.pred  	%p45, %p43, %p44;
	mov.f32 	%f141, 0f7FFFFFFF;
	@%p45 bra 	$L__BB1_63;
	max.f32 	%f140, %f140, %f29;
	min.f32 	%f139, %f139, %f67;
	add.s32 	%r62, %r209, 1;
	add.s64 	%rd218, %rd218, %rd16;
	setp.lt.s32 	%p46, %r209, %r213;
	mov.u32 	%r209, %r62;
	@%p46 bra 	$L__BB1_58;
	ld.param.u64 	%rd213, [kdj_many_series_one_param_f32_param_2];
	cvt.u64.u32 	%rd106, %r213;
	mad.lo.s64 	%rd107, %rd106, %rd16, %rd6;
	cvta.to.global.u64 	%rd108, %rd213;
	shl.b64 	%rd109, %rd107, 2;
	add.s64 	%rd110, %rd108, %rd109;
	ld.global.nc.f32 	%f36, [%rd110];
	setp.nan.f32 	%p47, %f36, %f36;
	@%p47 bra 	$L__BB1_63;
	sub.f32 	%f33, %f140, %f139;
	setp.leu.f32 	%p48, %f33, 0f00000000;
	@%p48 bra 	$L__BB1_63;
	sub.f32 	%f70, %f36, %f139;
	mov.f32 	%f71, 0f42C80000;
	div.rn.f32 	%f72, %f71, %f33;
	mul.f32 	%f141, %f72, %f70;
$L__BB1_63:
	setp.num.f32 	%p49, %f141, %f141;
	setp.num.f64 	%p50, %fd159, %fd159;
	and.pred  	%p51, %p49, %p50;
	@%p51 bra 	$L__BB1_65;
	setp.nan.f64 	%p53, %fd159, %fd159;
	cvt.f64.f32 	%fd67, %f141;
	selp.f64 	%fd68, %fd67, %fd159, %p53;
	selp.f64 	%fd159, %fd68, %fd159, %p49;
	bra.uni 	$L__BB1_66;
$L__BB1_65:
	cvt.f64.f32 	%fd69, %f141;
	mul.f64 	%fd70, %fd15, %fd69;
	mov.f64 	%fd71, 0d3FF0000000000000;
	sub.f64 	%fd72, %fd71, %fd15;
	fma.rn.f64 	%fd159, %fd72, %fd159, %fd70;
$L__BB1_66:
	cvt.rn.f32.f64 	%f73, %fd159;
	cvt.u64.u32 	%rd111, %r213;
	mad.lo.s64 	%rd112, %rd111, %rd16, %rd6;
	shl.b64 	%rd113, %rd112, 2;
	add.s64 	%rd114, %rd5, %rd113;
	st.global.f32 	[%rd114], %f73;
	setp.num.f64 	%p54, %fd159, %fd159;
	add.f64 	%fd73, %fd160, %fd159;
	selp.f64 	%fd160, %fd73, %fd160, %p54;
	selp.u32 	%r123, 1, 0, %p54;
	add.s32 	%r218, %r218, %r123;
	add.s32 	%r213, %r213, 1;
	setp.lt.s32 	%p55, %r213, %r111;
	@%p55 bra 	$L__BB1_57;
	bra.uni 	$L__BB1_73;
$L__BB1_67:
	add.s32 	%r113, %r10, %r89;
	max.s32 	%r114, %r111, %r113;
	sub.s32 	%r65, %r114, %r113;
	add.s32 	%r115, %r65, 1;
	and.b32  	%r66, %r115, 3;
	setp.eq.s32 	%p37, %r66, 0;
	@%p37 bra 	$L__BB1_70;
	mov.b32 	%r212, 0;
	cvt.rn.f32.f64 	%f62, %fd159;
$L__BB1_69:
	.pragma "nounroll";
	setp.num.f64 	%p38, %fd159, %fd159;
	cvt.u64.u32 	%rd82, %r213;
	mad.lo.s64 	%rd83, %rd82, %rd16, %rd6;
	shl.b64 	%rd84, %rd83, 2;
	add.s64 	%rd85, %rd5, %rd84;
	st.global.f32 	[%rd85], %f62;
	add.f64 	%fd62, %fd160, %fd159;
	selp.f64 	%fd160, %fd62, %fd160, %p38;
	selp.u32 	%r117, 1, 0, %p38;
	add.s32 	%r218, %r218, %r117;
	add.s32 	%r213, %r213, 1;
	add.s32 	%r212, %r212, 1;
	setp.ne.s32 	%p39, %r212, %r66;
	@%p39 bra 	$L__BB1_69;
$L__BB1_70:
	setp.lt.u32 	%p40, %r65, 3;
	@%p40 bra 	$L__BB1_73;
	cvt.rn.f32.f64 	%f63, %fd159;
$L__BB1_72:
	setp.num.f64 	%p41, %fd159, %fd159;
	cvt.u64.u32 	%rd86, %r213;
	mad.lo.s64 	%rd87, %rd86, %rd16, %rd6;
	shl.b64 	%rd88, %rd87, 2;
	add.s64 	%rd89, %rd5, %rd88;
	st.global.f32 	[%rd89], %f63;
	add.f64 	%fd63, %fd160, %fd159;
	add.s32 	%r118, %r213, 1;
	cvt.u64.u32 	%rd90, %r118;
	mad.lo.s64 	%rd91, %rd90, %rd16, %rd6;
	shl.b64 	%rd92, %rd91, 2;
	add.s64 	%rd93, %rd5, %rd92;
	st.global.f32 	[%rd93], %f63;
	add.f64 	%fd64, %fd63, %fd159;
	add.s32 	%r119, %r213, 2;
	cvt.u64.u32 	%rd94, %r119;
	mad.lo.s64 	%rd95, %rd94, %rd16, %rd6;
	shl.b64 	%rd96, %rd95, 2;
	add.s64 	%rd97, %rd5, %rd96;
	st.global.f32 	[%rd97], %f63;
	add.f64 	%fd65, %fd64, %fd159;
	add.s32 	%r120, %r213, 3;
	cvt.u64.u32 	%rd98, %r120;
	mad.lo.s64 	%rd99, %rd98, %rd16, %rd6;
	shl.b64 	%rd100, %rd99, 2;
	add.s64 	%rd101, %rd5, %rd100;
	st.global.f32 	[%rd101], %f63;
	add.f64 	%fd66, %fd65, %fd159;
	selp.f64 	%fd160, %fd66, %fd160, %p41;
	selp.b32 	%r121, 4, 0, %p41;
	add.s32 	%r218, %r218, %r121;
	add.s32 	%r213, %r213, 4;
	setp.lt.s32 	%p42, %r213, %r111;
	@%p42 bra 	$L__BB1_72;
$L__BB1_73:
	setp.gt.s32 	%p56, %r219, %r87;
	mov.f64 	%fd163, 0d7FF8000000000000;
	@%p56 bra 	$L__BB1_77;
	setp.eq.s32 	%p57, %r218, 0;
	mov.f64 	%fd163, 0d7FF8000000000000;
	@%p57 bra 	$L__BB1_76;
	cvt.rn.f64.u32 	%fd76, %r218;
	div.rn.f64 	%fd163, %fd160, %fd76;
$L__BB1_76:
	cvt.rn.f32.f64 	%f74, %fd163;
	mul.wide.s32 	%rd115, %r14, %r86;
	add.s64 	%rd116, %rd115, %rd6;
	shl.b64 	%rd117, %rd116, 2;
	add.s64 	%rd118, %rd2, %rd117;
	st.global.f32 	[%rd118], %f74;
	add.s64 	%rd119, %rd5, %rd117;
	ld.global.f32 	%f75, [%rd119];
	setp.num.f32 	%p58, %f75, %f75;
	setp.num.f64 	%p59, %fd163, %fd163;
	mul.f32 	%f76, %f75, 0f40400000;
	add.f32 	%f77, %f74, %f74;
	sub.f32 	%f78, %f76, %f77;
	selp.f32 	%f79, %f78, 0f7FFFFFFF, %p59;
	selp.f32 	%f80, %f79, 0f7FFFFFFF, %p58;
	add.s64 	%rd120, %rd1, %rd117;
	st.global.f32 	[%rd120], %f80;
$L__BB1_77:
	setp.ge.s32 	%p60, %r219, %r87;
	@%p60 bra 	$L__BB1_93;
	cvt.s64.s32 	%rd20, %r86;
	mov.f64 	%fd77, 0d3FF0000000000000;
	sub.f64 	%fd41, %fd77, %fd16;
$L__BB1_79:
	setp.lt.s32 	%p61, %r88, 1;
	sub.s32 	%r124, %r219, %r88;
	add.s32 	%r220, %r124, 1;
	mov.f32 	%f145, 0f7F800000;
	mov.f32 	%f144, 0fFF800000;
	@%p61 bra 	$L__BB1_83;
	cvt.s64.s32 	%rd121, %r220;
	mad.lo.s64 	%rd219, %rd121, %rd20, %rd6;
	mov.f32 	%f144, 0fFF800000;
	mov.f32 	%f145, 0f7F800000;
$L__BB1_81:
	shl.b64 	%rd122, %rd219, 2;
	add.s64 	%rd123, %rd4, %rd122;
	ld.global.nc.f32 	%f39, [%rd123];
	add.s64 	%rd124, %rd3, %rd122;
	ld.global.nc.f32 	%f86, [%rd124];
	setp.nan.f32 	%p62, %f39, %f39;
	setp.nan.f32 	%p63, %f86, %f86;
	or.pred  	%p64, %p62, %p63;
	mov.f32 	%f146, 0f7FFFFFFF;
	@%p64 bra 	$L__BB1_86;
	max.f32 	%f144, %f144, %f39;
	min.f32 	%f145, %f145, %f86;
	add.s32 	%r84, %r220, 1;
	add.s64 	%rd219, %rd219, %rd20;
	setp.lt.s32 	%p65, %r220, %r219;
	mov.u32 	%r220, %r84;
	@%p65 bra 	$L__BB1_81;
$L__BB1_83:
	ld.param.u64 	%rd214, [kdj_many_series_one_param_f32_param_2];
	cvt.s64.s32 	%rd125, %r219;
	mad.lo.s64 	%rd126, %rd125, %rd20, %rd6;
	cvta.to.global.u64 	%rd127, %rd214;
	shl.b64 	%rd128, %rd126, 2;
	add.s64 	%rd129, %rd127, %rd128;
	ld.global.nc.f32 	%f45, [%rd129];
	setp.nan.f32 	%p66, %f45, %f45;
	mov.f32 	%f146, 0f7FFFFFFF;
	@%p66 bra 	$L__BB1_86;
	sub.f32 	%f46, %f144, %f145;
	setp.leu.f32 	%p67, %f46, 0f00000000;
	@%p67 bra 	$L__BB1_86;
	sub.f32 	%f89, %f45, %f145;
	mov.f32 	%f90, 0f42C80000;
	div.rn.f32 	%f91, %f90, %f46;
	mul.f32 	%f146, %f91, %f89;
$L__BB1_86:
	setp.nan.f32 	%p68, %f146, %f146;
	setp.nan.f64 	%p69, %fd159, %fd159;
	or.pred  	%p70, %p68, %p69;
	@%p70 bra 	$L__BB1_88;
	cvt.f64.f32 	%fd80, %f146;
	mul.f64 	%fd81, %fd15, %fd80;
	mov.f64 	%fd82, 0d3FF0000000000000;
	sub.f64 	%fd83, %fd82, %fd15;
	fma.rn.f64 	%fd159, %fd83, %fd159, %fd81;
	bra.uni 	$L__BB1_89;
$L__BB1_88:
	setp.num.f32 	%p71, %f146, %f146;
	setp.nan.f64 	%p72, %fd159, %fd159;
	cvt.f64.f32 	%fd78, %f146;
	selp.f64 	%fd79, %fd78, %fd159, %p72;
	selp.f64 	%fd159, %fd79, %fd159, %p71;
$L__BB1_89:
	cvt.rn.f32.f64 	%f49, %fd159;
	cvt.s64.s32 	%rd130, %r219;
	mad.lo.s64 	%rd24, %rd130, %rd20, %rd6;
	shl.b64 	%rd131, %rd24, 2;
	add.s64 	%rd132, %rd5, %rd131;
	st.global.f32 	[%rd132], %f49;
	setp.nan.f64 	%p73, %fd159, %fd159;
	setp.nan.f64 	%p74, %fd163, %fd163;
	or.pred  	%p75, %p73, %p74;
	@%p75 bra 	$L__BB1_91;
	mul.f64 	%fd85, %fd16, %fd159;
	fma.rn.f64 	%fd163, %fd41, %fd163, %fd85;
	bra.uni 	$L__BB1_92;
$L__BB1_91:
	setp.num.f64 	%p76, %fd159, %fd159;
	selp.f64 	%fd84, %fd159, %fd163, %p74;
	selp.f64 	%fd163, %fd84, %fd163, %p76;
$L__BB1_92:
	setp.num.f64 	%p78, %fd159, %fd159;
	cvt.rn.f32.f64 	%f92, %fd163;
	add.s64 	%rd134, %rd2, %rd131;
	st.global.f32 	[%rd134], %f92;
	setp.num.f64 	%p79, %fd163, %fd163;
	mul.f32 	%f93, %f49, 0f40400000;
	add.f32 	%f94, %f92, %f92;
	sub.f32 	%f95, %f93, %f94;
	selp.f32 	%f96, %f95, 0f7FFFFFFF, %p79;
	selp.f32 	%f97, %f96, 0f7FFFFFFF, %p78;
	add.s64 	%rd135, %rd1, %rd131;
	st.global.f32 	[%rd135], %f97;
	add.s32 	%r219, %r219, 1;
	setp.lt.s32 	%p80, %r219, %r87;
	@%p80 bra 	$L__BB1_79;
$L__BB1_93:
	ret;

}


// ===== COMPILED SASS (sm_100) =====

	.target	sm_100

	.elftype	@"ET_EXEC"


//--------------------- .note.nv.tkinfo           --------------------------
	.section	.note.nv.tkinfo,"",@"SHT_NOTE"
	.sectionflags	@"SHF_NOTE_NV_TKINFO"
	.tkinfo
        /*0018*/ 	.word	0x00000002
        /*0030*/ 	.string	""
        /*0030*/ 	.string	"ptxas"
        /*0030*/ 	.string	"Cuda compilation tools, release 13.0, V13.0.88"
        /*0030*/ 	.string	"Build cuda_13.0.r13.0/compiler.36424714_0"
        /*0030*/ 	.string	"-arch sm_100 -m 64 "



//--------------------- .note.nv.cuinfo           --------------------------
	.section	.note.nv.cuinfo,"",@"SHT_NOTE"
	.sectionflags	@"SHF_NOTE_NV_CUINFO"
        /*0018*/ 	.short	0x0002
        /*001a*/ 	.short	0x0064
        /*001c*/ 	.short	0x0082
	.zero		2


//--------------------- .nv.info                  --------------------------
	.section	.nv.info,"",@"SHT_CUDA_INFO"
	.align	4


	//----- nvinfo : EIATTR_REGCOUNT
	.align		4
        /*0000*/ 	.byte	0x04, 0x2f
        /*0002*/ 	.short	(.L_1 - .L_0)
	.align		4
.L_0:
        /*0004*/ 	.word	index@(kdj_batch_f32)
        /*0008*/ 	.word	0x00000027


	//----- nvinfo : EIATTR_FRAME_SIZE
	.align		4
.L_1:
        /*000c*/ 	.byte	0x04, 0x11
        /*000e*/ 	.short	(.L_3 - .L_2)
	.align		4
.L_2:
        /*0010*/ 	.word	index@($__internal_2_$__cuda_sm3x_div_rn_noftz_f32_slowpath)
        /*0014*/ 	.word	0x00000000


	//----- nvinfo : EIATTR_FRAME_SIZE
	.align		4
.L_3:
        /*0018*/ 	.byte	0x04, 0x11
        /*001a*/ 	.short	(.L_5 - .L_4)
	.align		4
.L_4:
        /*001c*/ 	.word	index@(kdj_batch_f32)
        /*0020*/ 	.word	0x00000000


	//----- nvinfo : EIATTR_REGCOUNT
	.align		4
.L_5:
        /*0024*/ 	.byte	0x04, 0x2f
        /*0026*/ 	.short	(.L_7 - .L_6)
	.align		4
.L_6:
        /*0028*/ 	.word	index@(kdj_many_series_one_param_f32)
        /*002c*/ 	.word	0x00000026


	//----- nvinfo : EIATTR_FRAME_SIZE
	.align		4
.L_7:
        /*0030*/ 	.byte	0x04, 0x11
        /*0032*/ 	.short	(.L_9 - .L_8)
	.align		4
.L_8:
        /*0034*/ 	.word	index@($__internal_1_$__cuda_sm3x_div_rn_noftz_f32_slowpath)
        /*0038*/ 	.word	0x00000000


	//----- nvinfo : EIATTR_FRAME_SIZE
	.align		4
.L_9:
        /*003c*/ 	.byte	0x04, 0x11
        /*003e*/ 	.short	(.L_11 - .L_10)
	.align		4
.L_10:
        /*0040*/ 	.word	index@($__internal_0_$__cuda_sm20_div_rn_f64_full)
        /*0044*/ 	.word	0x00000000


	//----- nvinfo : EIATTR_FRAME_SIZE
	.align		4
.L_11:
        /*0048*/ 	.byte	0x04, 0x11
        /*004a*/ 	.short	(.L_13 - .L_12)
	.align		4
.L_12:
        /*004c*/ 	.word	index@(kdj_many_series_one_param_f32)
        /*0050*/ 	.word	0x00000000


	//----- nvinfo : EIATTR_MIN_STACK_SIZE
	.align		4
.L_13:
        /*0054*/ 	.byte	0x04, 0x12
        /*0056*/ 	.short	(.L_15 - .L_14)
	.align		4
.L_14:
        /*0058*/ 	.word	index@(kdj_many_series_one_param_f32)
        /*005c*/ 	.word	0x00000000


	//----- nvinfo : EIATTR_MIN_STACK_SIZE
	.align		4
.L_15:
        /*0060*/ 	.byte	0x04, 0x12
        /*0062*/ 	.short	(.L_17 - .L_16)
	.align		4
.L_16:
        /*0064*/ 	.word	index@(kdj_batch_f32)
        /*0068*/ 	.word	0x00000000
.L_17:


//--------------------- .nv.compat                --------------------------
	.section	.nv.compat,"",@"SHT_CUDA_COMPAT_INFO"
	.align	4
        /*0000*/ 	.byte	0x02, 0x09, 0x00, 0x00, 0x02, 0x02, 0x01, 0x00, 0x02, 0x05, 0x05, 0x00, 0x03, 0x07, 0x01, 0x01
        /*0010*/ 	.byte	0x02, 0x03, 0x00, 0x00, 0x02, 0x06, 0x01, 0x00, 0x04, 0x0b, 0x08, 0x00, 0x01, 0x00, 0x00, 0x00
        /*0020*/ 	.byte	0x00, 0x00, 0x00, 0x00


//--------------------- .nv.info.kdj_many_series_one_param_f32 --------------------------
	.section	.nv.info.kdj_many_series_one_param_f32,"",@"SHT_CUDA_INFO"
	.sectionflags	@""
	.align	4


	//----- nvinfo : EIATTR_CUDA_API_VERSION
	.align		4
        /*0000*/ 	.byte	0x04, 0x37
        /*0002*/ 	.short	(.L_19 - .L_18)
.L_18:
        /*0004*/ 	.word	0x00000082


	//----- nvinfo : EIATTR_KPARAM_INFO
	.align		4
.L_19:
        /*0008*/ 	.byte	0x04, 0x17
        /*000a*/ 	.short	(.L_21 - .L_20)
.L_20:
        /*000c*/ 	.word	0x00000000
        /*0010*/ 	.short	0x000d
        /*0012*/ 	.short	0x0050
        /*0014*/ 	.byte	0x00, 0xf5, 0x21, 0x00


	//----- nvinfo : EIATTR_KPARAM_INFO
	.align		4
.L_21:
        /*0018*/ 	.byte	0x04, 0x17
        /*001a*/ 	.short	(.L_23 - .L_22)
.L_22:
        /*001c*/ 	.word	0x00000000
        /*0020*/ 	.short	0x000c
        /*0022*/ 	.short	0x0048
        /*0024*/ 	.byte	0x00, 0xf5, 0x21, 0x00


	//----- nvinfo : EIATTR_KPARAM_INFO
	.align		4
.L_23:
        /*0028*/ 	.byte	0x04, 0x17
        /*002a*/ 	.short	(.L_25 - .L_24)
.L_24:
        /*002c*/ 	.word	0x00000000
        /*0030*/ 	.short	0x000b
        /*0032*/ 	.short	0x0040
        /*0034*/ 	.byte	0x00, 0xf5, 0x21, 0x00


	//----- nvinfo : EIATTR_KPARAM_INFO
	.align		4
.L_25:
        /*0038*/ 	.byte	0x04, 0x17
        /*003a*/ 	.short	(.L_27 - .L_26)
.L_26:
        /*003c*/ 	.word	0x00000000
        /*0040*/ 	.short	0x000a
        /*0042*/ 	.short	0x0038
        /*0044*/ 	.byte	0x00, 0xf0, 0x11, 0x00


	//----- nvinfo : EIATTR_KPARAM_INFO
	.align		4
.L_27:
        /*0048*/ 	.byte	0x04, 0x17
        /*004a*/ 	.short	(.L_29 - .L_28)
.L_28:
        /*004c*/ 	.word	0x00000000
        /*0050*/ 	.short	0x0009
        /*0052*/ 	.short	0x0034
        /*0054*/ 	.byte	0x00, 0xf0, 0x11, 0x00


	//----- nvinfo : EIATTR_KPARAM_INFO
	.align		4
.L_29:
        /*0058*/ 	.byte	0x04, 0x17
        /*005a*/ 	.short	(.L_31 - .L_30)
.L_30:
        /*005c*/ 	.word	0x00000000
        /*0060*/ 	.short	0x0008
        /*0062*/ 	.short	0x0030
        /*0064*/ 	.byte	0x00, 0xf0, 0x11, 0x00


	//----- nvinfo : EIATTR_KPARAM_INFO
	.align		4
.L_31:
        /*0068*/ 	.byte	0x04, 0x17
        /*006a*/ 	.short	(.L_33 - .L_32)
.L_32:
        /*006c*/ 	.word	0x00000000
        /*0070*/ 	.short	0x0007
        /*0072*/ 	.short	0x002c
        /*0074*/ 	.byte	0x00, 0xf0, 0x11, 0x00


	//----- nvinfo : EIATTR_KPARAM_INFO
	.align		4
.L_33:
        /*0078*/ 	.byte	0x04, 0x17
        /*007a*/ 	.short	(.L_35 - .L_34)
.L_34:
        /*007c*/ 	.word	0x00000000
        /*0080*/ 	.short	0x0006
        /*0082*/ 	.short	0x0028
        /*0084*/ 	.byte	0x00, 0xf0, 0x11, 0x00


	//----- nvinfo : EIATTR_KPARAM_INFO
	.align		4
.L_35:
        /*0088*/ 	.byte	0x04, 0x17
        /*008a*/ 	.short	(.L_37 - .L_36)
.L_36:
        /*008c*/ 	.word	0x00000000
        /*0090*/ 	.short	0x0005
        /*0092*/ 	.short	0x0024
        /*0094*/ 	.byte	0x00, 0xf0, 0x11, 0x00


	//----- nvinfo : EIATTR_KPARAM_INFO
	.align		4
.L_37:
        /*0098*/ 	.byte	0x04, 0x17
        /*009a*/ 	.short	(.L_39 - .L_38)
.L_38:
        /*009c*/ 	.word	0x00000000
        /*00a0*/ 	.short	0x0004
        /*00a2*/ 	.short	0x0020
        /*00a4*/ 	.byte	0x00, 0xf0, 0x11, 0x00


	//----- nvinfo : EIATTR_KPARAM_INFO
	.align		4
.L_39:
        /*00a8*/ 	.byte	0x04, 0x17
        /*00aa*/ 	.short	(.L_41 - .L_40)
.L_40:
        /*00ac*/ 	.word	0x00000000
        /*00b0*/ 	.short	0x0003
        /*00b2*/ 	.short	0x0018
        /*00b4*/ 	.byte	0x00, 0xf5, 0x21, 0x00


	//----- nvinfo : EIATTR_KPARAM_INFO
	.align		4
.L_41:
        /*00b8*/ 	.byte	0x04, 0x17
        /*00ba*/ 	.short	(.L_43 - .L_42)
.L_42:
        /*00bc*/ 	.word	0x00000000
        /*00c0*/ 	.short	0x0002
        /*00c2*/ 	.short	0x0010
        /*00c4*/ 	.byte	0x00, 0xf5, 0x21, 0x00


	//----- nvinfo : EIATTR_KPARAM_INFO
	.align		4
.L_43:
        /*00c8*/ 	.byte	0x04, 0x17
        /*00ca*/ 	.short	(.L_45 - .L_44)
.L_44:
        /*00cc*/ 	.word	0x00000000
        /*00d0*/ 	.short	0x0001
        /*00d2*/ 	.short	0x0008
        /*00d4*/ 	.byte	0x00, 0xf5, 0x21, 0x00


	//----- nvinfo : EIATTR_KPARAM_INFO
	.align		4
.L_45:
        /*00d8*/ 	.byte	0x04, 0x17
        /*00da*/ 	.short	(.L_47 - .L_46)
.L_46:
        /*00dc*/ 	.word	0x00000000
        /*00e0*/ 	.short	0x0000
        /*00e2*/ 	.short	0x0000
        /*00e4*/ 	.byte	0x00, 0xf5, 0x21, 0x00


	//----- nvinfo : EIATTR_SPARSE_MMA_MASK
	.align		4
.L_47:
        /*00e8*/ 	.byte	0x03, 0x50
        /*00ea*/ 	.short	0x0000


	//----- nvinfo : EIATTR_MAXREG_COUNT
	.align		4
        /*00ec*/ 	.byte	0x03, 0x1b
        /*00ee*/ 	.short	0x00ff


	//----- nvinfo : EIATTR_MERCURY_ISA_VERSION
	.align		4
        /*00f0*/ 	.byte	0x03, 0x5f
        /*00f2*/ 	.short	0x0101


	//----- nvinfo : EIATTR_VRC_CTA_INIT_COUNT
	.align		4
        /*00f4*/ 	.byte	0x02, 0x4a
	.zero		1
	.zero		1


	//----- nvinfo : EIATTR_EXIT_INSTR_OFFSETS
	.align		4
        /*00f8*/ 	.byte	0x04, 0x1c
        /*00fa*/ 	.short	(.L_49 - .L_48)


	//   ....[0]....
.L_48:
        /*00fc*/ 	.word	0x00000070


	//   ....[1]....
        /*0100*/ 	.word	0x00000850


	//   ....[2]....
        /*0104*/ 	.word	0x00000880


	//   ....[3]....
        /*0108*/ 	.word	0x00000940


	//   ....[4]....
        /*010c*/ 	.word	0x000025b0


	//   ....[5]....
        /*0110*/ 	.word	0x000025e0


	//   ....[6]....
        /*0114*/ 	.word	0x00004140


	//   ....[7]....
        /*0118*/ 	.word	0x000049d0


	//----- nvinfo : EIATTR_CRS_STACK_SIZE
	.align		4
.L_49:
        /*011c*/ 	.byte	0x04, 0x1e
        /*011e*/ 	.short	(.L_51 - .L_50)
.L_50:
        /*0120*/ 	.word	0x00000000


	//----- nvinfo : EIATTR_CBANK_PARAM_SIZE
	.align		4
.L_51:
        /*0124*/ 	.byte	0x03, 0x19
        /*0126*/ 	.short	0x0058


	//----- nvinfo : EIATTR_PARAM_CBANK
	.align		4
        /*0128*/ 	.byte	0x04, 0x0a
        /*012a*/ 	.short	(.L_53 - .L_52)
	.align		4
.L_52:
        /*012c*/ 	.word	index@(.nv.constant0.kdj_many_series_one_param_f32)
        /*0130*/ 	.short	0x0380
        /*0132*/ 	.short	0x0058


	//----- nvinfo : EIATTR_SW_WAR
	.align		4
.L_53:
        /*0134*/ 	.byte	0x04, 0x36
        /*0136*/ 	.short	(.L_55 - .L_54)
.L_54:
        /*0138*/ 	.word	0x00000008
.L_55:


//--------------------- .nv.info.kdj_batch_f32    --------------------------
	.section	.nv.info.kdj_batch_f32,"",@"SHT_CUDA_INFO"
	.sectionflags	@""
	.align	4


	//----- nvinfo : EIATTR_CUDA_API_VERSION
	.align		4
        /*0000*/ 	.byte	0x04, 0x37
        /*0002*/ 	.short	(.L_57 - .L_56)
.L_56:
        /*0004*/ 	.word	0x00000082


	//----- nvinfo : EIATTR_KPARAM_INFO
	.align		4
.L_57:
        /*0008*/ 	.byte	0x04, 0x17
        /*000a*/ 	.short	(.L_59 - .L_58)
.L_58:
        /*000c*/ 	.word	0x00000000
        /*0010*/ 	.short	0x0013
        /*0012*/ 	.short	0x0088
        /*0014*/ 	.byte	0x00, 0xf5, 0x21, 0x00


	//----- nvinfo : EIATTR_KPARAM_INFO
	.align		4
.L_59:
        /*0018*/ 	.byte	0x04, 0x17
        /*001a*/ 	.short	(.L_61 - .L_60)
.L_60:
        /*001c*/ 	.word	0x00000000
        /*0020*/ 	.short	0x0012
        /*0022*/ 	.short	0x0080
        /*0024*/ 	.byte	0x00, 0xf5, 0x21, 0x00


	//----- nvinfo : EIATTR_KPARAM_INFO
	.align		4
.L_61:
        /*0028*/ 	.byte	0x04, 0x17
        /*002a*/ 	.short	(.L_63 - .L_62)
.L_62:
        /*002c*/ 	.word	0x00000000
        /*0030*/ 	.short	0x0011
        /*0032*/ 	.short	0x0078
        /*0034*/ 	.byte	0x00, 0xf5, 0x21, 0x00


	//----- nvinfo : EIATTR_KPARAM_INFO
	.align		4
.L_63:
        /*0038*/ 	.byte	0x04, 0x17
        /*003a*/ 	.short	(.L_65 - .L_64)
.L_64:
        /*003c*/ 	.word	0x00000000
        /*0040*/ 	.short	0x0010
        /*0042*/ 	.short	0x0074
        /*0044*/ 	.byte	0x00, 0xf0, 0x11, 0x00


	//----- nvinfo : EIATTR_KPARAM_INFO
	.align		4
.L_65:
        /*0048*/ 	.byte	0x04, 0x17
        /*004a*/ 	.short	(.L_67 - .L_66)
.L_66:
        /*004c*/ 	.word	0x00000000
        /*0050*/ 	.short	0x000f
        /*0052*/ 	.short	0x0070
        /*0054*/ 	.byte	0x00, 0xf0, 0x11, 0x00


	//----- nvinfo : EIATTR_KPARAM_INFO
	.align		4
.L_67:
        /*0058*/ 	.byte	0x04, 0x17
        /*005a*/ 	.short	(.L_69 - .L_68)
.L_68:
        /*005c*/ 	.word	0x00000000
        /*0060*/ 	.short	0x000e
        /*0062*/ 	.short	0x006c
        /*0064*/ 	.byte	0x00, 0xf0, 0x11, 0x00


	//----- nvinfo : EIATTR_KPARAM_INFO
	.align		4
.L_69:
        /*0068*/ 	.byte	0x04, 0x17
        /*006a*/ 	.short	(.L_71 - .L_70)
.L_70:
        /*006c*/ 	.word	0x00000000
        /*0070*/ 	.short	0x000d
        /*0072*/ 	.short	0x0068
        /*0074*/ 	.byte	0x00, 0xf0, 0x11, 0x00


	//----- nvinfo : EIATTR_KPARAM_INFO
	.align		4
.L_71:
        /*0078*/ 	.byte	0x04, 0x17
        /*007a*/ 	.short	(.L_73 - .L_72)
.L_72:
        /*007c*/ 	.word	0x00000000
        /*0080*/ 	.short	0x000c
        /*0082*/ 	.short	0x0060
        /*0084*/ 	.byte	0x00, 0xf5, 0x21, 0x00


	//----- nvinfo : EIATTR_KPARAM_INFO
	.align		4
.L_73:
        /*0088*/ 	.byte	0x04, 0x17
        /*008a*/ 	.short	(.L_75 - .L_74)
.L_74:
        /*008c*/ 	.word	0x00000000
        /*0090*/ 	.short	0x000b
        /*0092*/ 	.short	0x0058
        /*0094*/ 	.byte	0x00, 0xf5, 0x21, 0x00


	//----- nvinfo : EIATTR_KPARAM_INFO
	.align		4
.L_75:
        /*0098*/ 	.byte	0x04, 0x17
        /*009a*/ 	.short	(.L_77 - .L_76)
.L_76:
        /*009c*/ 	.word	0x00000000
        /*00a0*/ 	.short	0x000a
        /*00a2*/ 	.short	0x0050
        /*00a4*/ 	.byte	0x00, 0xf5, 0x21, 0x00


	//----- nvinfo : EIATTR_KPARAM_INFO
	.align		4
.L_77:
        /*00a8*/ 	.byte	0x04, 0x17
        /*00aa*/ 	.short	(.L_79 - .L_78)
.L_78:
        /*00ac*/ 	.word	0x00000000
        /*00b0*/ 	.short	0x0009
        /*00b2*/ 	.short	0x0048
        /*00b4*/ 	.byte	0x00, 0xf5, 0x21, 0x00


	//----- nvinfo : EIATTR_KPARAM_INFO
	.align		4
.L_79:
        /*00b8*/ 	.byte	0x04, 0x17
        /*00ba*/ 	.short	(.L_81 - .L_80)
.L_80:
        /*00bc*/ 	.word	0x00000000
        /*00c0*/ 	.short	0x0008
        /*00c2*/ 	.short	0x0040
        /*00c4*/ 	.byte	0x00, 0xf5, 0x21, 0x00


	//----- nvinfo : EIATTR_KPARAM_INFO
	.align		4
.L_81:
        /*00c8*/ 	.byte	0x04, 0x17
        /*00ca*/ 	.short	(.L_83 - .L_82)
.L_82:
        /*00cc*/ 	.word	0x00000000
        /*00d0*/ 	.short	0x0007
        /*00d2*/ 	.short	0x0038
        /*00d4*/ 	.byte	0x00, 0xf5, 0x21, 0x00


	//----- nvinfo : EIATTR_KPARAM_INFO
	.align		4
.L_83:
        /*00d8*/ 	.byte	0x04, 0x17
        /*00da*/ 	.short	(.L_85 - .L_84)
.L_84:
        /*00dc*/ 	.word	0x00000000
        /*00e0*/ 	.short	0x0006
        /*00e2*/ 	.short	0x0030
        /*00e4*/ 	.byte	0x00, 0xf5, 0x21, 0x00


	//----- nvinfo : EIATTR_KPARAM_INFO
	.align		4
.L_85:
        /*00e8*/ 	.byte	0x04, 0x17
        /*00ea*/ 	.short	(.L_87 - .L_86)
.L_86:
        /*00ec*/ 	.word	0x00000000
        /*00f0*/ 	.short	0x0005
        /*00f2*/ 	.short	0x0028
        /*00f4*/ 	.byte	0x00, 0xf5, 0x21, 0x00


	//----- nvinfo : EIATTR_KPARAM_INFO
	.align		4
.L_87:
        /*00f8*/ 	.byte	0x04, 0x17
        /*00fa*/ 	.short	(.L_89 - .L_88)
.L_88:
        /*00fc*/ 	.word	0x00000000
        /*0100*/ 	.short	0x0004
        /*0102*/ 	.short	0x0020
        /*0104*/ 	.byte	0x00, 0xf5, 0x21, 0x00


	//----- nvinfo : EIATTR_KPARAM_INFO
	.align		4
.L_89:
        /*0108*/ 	.byte	0x04, 0x17
        /*010a*/ 	.short	(.L_91 - .L_90)
.L_90:
        /*010c*/ 	.word	0x00000000
        /*0110*/ 	.short	0x0003
        /*0112*/ 	.short	0x0018
        /*0114*/ 	.byte	0x00, 0xf5, 0x21, 0x00


	//----- nvinfo : EIATTR_KPARAM_INFO
	.align		4
.L_91:
        /*0118*/ 	.byte	0x04, 0x17
        /*011a*/ 	.short	(.L_93 - .L_92)
.L_92:
        /*011c*/ 	.word	0x00000000
        /*0120*/ 	.short	0x0002
        /*0122*/ 	.short	0x0010
        /*0124*/ 	.byte	0x00, 0xf5, 0x21, 0x00


	//----- nvinfo : EIATTR_KPARAM_INFO
	.align		4
.L_93:
        /*0128*/ 	.byte	0x04, 0x17
        /*012a*/ 	.short	(.L_95 - .L_94)
.L_94:
        /*012c*/ 	.word	0x00000000
        /*0130*/ 	.short	0x0001
        /*0132*/ 	.short	0x0008
        /*0134*/ 	.byte	0x00, 0xf5, 0x21, 0x00


	//----- nvinfo : EIATTR_KPARAM_INFO
	.align		4
.L_95:
        /*0138*/ 	.byte	0x04, 0x17
        /*013a*/ 	.short	(.L_97 - .L_96)
.L_96:
        /*013c*/ 	.word	0x00000000
        /*0140*/ 	.short	0x0000
        /*0142*/ 	.short	0x0000
        /*0144*/ 	.byte	0x00, 0xf5, 0x21, 0x00


	//----- nvinfo : EIATTR_SPARSE_MMA_MASK
	.align		4
.L_97:
        /*0148*/ 	.byte	0x03, 0x50
        /*014a*/ 	.short	0x0000


	//----- nvinfo : EIATTR_MAXREG_COUNT
	.align		4
        /*014c*/ 	.byte	0x03, 0x1b
        /*014e*/ 	.short	0x00ff


	//----- nvinfo : EIATTR_NUM_BARRIERS
	.align		4
        /*0150*/ 	.byte	0x02, 0x4c
        /*0152*/ 	.byte	0x01
	.zero		1


	//----- nvinfo : EIATTR_MERCURY_ISA_VERSION
	.align		4
        /*0154*/ 	.byte	0x03, 0x5f
        /*0156*/ 	.short	0x0101


	//----- nvinfo : EIATTR_VRC_CTA_INIT_COUNT
	.align		4
        /*0158*/ 	.byte	0x02, 0x4a
	.zero		1
	.zero		1


	//----- nvinfo : EIATTR_EXIT_INSTR_OFFSETS
	.align		4
        /*015c*/ 	.byte	0x04, 0x1c
        /*015e*/ 	.short	(.L_99 - .L_98)


	//   ....[0]....
.L_98:
        /*0160*/ 	.word	0x00000040


	//   ....[1]....
        /*0164*/ 	.word	0x000000d0


	//   ....[2]....
        /*0168*/ 	.word	0x000001d0


	//   ....[3]....
        /*016c*/ 	.word	0x000002f0


	//   ....[4]....
        /*0170*/ 	.word	0x000003f0


	//   ....[5]....
        /*0174*/ 	.word	0x00000450


	//   ....[6]....
        /*0178*/ 	.word	0x00000550


	//   ....[7]....
        /*017c*/ 	.word	0x00000630


	//   ....[8]....
        /*0180*/ 	.word	0x00000730


	//   ....[9]....
        /*0184*/ 	.word	0x00003440


	//   ....[10]....
        /*0188*/ 	.word	0x00004740


	//   ....[11]....
        /*018c*/ 	.word	0x00004760


	//   ....[12]....
        /*0190*/ 	.word	0x00004860


	//   ....[13]....
        /*0194*/ 	.word	0x00004880


	//   ....[14]....
        /*0198*/ 	.word	0x000048d0


	//   ....[15]....
        /*019c*/ 	.word	0x000060b0


	//   ....[16]....
        /*01a0*/ 	.word	0x00006400


	//   ....[17]....
        /*01a4*/ 	.word	0x00006a20


	//----- nvinfo : EIATTR_CRS_STACK_SIZE
	.align		4
.L_99:
        /*01a8*/ 	.byte	0x04, 0x1e
        /*01aa*/ 	.short	(.L_101 - .L_100)
.L_100:
        /*01ac*/ 	.word	0x00000000


	//----- nvinfo : EIATTR_CBANK_PARAM_SIZE
	.align		4
.L_101:
        /*01b0*/ 	.byte	0x03, 0x19
        /*01b2*/ 	.short	0x0090


	//----- nvinfo : EIATTR_PARAM_CBANK
	.align		4
        /*01b4*/ 	.byte	0x04, 0x0a
        /*01b6*/ 	.short	(.L_103 - .L_102)
	.align		4
.L_102:
        /*01b8*/ 	.word	index@(.nv.constant0.kdj_batch_f32)
        /*01bc*/ 	.short	0x0380
        /*01be*/ 	.short	0x0090


	//----- nvinfo : EIATTR_SW_WAR
	.align		4
.L_103:
        /*01c0*/ 	.byte	0x04, 0x36
        /*01c2*/ 	.short	(.L_105 - .L_104)
.L_104:
        /*01c4*/ 	.word	0x00000008
.L_105:


//--------------------- .nv.callgraph             --------------------------
	.section	.nv.callgraph,"",@"SHT_CUDA_CALLGRAPH"
	.align	4
	.sectionentsize	8
	.align		4
        /*0000*/ 	.word	0x00000000
	.align		4
        /*0004*/ 	.word	0xffffffff
	.align		4
        /*0008*/ 	.word	0x00000000
	.align		4
        /*000c*/ 	.word	0xfffffffe
	.align		4
        /*0010*/ 	.word	0x00000000
	.align		4
        /*0014*/ 	.word	0xfffffffd
	.align		4
        /*0018*/ 	.word	0x00000000
	.align		4
        /*001c*/ 	.word	0xfffffffc


//--------------------- .text.kdj_many_series_one_param_f32 --------------------------
	.section	.text.kdj_many_series_one_param_f32,"ax",@progbits
	.align	128
        .global         kdj_many_series_one_param_f32
        .type           kdj_many_series_one_param_f32,@function
        .size           kdj_many_series_one_param_f32,(.L_x_202 - kdj_many_series_one_param_f32)
        .other          kdj_many_series_one_param_f32,@"STO_CUDA_ENTRY STV_DEFAULT"
kdj_many_series_one_param_f32:
.text.kdj_many_series_one_param_f32:
[----:B------:R-:W-:Y:S01]  /*0000*/  LDC R1, c[0x0][0x37c] ;  /* 0x0000df00ff017b82 */ /* 0x000fe20000000800 */
[----:B------:R-:W0:Y:S07]  /*0010*/  S2R R23, SR_TID.X ;  /* 0x0000000000177919 */ /* 0x000e2e0000002100 */
[----:B------:R-:W0:Y:S08]  /*0020*/  S2UR UR4, SR_CTAID.X ;  /* 0x00000000000479c3 */ /* 0x000e300000002500 */
[----:B------:R-:W0:Y:S08]  /*0030*/  LDC R22, c[0x0][0x360] ;  /* 0x0000d800ff167b82 */ /* 0x000e300000000800 */
[----:B------:R-:W1:Y:S01]  /*0040*/  LDC R3, c[0x0][0x3a0] ;  /* 0x0000e800ff037b82 */ /* 0x000e620000000800 */
[----:B0-----:R-:W-:-:S05]  /*0050*/  IMAD R22, R22, UR4, R23 ;  /* 0x0000000416167c24 */ /* 0x001fca000f8e0217 */
[----:B-1----:R-:W-:-:S13]  /*0060*/  ISETP.GE.AND P0, PT, R22, R3, PT ;  /* 0x000000031600720c */ /* 0x002fda0003f06270 */
[----:B------:R-:W-:Y:S05]  /*0070*/  @P0 EXIT ;  /* 0x000000000000094d */ /* 0x000fea0003800000 */
[----:B------:R-:W0:Y:S01]  /*0080*/  LDC.64 R4, c[0x0][0x398] ;  /* 0x0000e600ff047b82 */ /* 0x000e220000000a00 */
[----:B------:R-:W1:Y:S01]  /*0090*/  LDCU.64 UR6, c[0x0][0x358] ;  /* 0x00006b00ff0677ac */ /* 0x000e620008000a00 */
[----:B------:R-:W2:Y:S01]  /*00a0*/  LDCU UR9, c[0x0][0x3a4] ;  /* 0x00007480ff0977ac */ /* 0x000ea20008000800 */
[----:B0-----:R-:W-:-:S06]  /*00b0*/  IMAD.WIDE R4, R22, 0x4, R4 ;  /* 0x0000000416047825 */ /* 0x001fcc00078e0204 */
[----:B-1----:R0:W5:Y:S01]  /*00c0*/  LDG.E.CONSTANT R5, desc[UR6][R4.64] ;  /* 0x0000000604057981 */ /* 0x002162000c1e9900 */
[----:B--2---:R-:W-:Y:S01]  /*00d0*/  UISETP.GE.AND UP0, UPT, UR9, 0x1, UPT ;  /* 0x000000010900788c */ /* 0x004fe2000bf06270 */
[----:B------:R-:W-:-:S08]  /*00e0*/  SHF.R.S32.HI R23, RZ, 0x1f, R22 ;  /* 0x0000001fff177819 */ /* 0x000fd00000011416 */
[----:B0-----:R-:W-:Y:S05]  /*00f0*/  BRA.U !UP0, `(.L_x_0) ;  /* 0x0000000508b87547 */ /* 0x001fea000b800000 */
[----:B------:R-:W-:Y:S01]  /*0100*/  UISETP.GE.U32.AND UP1, UPT, UR9, 0x4, UPT ;  /* 0x000000040900788c */ /* 0x000fe2000bf26070 */
[----:B------:R-:W-:Y:S01]  /*0110*/  SHF.R.S32.HI R0, RZ, 0x1f, R3 ;  /* 0x0000001fff007819 */ /* 0x000fe20000011403 */
[----:B------:R-:W-:Y:S01]  /*0120*/  ULOP3.LUT UR8, UR9, 0x3, URZ, 0xc0, !UPT ;  /* 0x0000000309087892 */ /* 0x000fe2000f8ec0ff */
[----:B------:R-:W-:-:S03]  /*0130*/  UMOV UR4, URZ ;  /* 0x000000ff00047c82 */ /* 0x000fc60008000000 */
[----:B------:R-:W-:-:S03]  /*0140*/  UISETP.NE.AND UP0, UPT, UR8, URZ, UPT ;  /* 0x000000ff0800728c */ /* 0x000fc6000bf05270 */
[----:B------:R-:W-:Y:S08]  /*0150*/  BRA.U !UP1, `(.L_x_1) ;  /* 0x0000000109c87547 */ /* 0x000ff0000b800000 */
[C---:B------:R-:W-:Y:S01]  /*0160*/  SHF.L.U64.HI R27, R3.reuse, 0x2, R0 ;  /* 0x00000002031b7819 */ /* 0x040fe20000010200 */
[----:B------:R-:W-:Y:S01]  /*0170*/  IMAD.SHL.U32 R25, R3, 0x4, RZ ;  /* 0x0000000403197824 */ /* 0x000fe200078e00ff */
[----:B------:R-:W0:Y:S01]  /*0180*/  LDCU.64 UR10, c[0x0][0x3d0] ;  /* 0x00007a00ff0a77ac */ /* 0x000e220008000a00 */
[----:B------:R-:W1:Y:S01]  /*0190*/  LDCU.128 UR12, c[0x0][0x3c0] ;  /* 0x00007800ff0c77ac */ /* 0x000e620008000c00 */
[----:B------:R-:W-:Y:S01]  /*01a0*/  ULOP3.LUT UR4, UR9, 0x7ffffffc, URZ, 0xc0, !UPT ;  /* 0x7ffffffc09047892 */ /* 0x000fe2000f8ec0ff */
[----:B------:R-:W-:-:S11]  /*01b0*/  UMOV UR5, URZ ;  /* 0x000000ff00057c82 */ /* 0x000fd60008000000 */
.L_x_2:
[----:B---3--:R-:W-:-:S04]  /*01c0*/  IMAD.WIDE.U32 R6, R3, UR5, R22 ;  /* 0x0000000503067c25 */ /* 0x008fc8000f8e0016 */
[----:B------:R-:W-:Y:S01]  /*01d0*/  IMAD R7, R0, UR5, R7 ;  /* 0x0000000500077c24 */ /* 0x000fe2000f8e0207 */
[----:B------:R-:W-:Y:S01]  /*01e0*/  UIADD3 UR5, UPT, UPT, UR5, 0x4, URZ ;  /* 0x0000000405057890 */ /* 0x000fe2000fffe0ff */
[C---:B------:R-:W-:Y:S02]  /*01f0*/  IMAD.SHL.U32 R10, R6.reuse, 0x4, RZ ;  /* 0x00000004060a7824 */ /* 0x040fe400078e00ff */
[----:B------:R-:W-:Y:S01]  /*0200*/  IMAD.MOV.U32 R29, RZ, RZ, 0x7fffffff ;  /* 0x7fffffffff1d7424 */ /* 0x000fe200078e00ff */
[----:B------:R-:W-:Y:S01]  /*0210*/  SHF.L.U64.HI R2, R6, 0x2, R7 ;  /* 0x0000000206027819 */ /* 0x000fe20000010207 */
[----:B------:R-:W-:Y:S01]  /*0220*/  UISETP.NE.AND UP1, UPT, UR5, UR4, UPT ;  /* 0x000000040500728c */ /* 0x000fe2000bf25270 */
[C---:B-1----:R-:W-:Y:S02]  /*0230*/  IADD3 R6, P0, PT, R10.reuse, UR12, RZ ;  /* 0x0000000c0a067c10 */ /* 0x042fe4000ff1e0ff */
[C---:B------:R-:W-:Y:S02]  /*0240*/  IADD3 R8, P1, PT, R10.reuse, UR14, RZ ;  /* 0x0000000e0a087c10 */ /* 0x040fe4000ff3e0ff */
[----:B0-----:R-:W-:-:S02]  /*0250*/  IADD3 R10, P2, PT, R10, UR10, RZ ;  /* 0x0000000a0a0a7c10 */ /* 0x001fc4000ff5e0ff */
[C---:B------:R-:W-:Y:S02]  /*0260*/  IADD3.X R7, PT, PT, R2.reuse, UR13, RZ, P0, !PT ;  /* 0x0000000d02077c10 */ /* 0x040fe400087fe4ff */
[----:B------:R-:W-:Y:S02]  /*0270*/  IADD3.X R9, PT, PT, R2, UR15, RZ, P1, !PT ;  /* 0x0000000f02097c10 */ /* 0x000fe40008ffe4ff */
[-C--:B------:R-:W-:Y:S01]  /*0280*/  IADD3 R12, P0, PT, R6, R25.reuse, RZ ;  /* 0x00000019060c7210 */ /* 0x080fe20007f1e0ff */
[----:B------:R0:W-:Y:S01]  /*0290*/  STG.E desc[UR6][R6.64], R29 ;  /* 0x0000001d06007986 */ /* 0x0001e2000c101906 */
[----:B------:R-:W-:Y:S02]  /*02a0*/  IADD3.X R11, PT, PT, R2, UR11, RZ, P2, !PT ;  /* 0x0000000b020b7c10 */ /* 0x000fe400097fe4ff */
[-C--:B------:R-:W-:Y:S01]  /*02b0*/  IADD3 R14, P1, PT, R8, R25.reuse, RZ ;  /* 0x00000019080e7210 */ /* 0x080fe20007f3e0ff */
[--C-:B------:R-:W-:Y:S01]  /*02c0*/  IMAD.X R13, R7, 0x1, R27.reuse, P0 ;  /* 0x00000001070d7824 */ /* 0x100fe200000e061b */
[-C--:B------:R-:W-:Y:S01]  /*02d0*/  IADD3 R16, P2, PT, R10, R25.reuse, RZ ;  /* 0x000000190a107210 */ /* 0x080fe20007f5e0ff */
[----:B------:R1:W-:Y:S01]  /*02e0*/  STG.E desc[UR6][R8.64], R29 ;  /* 0x0000001d08007986 */ /* 0x0003e2000c101906 */
[----:B------:R-:W-:Y:S01]  /*02f0*/  IADD3 R18, P0, PT, R12, R25, RZ ;  /* 0x000000190c127210 */ /* 0x000fe20007f1e0ff */
[----:B------:R-:W-:-:S02]  /*0300*/  IMAD.X R15, R9, 0x1, R27, P1 ;  /* 0x00000001090f7824 */ /* 0x000fc400008e061b */
[--C-:B------:R-:W-:Y:S01]  /*0310*/  IMAD.X R17, R11, 0x1, R27.reuse, P2 ;  /* 0x000000010b117824 */ /* 0x100fe200010e061b */
[----:B------:R2:W-:Y:S01]  /*0320*/  STG.E desc[UR6][R10.64], R29 ;  /* 0x0000001d0a007986 */ /* 0x0005e2000c101906 */
[-C--:B0-----:R-:W-:Y:S01]  /*0330*/  IADD3 R6, P1, PT, R14, R25.reuse, RZ ;  /* 0x000000190e067210 */ /* 0x081fe20007f3e0ff */
[--C-:B------:R-:W-:Y:S02]  /*0340*/  IMAD.X R19, R13, 0x1, R27.reuse, P0 ;  /* 0x000000010d137824 */ /* 0x100fe400000e061b */
[----:B------:R0:W-:Y:S02]  /*0350*/  STG.E desc[UR6][R12.64], R29 ;  /* 0x0000001d0c007986 */ /* 0x0001e4000c101906 */
[----:B------:R-:W-:Y:S01]  /*0360*/  IMAD.X R7, R15, 0x1, R27, P1 ;  /* 0x000000010f077824 */ /* 0x000fe200008e061b */
[-C--:B-1----:R-:W-:Y:S01]  /*0370*/  IADD3 R8, P2, PT, R16, R25.reuse, RZ ;  /* 0x0000001910087210 */ /* 0x082fe20007f5e0ff */
[----:B------:R3:W-:Y:S01]  /*0380*/  STG.E desc[UR6][R14.64], R29 ;  /* 0x0000001d0e007986 */ /* 0x0007e2000c101906 */
[----:B--2---:R-:W-:-:S03]  /*0390*/  IADD3 R10, P0, PT, R18, R25, RZ ;  /* 0x00000019120a7210 */ /* 0x004fc60007f1e0ff */
[--C-:B------:R-:W-:Y:S01]  /*03a0*/  IMAD.X R9, R17, 0x1, R27.reuse, P2 ;  /* 0x0000000111097824 */ /* 0x100fe200010e061b */
[-C--:B------:R-:W-:Y:S01]  /*03b0*/  IADD3 R20, P2, PT, R8, R25.reuse, RZ ;  /* 0x0000001908147210 */ /* 0x080fe20007f5e0ff */
[----:B------:R3:W-:Y:S01]  /*03c0*/  STG.E desc[UR6][R16.64], R29 ;  /* 0x0000001d10007986 */ /* 0x0007e2000c101906 */
[----:B0-----:R-:W-:Y:S01]  /*03d0*/  IADD3 R12, P1, PT, R6, R25, RZ ;  /* 0x00000019060c7210 */ /* 0x001fe20007f3e0ff */
[--C-:B------:R-:W-:Y:S02]  /*03e0*/  IMAD.X R11, R19, 0x1, R27.reuse, P0 ;  /* 0x00000001130b7824 */ /* 0x100fe400000e061b */
[----:B------:R3:W-:Y:S01]  /*03f0*/  STG.E desc[UR6][R18.64], R29 ;  /* 0x0000001d12007986 */ /* 0x0007e2000c101906 */
[--C-:B------:R-:W-:Y:S02]  /*0400*/  IMAD.X R21, R9, 0x1, R27.reuse, P2 ;  /* 0x0000000109157824 */ /* 0x100fe400010e061b */
[----:B------:R-:W-:Y:S01]  /*0410*/  IMAD.X R13, R7, 0x1, R27, P1 ;  /* 0x00000001070d7824 */ /* 0x000fe200008e061b */
[----:B------:R3:W-:Y:S04]  /*0420*/  STG.E desc[UR6][R6.64], R29 ;  /* 0x0000001d06007986 */ /* 0x0007e8000c101906 */
[----:B------:R3:W-:Y:S04]  /*0430*/  STG.E desc[UR6][R8.64], R29 ;  /* 0x0000001d08007986 */ /* 0x0007e8000c101906 */
[----:B------:R3:W-:Y:S04]  /*0440*/  STG.E desc[UR6][R10.64], R29 ;  /* 0x0000001d0a007986 */ /* 0x0007e8000c101906 */
[----:B------:R3:W-:Y:S04]  /*0450*/  STG.E desc[UR6][R12.64], R29 ;  /* 0x0000001d0c007986 */ /* 0x0007e8000c101906 */
[----:B------:R3:W-:Y:S01]  /*0460*/  STG.E desc[UR6][R20.64], R29 ;  /* 0x0000001d14007986 */ /* 0x0007e2000c101906 */
[----:B------:R-:W-:Y:S05]  /*0470*/  BRA.U UP1, `(.L_x_2) ;  /* 0xfffffffd01507547 */ /* 0x000fea000b83ffff */
.L_x_1:
[----:B------:R-:W-:Y:S05]  /*0480*/  BRA.U !UP0, `(.L_x_0) ;  /* 0x0000000108d47547 */ /* 0x000fea000b800000 */
[----:B------:R-:W-:Y:S02]  /*0490*/  UISETP.NE.AND UP0, UPT, UR8, 0x1, UPT ;  /* 0x000000010800788c */ /* 0x000fe4000bf05270 */
[----:B------:R-:W-:-:S04]  /*04a0*/  ULOP3.LUT UR5, UR9, 0x1, URZ, 0xc0, !UPT ;  /* 0x0000000109057892 */ /* 0x000fc8000f8ec0ff */
[----:B------:R-:W-:-:S03]  /*04b0*/  UISETP.NE.U32.AND UP1, UPT, UR5, 0x1, UPT ;  /* 0x000000010500788c */ /* 0x000fc6000bf25070 */
[----:B------:R-:W-:Y:S08]  /*04c0*/  BRA.U !UP0, `(.L_x_3) ;  /* 0x0000000108787547 */ /* 0x000ff0000b800000 */
[----:B------:R-:W0:Y:S01]  /*04d0*/  LDCU.128 UR12, c[0x0][0x3c0] ;  /* 0x00007800ff0c77ac */ /* 0x000e220008000c00 */
[----:B---3--:R-:W-:Y:S01]  /*04e0*/  IMAD.MOV.U32 R6, RZ, RZ, R22 ;  /* 0x000000ffff067224 */ /* 0x008fe200078e0016 */
[C---:B------:R-:W-:Y:S01]  /*04f0*/  SHF.L.U64.HI R17, R3.reuse, 0x2, R0 ;  /* 0x0000000203117819 */ /* 0x040fe20000010200 */
[----:B------:R-:W-:Y:S01]  /*0500*/  IMAD.MOV.U32 R7, RZ, RZ, R23 ;  /* 0x000000ffff077224 */ /* 0x000fe200078e0017 */
[----:B------:R-:W1:Y:S01]  /*0510*/  LDCU.64 UR10, c[0x0][0x3d0] ;  /* 0x00007a00ff0a77ac */ /* 0x000e620008000a00 */
[C---:B------:R-:W-:Y:S02]  /*0520*/  IMAD.SHL.U32 R13, R3.reuse, 0x4, RZ ;  /* 0x00000004030d7824 */ /* 0x040fe400078e00ff */
[----:B------:R-:W-:-:S04]  /*0530*/  IMAD.WIDE.U32 R6, R3, UR4, R6 ;  /* 0x0000000403067c25 */ /* 0x000fc8000f8e0006 */
[----:B------:R-:W-:Y:S01]  /*0540*/  IMAD R7, R0, UR4, R7 ;  /* 0x0000000400077c24 */ /* 0x000fe2000f8e0207 */
[----:B------:R-:W-:Y:S01]  /*0550*/  UIADD3 UR4, UPT, UPT, UR4, 0x2, URZ ;  /* 0x0000000204047890 */ /* 0x000fe2000fffe0ff */
[C---:B------:R-:W-:Y:S02]  /*0560*/  IMAD.SHL.U32 R10, R6.reuse, 0x4, RZ ;  /* 0x00000004060a7824 */ /* 0x040fe400078e00ff */
[----:B------:R-:W-:Y:S01]  /*0570*/  IMAD.MOV.U32 R19, RZ, RZ, 0x7fffffff ;  /* 0x7fffffffff137424 */ /* 0x000fe200078e00ff */
[----:B------:R-:W-:Y:S02]  /*0580*/  SHF.L.U64.HI R2, R6, 0x2, R7 ;  /* 0x0000000206027819 */ /* 0x000fe40000010207 */
[C---:B0-----:R-:W-:Y:S02]  /*0590*/  IADD3 R6, P0, PT, R10.reuse, UR12, RZ ;  /* 0x0000000c0a067c10 */ /* 0x041fe4000ff1e0ff */
[----:B------:R-:W-:Y:S02]  /*05a0*/  IADD3 R8, P1, PT, R10, UR14, RZ ;  /* 0x0000000e0a087c10 */ /* 0x000fe4000ff3e0ff */
[----:B------:R-:W-:-:S02]  /*05b0*/  IADD3.X R7, PT, PT, R2, UR13, RZ, P0, !PT ;  /* 0x0000000d02077c10 */ /* 0x000fc400087fe4ff */
[----:B-1----:R-:W-:Y:S02]  /*05c0*/  IADD3 R10, P0, PT, R10, UR10, RZ ;  /* 0x0000000a0a0a7c10 */ /* 0x002fe4000ff1e0ff */
[C---:B------:R-:W-:Y:S01]  /*05d0*/  IADD3.X R9, PT, PT, R2.reuse, UR15, RZ, P1, !PT ;  /* 0x0000000f02097c10 */ /* 0x040fe20008ffe4ff */
[----:B------:R0:W-:Y:S01]  /*05e0*/  STG.E desc[UR6][R6.64], R19 ;  /* 0x0000001306007986 */ /* 0x0001e2000c101906 */
[----:B------:R-:W-:Y:S02]  /*05f0*/  IADD3.X R11, PT, PT, R2, UR11, RZ, P0, !PT ;  /* 0x0000000b020b7c10 */ /* 0x000fe400087fe4ff */
[-C--:B------:R-:W-:Y:S01]  /*0600*/  IADD3 R12, P0, PT, R6, R13.reuse, RZ ;  /* 0x0000000d060c7210 */ /* 0x080fe20007f1e0ff */
[----:B------:R0:W-:Y:S01]  /*0610*/  STG.E desc[UR6][R8.64], R19 ;  /* 0x0000001308007986 */ /* 0x0001e2000c101906 */
[-C--:B------:R-:W-:Y:S02]  /*0620*/  IADD3 R14, P1, PT, R8, R13.reuse, RZ ;  /* 0x0000000d080e7210 */ /* 0x080fe40007f3e0ff */
[----:B------:R-:W-:Y:S01]  /*0630*/  IADD3 R16, P2, PT, R10, R13, RZ ;  /* 0x0000000d0a107210 */ /* 0x000fe20007f5e0ff */
[--C-:B------:R-:W-:Y:S01]  /*0640*/  IMAD.X R13, R7, 0x1, R17.reuse, P0 ;  /* 0x00000001070d7824 */ /* 0x100fe200000e0611 */
[----:B------:R-:W-:Y:S01]  /*0650*/  IADD3.X R15, PT, PT, R9, R17, RZ, P1, !PT ;  /* 0x00000011090f7210 */ /* 0x000fe20000ffe4ff */
[----:B------:R0:W-:Y:S02]  /*0660*/  STG.E desc[UR6][R10.64], R19 ;  /* 0x000000130a007986 */ /* 0x0001e4000c101906 */
[----:B------:R-:W-:-:S02]  /*0670*/  IMAD.X R17, R11, 0x1, R17, P2 ;  /* 0x000000010b117824 */ /* 0x000fc400010e0611 */
[----:B------:R0:W-:Y:S04]  /*0680*/  STG.E desc[UR6][R12.64], R19 ;  /* 0x000000130c007986 */ /* 0x0001e8000c101906 */
[----:B------:R0:W-:Y:S04]  /*0690*/  STG.E desc[UR6][R14.64], R19 ;  /* 0x000000130e007986 */ /* 0x0001e8000c101906 */
[----:B------:R0:W-:Y:S02]  /*06a0*/  STG.E desc[UR6][R16.64], R19 ;  /* 0x0000001310007986 */ /* 0x0001e4000c101906 */
.L_x_3:
[----:B------:R-:W-:Y:S05]  /*06b0*/  BRA.U UP1, `(.L_x_0) ;  /* 0x0000000101487547 */ /* 0x000fea000b800000 */
[----:B------:R-:W1:Y:S01]  /*06c0*/  LDCU.128 UR12, c[0x0][0x3c0] ;  /* 0x00007800ff0c77ac */ /* 0x000e620008000c00 */
[----:B0--3--:R-:W-:Y:S02]  /*06d0*/  IMAD.MOV.U32 R6, RZ, RZ, R22 ;  /* 0x000000ffff067224 */ /* 0x009fe400078e0016 */
[----:B------:R-:W-:Y:S01]  /*06e0*/  IMAD.MOV.U32 R7, RZ, RZ, R23 ;  /* 0x000000ffff077224 */ /* 0x000fe200078e0017 */
[----:B------:R-:W0:Y:S01]  /*06f0*/  LDCU.64 UR10, c[0x0][0x3d0] ;  /* 0x00007a00ff0a77ac */ /* 0x000e220008000a00 */
[----:B------:R-:W-:Y:S02]  /*0700*/  IMAD.MOV.U32 R13, RZ, RZ, 0x7fffffff ;  /* 0x7fffffffff0d7424 */ /* 0x000fe400078e00ff */
[----:B------:R-:W-:-:S04]  /*0710*/  IMAD.WIDE.U32 R6, R3, UR4, R6 ;  /* 0x0000000403067c25 */ /* 0x000fc8000f8e0006 */
[----:B------:R-:W-:Y:S02]  /*0720*/  IMAD R7, R0, UR4, R7 ;  /* 0x0000000400077c24 */ /* 0x000fe4000f8e0207 */
[----:B------:R-:W-:-:S03]  /*0730*/  IMAD.SHL.U32 R10, R6, 0x4, RZ ;  /* 0x00000004060a7824 */ /* 0x000fc600078e00ff */
[----:B------:R-:W-:Y:S02]  /*0740*/  SHF.L.U64.HI R0, R6, 0x2, R7 ;  /* 0x0000000206007819 */ /* 0x000fe40000010207 */
[C---:B-1----:R-:W-:Y:S02]  /*0750*/  IADD3 R6, P0, PT, R10.reuse, UR12, RZ ;  /* 0x0000000c0a067c10 */ /* 0x042fe4000ff1e0ff */
[C---:B------:R-:W-:Y:S02]  /*0760*/  IADD3 R8, P1, PT, R10.reuse, UR14, RZ ;  /* 0x0000000e0a087c10 */ /* 0x040fe4000ff3e0ff */
[----:B0-----:R-:W-:Y:S02]  /*0770*/  IADD3 R10, P2, PT, R10, UR10, RZ ;  /* 0x0000000a0a0a7c10 */ /* 0x001fe4000ff5e0ff */
[C---:B------:R-:W-:Y:S02]  /*0780*/  IADD3.X R7, PT, PT, R0.reuse, UR13, RZ, P0, !PT ;  /* 0x0000000d00077c10 */ /* 0x040fe400087fe4ff */
[----:B------:R-:W-:-:S02]  /*0790*/  IADD3.X R9, PT, PT, R0, UR15, RZ, P1, !PT ;  /* 0x0000000f00097c10 */ /* 0x000fc40008ffe4ff */
[----:B------:R-:W-:Y:S01]  /*07a0*/  IADD3.X R11, PT, PT, R0, UR11, RZ, P2, !PT ;  /* 0x0000000b000b7c10 */ /* 0x000fe200097fe4ff */
[----:B------:R1:W-:Y:S04]  /*07b0*/  STG.E desc[UR6][R6.64], R13 ;  /* 0x0000000d06007986 */ /* 0x0003e8000c101906 */
[----:B------:R1:W-:Y:S04]  /*07c0*/  STG.E desc[UR6][R8.64], R13 ;  /* 0x0000000d08007986 */ /* 0x0003e8000c101906 */
[----:B------:R1:W-:Y:S02]  /*07d0*/  STG.E desc[UR6][R10.64], R13 ;  /* 0x0000000d0a007986 */ /* 0x0003e4000c101906 */
.L_x_0:
[----:B------:R-:W2:Y:S08]  /*07e0*/  LDC.64 R26, c[0x0][0x3a8] ;  /* 0x0000ea00ff1a7b82 */ /* 0x000eb00000000a00 */
[----:B01-3--:R-:W0:Y:S01]  /*07f0*/  LDC R7, c[0x0][0x3b0] ;  /* 0x0000ec00ff077b82 */ /* 0x00be220000000800 */
[----:B--2---:R-:W-:-:S04]  /*0800*/  ISETP.GE.AND P0, PT, R26, 0x1, PT ;  /* 0x000000011a00780c */ /* 0x004fc80003f06270 */
[----:B-----5:R-:W-:-:S04]  /*0810*/  ISETP.LT.OR P0, PT, R5, RZ, !P0 ;  /* 0x000000ff0500720c */ /* 0x020fc80004701670 */
[----:B------:R-:W-:-:S04]  /*0820*/  ISETP.GE.OR P0, PT, R5, UR9, P0 ;  /* 0x0000000905007c0c */ /* 0x000fc80008706670 */
[----:B------:R-:W-:-:S04]  /*0830*/  ISETP.LT.OR P0, PT, R27, 0x1, P0 ;  /* 0x000000011b00780c */ /* 0x000fc80000701670 */
[----:B0-----:R-:W-:-:S13]  /*0840*/  ISETP.LT.OR P0, PT, R7, 0x1, P0 ;  /* 0x000000010700780c */ /* 0x001fda0000701670 */
[----:B------:R-:W-:Y:S05]  /*0850*/  @P0 EXIT ;  /* 0x000000000000094d */ /* 0x000fea0003800000 */
[----:B------:R-:W-:-:S05]  /*0860*/  IMAD.IADD R26, R5, 0x1, R26 ;  /* 0x00000001051a7824 */ /* 0x000fca00078e021a */
[----:B------:R-:W-:-:S13]  /*0870*/  ISETP.GT.AND P0, PT, R26, UR9, PT ;  /* 0x000000091a007c0c */ /* 0x000fda000bf04270 */
[----:B------:R-:W-:Y:S05]  /*0880*/  @P0 EXIT ;  /* 0x000000000000094d */ /* 0x000fea0003800000 */
[----:B------:R-:W0:Y:S01]  /*0890*/  LDC R0, c[0x0][0x3b8] ;  /* 0x0000ee00ff007b82 */ /* 0x000e220000000800 */
[----:B------:R-:W-:Y:S02]  /*08a0*/  IMAD.IADD R10, R26, 0x1, R27 ;  /* 0x000000011a0a7824 */ /* 0x000fe400078e021b */
[----:B------:R-:W-:Y:S02]  /*08b0*/  IMAD.MOV.U32 R9, RZ, RZ, 0x42c80000 ;  /* 0x42c80000ff097424 */ /* 0x000fe400078e00ff */
[C---:B------:R-:W-:Y:S02]  /*08c0*/  VIADD R28, R10.reuse, 0xfffffffe ;  /* 0xfffffffe0a1c7836 */ /* 0x040fe40000000000 */
[----:B------:R-:W-:Y:S01]  /*08d0*/  VIADD R10, R10, 0xffffffff ;  /* 0xffffffff0a0a7836 */ /* 0x000fe20000000000 */
[----:B------:R-:W0:Y:S01]  /*08e0*/  LDC R5, c[0x0][0x3b4] ;  /* 0x0000ed00ff057b82 */ /* 0x000e220000000800 */
[----:B------:R-:W-:-:S04]  /*08f0*/  IMAD.IADD R8, R28, 0x1, R7 ;  /* 0x000000011c087824 */ /* 0x000fc800078e0207 */
[----:B------:R-:W-:Y:S01]  /*0900*/  VIADD R11, R8, 0xffffffff ;  /* 0xffffffff080b7836 */ /* 0x000fe20000000000 */
[----:B0-----:R-:W-:-:S13]  /*0910*/  LOP3.LUT P0, RZ, R0, R5, RZ, 0xfc, !PT ;  /* 0x0000000500ff7212 */ /* 0x001fda000780fcff */
[----:B------:R-:W-:Y:S05]  /*0920*/  @P0 BRA `(.L_x_4) ;  /* 0x0000001c00240947 */ /* 0x000fea0003800000 */
[----:B------:R-:W-:-:S13]  /*0930*/  ISETP.GT.AND P0, PT, R10, UR9, PT ;  /* 0x000000090a007c0c */ /* 0x000fda000bf04270 */
[----:B------:R-:W-:Y:S05]  /*0940*/  @P0 EXIT ;  /* 0x000000000000094d */ /* 0x000fea0003800000 */
[----:B------:R-:W-:Y:S01]  /*0950*/  SHF.R.S32.HI R4, RZ, 0x1f, R3 ;  /* 0x0000001fff047819 */ /* 0x000fe20000011403 */
[----:B------:R-:W0:Y:S01]  /*0960*/  LDCU.128 UR8, c[0x0][0x380] ;  /* 0x00007000ff0877ac */ /* 0x000e220008000c00 */
[----:B------:R-:W-:Y:S02]  /*0970*/  LOP3.LUT R16, R7, 0x7, RZ, 0xc0, !PT ;  /* 0x0000000707107812 */ /* 0x000fe400078ec0ff */
[----:B------:R-:W-:-:S07]  /*0980*/  SHF.L.U64.HI R2, R3, 0x2, R4 ;  /* 0x0000000203027819 */ /* 0x000fce0000010204 */
.L_x_27:
[----:B------:R-:W-:Y:S01]  /*0990*/  IMAD.MOV.U32 R10, RZ, RZ, RZ ;  /* 0x000000ffff0a7224 */ /* 0x000fe200078e00ff */
[----:B------:R-:W-:Y:S01]  /*09a0*/  CS2R R18, SRZ ;  /* 0x0000000000127805 */ /* 0x000fe2000001ff00 */
[----:B01----:R-:W-:-:S07]  /*09b0*/  IMAD.MOV.U32 R8, RZ, RZ, RZ ;  /* 0x000000ffff087224 */ /* 0x003fce00078e00ff */
.L_x_11:
[----:B------:R-:W1:Y:S01]  /*09c0*/  LDC.64 R6, c[0x0][0x3a8] ;  /* 0x0000ea00ff067b82 */ /* 0x000e620000000a00 */
[----:B------:R-:W2:Y:S01]  /*09d0*/  LDCU UR4, c[0x0][0x3a0] ;  /* 0x00007400ff0477ac */ /* 0x000ea20008000800 */
[----:B------:R-:W-:Y:S01]  /*09e0*/  IMAD.MOV.U32 R12, RZ, RZ, R22 ;  /* 0x000000ffff0c7224 */ /* 0x000fe200078e0016 */
[----:B------:R-:W-:Y:S01]  /*09f0*/  BSSY.RECONVERGENT B2, `(.L_x_5) ;  /* 0x0000045000027945 */ /* 0x000fe20003800200 */
[----:B------:R-:W-:-:S03]  /*0a00*/  IMAD.MOV.U32 R13, RZ, RZ, R23 ;  /* 0x000000ffff0d7224 */ /* 0x000fc600078e0017 */
[----:B------:R-:W-:Y:S01]  /*0a10*/  BSSY.RELIABLE B3, `(.L_x_6) ;  /* 0x0000022000037945 */ /* 0x000fe20003800100 */
[----:B-1----:R-:W-:-:S05]  /*0a20*/  IADD3 R5, PT, PT, R10, -R7, R28 ;  /* 0x800000070a057210 */ /* 0x002fca0007ffe01c */
[----:B------:R-:W-:-:S05]  /*0a30*/  VIADD R5, R5, 0x1 ;  /* 0x0000000105057836 */ /* 0x000fca0000000000 */
[----:B------:R-:W-:-:S04]  /*0a40*/  IADD3 R15, PT, PT, R5, 0x1, -R6 ;  /* 0x00000001050f7810 */ /* 0x000fc80007ffe806 */
[----:B------:R-:W-:Y:S01]  /*0a50*/  SHF.R.S32.HI R0, RZ, 0x1f, R15 ;  /* 0x0000001fff007819 */ /* 0x000fe2000001140f */
[----:B--2---:R-:W-:-:S04]  /*0a60*/  IMAD.WIDE.U32 R12, R15, UR4, R12 ;  /* 0x000000040f0c7c25 */ /* 0x004fc8000f8e000c */
[----:B------:R-:W-:Y:S02]  /*0a70*/  IMAD R0, R0, UR4, RZ ;  /* 0x0000000400007c24 */ /* 0x000fe4000f8e02ff */
[----:B------:R-:W-:Y:S02]  /*0a80*/  IMAD.SHL.U32 R20, R12, 0x4, RZ ;  /* 0x000000040c147824 */ /* 0x000fe400078e00ff */
[----:B------:R-:W-:-:S05]  /*0a90*/  IMAD R21, R15, R4, R0 ;  /* 0x000000040f157224 */ /* 0x000fca00078e0200 */
[----:B------:R-:W-:Y:S02]  /*0aa0*/  IADD3 R21, PT, PT, R13, R21, RZ ;  /* 0x000000150d157210 */ /* 0x000fe40007ffe0ff */
[----:B------:R-:W-:Y:S01]  /*0ab0*/  IADD3 R13, PT, PT, R28, -R7, -R6 ;  /* 0x800000071c0d7210 */ /* 0x000fe20007ffe806 */
[----:B------:R-:W-:Y:S01]  /*0ac0*/  IMAD.MOV.U32 R7, RZ, RZ, -0x800000 ;  /* 0xff800000ff077424 */ /* 0x000fe200078e00ff */
[----:B------:R-:W-:Y:S01]  /*0ad0*/  SHF.L.U64.HI R21, R12, 0x2, R21 ;  /* 0x000000020c157819 */ /* 0x000fe20000010215 */
[----:B------:R-:W-:Y:S02]  /*0ae0*/  IMAD.MOV.U32 R6, RZ, RZ, 0x7f800000 ;  /* 0x7f800000ff067424 */ /* 0x000fe400078e00ff */
[----:B------:R-:W-:-:S07]  /*0af0*/  IMAD.IADD R0, R13, 0x1, R10 ;  /* 0x000000010d007824 */ /* 0x000fce00078e020a */
.L_x_8:
[C---:B0-----:R-:W-:Y:S02]  /*0b00*/  IADD3 R12, P1, PT, R20.reuse, UR10, RZ ;  /* 0x0000000a140c7c10 */ /* 0x041fe4000ff3e0ff */
[----:B------:R-:W-:Y:S02]  /*0b10*/  IADD3 R14, P0, PT, R20, UR8, RZ ;  /* 0x00000008140e7c10 */ /* 0x000fe4000ff1e0ff */
[C---:B------:R-:W-:Y:S02]  /*0b20*/  IADD3.X R13, PT, PT, R21.reuse, UR11, RZ, P1, !PT ;  /* 0x0000000b150d7c10 */ /* 0x040fe40008ffe4ff */
[----:B------:R-:W-:-:S04]  /*0b30*/  IADD3.X R15, PT, PT, R21, UR9, RZ, P0, !PT ;  /* 0x00000009150f7c10 */ /* 0x000fc800087fe4ff */
[----:B------:R-:W2:Y:S04]  /*0b40*/  LDG.E.CONSTANT R13, desc[UR6][R12.64] ;  /* 0x000000060c0d7981 */ /* 0x000ea8000c1e9900 */
[----:B------:R-:W3:Y:S01]  /*0b50*/  LDG.E.CONSTANT R14, desc[UR6][R14.64] ;  /* 0x000000060e0e7981 */ /* 0x000ee2000c1e9900 */
[----:B------:R-:W-:Y:S01]  /*0b60*/  IMAD.MOV.U32 R17, RZ, RZ, 0x7fffffff ;  /* 0x7fffffffff117424 */ /* 0x000fe200078e00ff */
[----:B--2---:R-:W-:-:S04]  /*0b70*/  FSETP.NAN.AND P0, PT, R13, R13, PT ;  /* 0x0000000d0d00720b */ /* 0x004fc80003f08000 */
[----:B---3--:R-:W-:-:S13]  /*0b80*/  FSETP.NAN.OR P0, PT, R14, R14, P0 ;  /* 0x0000000e0e00720b */ /* 0x008fda0000708400 */
[----:B------:R-:W-:Y:S05]  /*0b90*/  @P0 BREAK.RELIABLE B3 ;  /* 0x0000000000030942 */ /* 0x000fea0003800100 */
[----:B------:R-:W-:Y:S05]  /*0ba0*/  @P0 BRA `(.L_x_7) ;  /* 0x0000000000a40947 */ /* 0x000fea0003800000 */
[C---:B------:R-:W-:Y:S01]  /*0bb0*/  VIADD R12, R0.reuse, 0x2 ;  /* 0x00000002000c7836 */ /* 0x040fe20000000000 */
[----:B------:R-:W-:Y:S01]  /*0bc0*/  LEA R20, P1, R3, R20, 0x2 ;  /* 0x0000001403147211 */ /* 0x000fe200078210ff */
[----:B------:R-:W-:Y:S01]  /*0bd0*/  VIADD R0, R0, 0x1 ;  /* 0x0000000100007836 */ /* 0x000fe20000000000 */
[----:B------:R-:W-:Y:S02]  /*0be0*/  FMNMX R7, R14, R7, !PT ;  /* 0x000000070e077209 */ /* 0x000fe40007800000 */
[----:B------:R-:W-:Y:S01]  /*0bf0*/  ISETP.GE.AND P0, PT, R12, R5, PT ;  /* 0x000000050c00720c */ /* 0x000fe20003f06270 */
[----:B------:R-:W-:Y:S01]  /*0c00*/  IMAD.X R21, R21, 0x1, R2, P1 ;  /* 0x0000000115157824 */ /* 0x000fe200008e0602 */
[----:B------:R-:W-:-:S11]  /*0c10*/  FMNMX R6, R13, R6, PT ;  /* 0x000000060d067209 */ /* 0x000fd60003800000 */
[----:B------:R-:W-:Y:S05]  /*0c20*/  @!P0 BRA `(.L_x_8) ;  /* 0xfffffffc00b48947 */ /* 0x000fea000383ffff */
[----:B------:R-:W-:Y:S05]  /*0c30*/  BSYNC.RELIABLE B3 ;  /* 0x0000000000037941 */ /* 0x000fea0003800100 */
.L_x_6:
[----:B------:R-:W0:Y:S01]  /*0c40*/  LDCU UR12, c[0x0][0x3a0] ;  /* 0x00007400ff0c77ac */ /* 0x000e220008000800 */
[----:B------:R-:W-:Y:S01]  /*0c50*/  SHF.R.S32.HI R0, RZ, 0x1f, R5 ;  /* 0x0000001fff007819 */ /* 0x000fe20000011405 */
[----:B------:R-:W-:Y:S01]  /*0c60*/  IMAD.MOV.U32 R12, RZ, RZ, R22 ;  /* 0x000000ffff0c7224 */ /* 0x000fe200078e0016 */
[----:B------:R-:W1:Y:S01]  /*0c70*/  LDCU.64 UR4, c[0x0][0x390] ;  /* 0x00007200ff0477ac */ /* 0x000e620008000a00 */
[----:B------:R-:W-:Y:S02]  /*0c80*/  IMAD.MOV.U32 R13, RZ, RZ, R23 ;  /* 0x000000ffff0d7224 */ /* 0x000fe400078e0017 */
[----:B0-----:R-:W-:Y:S02]  /*0c90*/  IMAD R0, R0, UR12, RZ ;  /* 0x0000000c00007c24 */ /* 0x001fe4000f8e02ff */
[----:B------:R-:W-:-:S04]  /*0ca0*/  IMAD.WIDE.U32 R12, R5, UR12, R12 ;  /* 0x0000000c050c7c25 */ /* 0x000fc8000f8e000c */
[----:B------:R-:W-:Y:S01]  /*0cb0*/  IMAD R5, R5, R4, R0 ;  /* 0x0000000405057224 */ /* 0x000fe200078e0200 */
[----:B-1----:R-:W-:-:S03]  /*0cc0*/  LEA R14, P0, R12, UR4, 0x2 ;  /* 0x000000040c0e7c11 */ /* 0x002fc6000f8010ff */
[----:B------:R-:W-:-:S05]  /*0cd0*/  IMAD.IADD R5, R13, 0x1, R5 ;  /* 0x000000010d057824 */ /* 0x000fca00078e0205 */
[----:B------:R-:W-:-:S06]  /*0ce0*/  LEA.HI.X R15, R12, UR5, R5, 0x2, P0 ;  /* 0x000000050c0f7c11 */ /* 0x000fcc00080f1405 */
[----:B------:R-:W2:Y:S02]  /*0cf0*/  LDG.E.CONSTANT R15, desc[UR6][R14.64] ;  /* 0x000000060e0f7981 */ /* 0x000ea4000c1e9900 */
[----:B--2---:R-:W-:-:S13]  /*0d00*/  FSETP.NAN.AND P0, PT, R15, R15, PT ;  /* 0x0000000f0f00720b */ /* 0x004fda0003f08000 */
[----:B------:R-:W-:Y:S05]  /*0d10*/  @P0 BRA `(.L_x_7) ;  /* 0x0000000000480947 */ /* 0x000fea0003800000 */
[----:B------:R-:W-:-:S13]  /*0d20*/  FSETP.GT.AND P0, PT, R7, R6, PT ;  /* 0x000000060700720b */ /* 0x000fda0003f04000 */
[----:B------:R-:W-:Y:S05]  /*0d30*/  @!P0 BRA `(.L_x_7) ;  /* 0x0000000000408947 */ /* 0x000fea0003800000 */
[----:B------:R-:W-:Y:S01]  /*0d40*/  FADD R14, R7, -R6 ;  /* 0x80000006070e7221 */ /* 0x000fe20000000000 */
[----:B------:R-:W-:Y:S03]  /*0d50*/  BSSY.RECONVERGENT B4, `(.L_x_9) ;  /* 0x000000d000047945 */ /* 0x000fe60003800200 */
[----:B------:R-:W0:Y:S08]  /*0d60*/  MUFU.RCP R0, R14 ;  /* 0x0000000e00007308 */ /* 0x000e300000001000 */
[----:B------:R-:W1:Y:S01]  /*0d70*/  FCHK P0, R9, R14 ;  /* 0x0000000e09007302 */ /* 0x000e620000000000 */
[----:B0-----:R-:W-:-:S04]  /*0d80*/  FFMA R5, -R14, R0, 1 ;  /* 0x3f8000000e057423 */ /* 0x001fc80000000100 */
[----:B------:R-:W-:Y:S01]  /*0d90*/  FFMA R0, R0, R5, R0 ;  /* 0x0000000500007223 */ /* 0x000fe20000000000 */
[----:B------:R-:W-:-:S03]  /*0da0*/  FADD R5, -R6, R15 ;  /* 0x0000000f06057221 */ /* 0x000fc60000000100 */
[----:B------:R-:W-:-:S04]  /*0db0*/  FFMA R7, R0, 100, RZ ;  /* 0x42c8000000077823 */ /* 0x000fc800000000ff */
[----:B------:R-:W-:-:S04]  /*0dc0*/  FFMA R12, -R14, R7, 100 ;  /* 0x42c800000e0c7423 */ /* 0x000fc80000000107 */
[----:B------:R-:W-:Y:S01]  /*0dd0*/  FFMA R0, R0, R12, R7 ;  /* 0x0000000c00007223 */ /* 0x000fe20000000007 */
[----:B-1----:R-:W-:Y:S06]  /*0de0*/  @!P0 BRA `(.L_x_10) ;  /* 0x00000000000c8947 */ /* 0x002fec0003800000 */
[----:B------:R-:W-:Y:S01]  /*0df0*/  IMAD.MOV.U32 R0, RZ, RZ, R14 ;  /* 0x000000ffff007224 */ /* 0x000fe200078e000e */
[----:B------:R-:W-:-:S07]  /*0e00*/  MOV R6, 0xe20 ;  /* 0x00000e2000067802 */ /* 0x000fce0000000f00 */
[----:B------:R-:W-:Y:S05]  /*0e10*/  CALL.REL.NOINC `($__internal_1_$__cuda_sm3x_div_rn_noftz_f32_slowpath) ;  /* 0x00000040005c7944 */ /* 0x000fea0003c00000 */
.L_x_10:
[----:B------:R-:W-:Y:S05]  /*0e20*/  BSYNC.RECONVERGENT B4 ;  /* 0x0000000000047941 */ /* 0x000fea0003800200 */
.L_x_9:
[----:B------:R-:W-:-:S07]  /*0e30*/  FMUL R17, R5, R0 ;  /* 0x0000000005117220 */ /* 0x000fce0000400000 */
.L_x_7:
[----:B------:R-:W-:Y:S05]  /*0e40*/  BSYNC.RECONVERGENT B2 ;  /* 0x0000000000027941 */ /* 0x000fea0003800200 */
.L_x_5:
[----:B------:R-:W0:Y:S01]  /*0e50*/  LDCU UR4, c[0x0][0x3ac] ;  /* 0x00007580ff0477ac */ /* 0x000e220008000800 */
[----:B------:R-:W1:Y:S01]  /*0e60*/  F2F.F64.F32 R6, R17 ;  /* 0x0000001100067310 */ /* 0x000e620000201800 */
[----:B------:R-:W-:Y:S01]  /*0e70*/  VIADD R10, R10, 0x1 ;  /* 0x000000010a0a7836 */ /* 0x000fe20000000000 */
[----:B------:R-:W-:Y:S01]  /*0e80*/  FSETP.NAN.AND P0, PT, R17, R17, PT ;  /* 0x000000111100720b */ /* 0x000fe20003f08000 */
[----:B------:R-:W-:Y:S01]  /*0e90*/  VIADD R0, R8, 0x1 ;  /* 0x0000000108007836 */ /* 0x000fe20000000000 */
[----:B-1----:R-:W-:-:S11]  /*0ea0*/  DADD R6, R6, R18 ;  /* 0x0000000006067229 */ /* 0x002fd60000000012 */
[----:B------:R-:W-:Y:S01]  /*0eb0*/  @P0 IMAD.MOV R0, RZ, RZ, R8 ;  /* 0x000000ffff000224 */ /* 0x000fe200078e0208 */
[----:B0-----:R-:W-:-:S03]  /*0ec0*/  ISETP.NE.AND P1, PT, R10, UR4, PT ;  /* 0x000000040a007c0c */ /* 0x001fc6000bf25270 */
[----:B------:R-:W-:Y:S01]  /*0ed0*/  IMAD.MOV.U32 R8, RZ, RZ, R0 ;  /* 0x000000ffff087224 */ /* 0x000fe200078e0000 */
[----:B------:R-:W-:Y:S02]  /*0ee0*/  FSEL R18, R6, R18, !P0 ;  /* 0x0000001206127208 */ /* 0x000fe40004000000 */
[----:B------:R-:W-:-:S07]  /*0ef0*/  FSEL R19, R7, R19, !P0 ;  /* 0x0000001307137208 */ /* 0x000fce0004000000 */
[----:B------:R-:W-:Y:S05]  /*0f00*/  @P1 BRA `(.L_x_11) ;  /* 0xfffffff800ac1947 */ /* 0x000fea000383ffff */
[----:B------:R-:W-:Y:S01]  /*0f10*/  ISETP.NE.AND P0, PT, R8, RZ, PT ;  /* 0x000000ff0800720c */ /* 0x000fe20003f05270 */
[----:B------:R-:W-:Y:S01]  /*0f20*/  BSSY.RECONVERGENT B1, `(.L_x_12) ;  /* 0x000001c000017945 */ /* 0x000fe20003800200 */
[----:B------:R-:W-:-:S11]  /*0f30*/  IMAD.MOV.U32 R5, RZ, RZ, 0x7fffffff ;  /* 0x7fffffffff057424 */ /* 0x000fd600078e00ff */
[----:B------:R-:W-:Y:S05]  /*0f40*/  @!P0 BRA `(.L_x_13) ;  /* 0x0000000000648947 */ /* 0x000fea0003800000 */
[----:B------:R-:W0:Y:S01]  /*0f50*/  I2F.F64.U32 R32, R8 ;  /* 0x0000000800207312 */ /* 0x000e220000201800 */
[----:B------:R-:W-:Y:S01]  /*0f60*/  MOV R6, 0x1 ;  /* 0x0000000100067802 */ /* 0x000fe20000000f00 */
[----:B------:R-:W-:Y:S01]  /*0f70*/  BSSY.RECONVERGENT B2, `(.L_x_14) ;  /* 0x0000015000027945 */ /* 0x000fe20003800200 */
[----:B------:R-:W-:-:S05]  /*0f80*/  FSETP.GEU.AND P1, PT, |R19|, 6.5827683646048100446e-37, PT ;  /* 0x036000001300780b */ /* 0x000fca0003f2e200 */
[----:B0-----:R-:W0:Y:S02]  /*0f90*/  MUFU.RCP64H R7, R33 ;  /* 0x0000002100077308 */ /* 0x001e240000001800 */
[----:B0-----:R-:W-:-:S08]  /*0fa0*/  DFMA R12, -R32, R6, 1 ;  /* 0x3ff00000200c742b */ /* 0x001fd00000000106 */
[----:B------:R-:W-:-:S08]  /*0fb0*/  DFMA R12, R12, R12, R12 ;  /* 0x0000000c0c0c722b */ /* 0x000fd0000000000c */
[----:B------:R-:W-:-:S08]  /*0fc0*/  DFMA R12, R6, R12, R6 ;  /* 0x0000000c060c722b */ /* 0x000fd00000000006 */
[----:B------:R-:W-:-:S08]  /*0fd0*/  DFMA R6, -R32, R12, 1 ;  /* 0x3ff000002006742b */ /* 0x000fd0000000010c */
[----:B------:R-:W-:-:S08]  /*0fe0*/  DFMA R6, R12, R6, R12 ;  /* 0x000000060c06722b */ /* 0x000fd0000000000c */
[----:B------:R-:W-:-:S08]  /*0ff0*/  DMUL R12, R18, R6 ;  /* 0x00000006120c7228 */ /* 0x000fd00000000000 */
[----:B------:R-:W-:-:S08]  /*1000*/  DFMA R14, -R32, R12, R18 ;  /* 0x0000000c200e722b */ /* 0x000fd00000000112 */
[----:B------:R-:W-:-:S10]  /*1010*/  DFMA R6, R6, R14, R12 ;  /* 0x0000000e0606722b */ /* 0x000fd4000000000c */
[----:B------:R-:W-:-:S05]  /*1020*/  FFMA R0, RZ, R33, R7 ;  /* 0x00000021ff007223 */ /* 0x000fca0000000007 */
[----:B------:R-:W-:-:S13]  /*1030*/  FSETP.GT.AND P0, PT, |R0|, 1.469367938527859385e-39, PT ;  /* 0x001000000000780b */ /* 0x000fda0003f04200 */
[----:B------:R-:W-:Y:S05]  /*1040*/  @P0 BRA P1, `(.L_x_15) ;  /* 0x00000000001c0947 */ /* 0x000fea0000800000 */
[----:B------:R-:W-:Y:S01]  /*1050*/  IMAD.MOV.U32 R6, RZ, RZ, R18 ;  /* 0x000000ffff067224 */ /* 0x000fe200078e0012 */
[----:B------:R-:W-:Y:S01]  /*1060*/  MOV R0, 0x10a0 ;  /* 0x000010a000007802 */ /* 0x000fe20000000f00 */
[----:B------:R-:W-:Y:S02]  /*1070*/  IMAD.MOV.U32 R7, RZ, RZ, R19 ;  /* 0x000000ffff077224 */ /* 0x000fe400078e0013 */
[----:B------:R-:W-:-:S07]  /*1080*/  IMAD.MOV.U32 R13, RZ, RZ, R33 ;  /* 0x000000ffff0d7224 */ /* 0x000fce00078e0021 */
[----:B------:R-:W-:Y:S05]  /*1090*/  CALL.REL.NOINC `($__internal_0_$__cuda_sm20_div_rn_f64_full) ;  /* 0x0000003800507944 */ /* 0x000fea0003c00000 */
[----:B------:R-:W-:Y:S02]  /*10a0*/  IMAD.MOV.U32 R6, RZ, RZ, R24 ;  /* 0x000000ffff067224 */ /* 0x000fe400078e0018 */
[----:B------:R-:W-:-:S07]  /*10b0*/  IMAD.MOV.U32 R7, RZ, RZ, R25 ;  /* 0x000000ffff077224 */ /* 0x000fce00078e0019 */
.L_x_15:
[----:B------:R-:W-:Y:S05]  /*10c0*/  BSYNC.RECONVERGENT B2 ;  /* 0x0000000000027941 */ /* 0x000fea0003800200 */
.L_x_14:
[----:B------:R0:W1:Y:S02]  /*10d0*/  F2F.F32.F64 R5, R6 ;  /* 0x0000000600057310 */ /* 0x0000640000301000 */
.L_x_13:
[----:B------:R-:W-:Y:S05]  /*10e0*/  BSYNC.RECONVERGENT B1 ;  /* 0x0000000000017941 */ /* 0x000fea0003800200 */
.L_x_12:
[----:B0-----:R-:W0:Y:S01]  /*10f0*/  LDC R7, c[0x0][0x3a0] ;  /* 0x0000e800ff077b82 */ /* 0x001e220000000800 */
[----:B------:R-:W-:Y:S07]  /*1100*/  BSSY.RECONVERGENT B1, `(.L_x_16) ;  /* 0x0000146000017945 */ /* 0x000fee0003800200 */
[----:B------:R-:W2:Y:S01]  /*1110*/  LDC.64 R14, c[0x0][0x3c0] ;  /* 0x0000f000ff0e7b82 */ /* 0x000ea20000000a00 */
[----:B0-----:R-:W-:-:S04]  /*1120*/  IMAD.WIDE.U32 R12, R28, R7, R22 ;  /* 0x000000071c0c7225 */ /* 0x001fc800078e0016 */
[----:B------:R-:W-:Y:S02]  /*1130*/  IMAD R13, R28, R4, R13 ;  /* 0x000000041c0d7224 */ /* 0x000fe400078e020d */
[----:B------:R-:W-:-:S03]  /*1140*/  IMAD.SHL.U32 R19, R12, 0x4, RZ ;  /* 0x000000040c137824 */ /* 0x000fc600078e00ff */
[----:B------:R-:W-:Y:S02]  /*1150*/  SHF.L.U64.HI R8, R12, 0x2, R13 ;  /* 0x000000020c087819 */ /* 0x000fe4000001020d */
[----:B--2---:R-:W-:-:S05]  /*1160*/  IADD3 R12, P0, PT, R19, R14, RZ ;  /* 0x0000000e130c7210 */ /* 0x004fca0007f1e0ff */
[----:B------:R-:W-:Y:S01]  /*1170*/  IMAD.X R13, R8, 0x1, R15, P0 ;  /* 0x00000001080d7824 */ /* 0x000fe200000e060f */
[----:B------:R-:W-:-:S04]  /*1180*/  ISETP.GE.AND P0, PT, R28, R11, PT ;  /* 0x0000000b1c00720c */ /* 0x000fc80003f06270 */
[----:B-1----:R0:W-:Y:S09]  /*1190*/  STG.E desc[UR6][R12.64], R5 ;  /* 0x000000050c007986 */ /* 0x0021f2000c101906 */
[----:B------:R-:W-:Y:S05]  /*11a0*/  @!P0 BRA `(.L_x_17) ;  /* 0x0000001000ec8947 */ /* 0x000fea0003800000 */
[----:B0-----:R-:W0:Y:S01]  /*11b0*/  LDC R13, c[0x0][0x3b0] ;  /* 0x0000ec00ff0d7b82 */ /* 0x001e220000000800 */
[----:B------:R-:W-:Y:S01]  /*11c0*/  IMAD.MOV.U32 R0, RZ, RZ, RZ ;  /* 0x000000ffff007224 */ /* 0x000fe200078e00ff */
[----:B------:R-:W-:Y:S01]  /*11d0*/  CS2R R26, SRZ ;  /* 0x00000000001a7805 */ /* 0x000fe2000001ff00 */
[----:B------:R-:W-:Y:S01]  /*11e0*/  IMAD.MOV.U32 R10, RZ, RZ, RZ ;  /* 0x000000ffff0a7224 */ /* 0x000fe200078e00ff */
[----:B0-----:R-:W-:Y:S02]  /*11f0*/  ISETP.GE.U32.AND P0, PT, R13, 0x8, PT ;  /* 0x000000080d00780c */ /* 0x001fe40003f06070 */
[----:B------:R-:W-:-:S11]  /*1200*/  IADD3 R17, PT, PT, R28, 0x1, -R13 ;  /* 0x000000011c117810 */ /* 0x000fd60007ffe80d */
[----:B------:R-:W-:Y:S05]  /*1210*/  @!P0 BRA `(.L_x_18) ;  /* 0x00000008001c8947 */ /* 0x000fea0003800000 */
[----:B------:R-:W-:Y:S01]  /*1220*/  IMAD.MOV.U32 R10, RZ, RZ, RZ ;  /* 0x000000ffff0a7224 */ /* 0x000fe200078e00ff */
[----:B------:R-:W-:Y:S01]  /*1230*/  CS2R R26, SRZ ;  /* 0x00000000001a7805 */ /* 0x000fe2000001ff00 */
[----:B------:R-:W-:-:S06]  /*1240*/  UMOV UR4, URZ ;  /* 0x000000ff00047c82 */ /* 0x000fcc0008000000 */
.L_x_19:
[----:B------:R-:W-:-:S04]  /*1250*/  VIADD R29, R17, UR4 ;  /* 0x00000004111d7c36 */ /* 0x000fc80008000000 */
[----:B------:R-:W-:Y:S01]  /*1260*/  IMAD.WIDE.U32 R20, R29, R7, R22 ;  /* 0x000000071d147225 */ /* 0x000fe200078e0016 */
[----:B------:R-:W-:Y:S02]  /*1270*/  SHF.R.S32.HI R0, RZ, 0x1f, R29 ;  /* 0x0000001fff007819 */ /* 0x000fe4000001141d */
[----:B------:R-:W-:-:S03]  /*1280*/  LEA R24, P0, R20, R14, 0x2 ;  /* 0x0000000e14187211 */ /* 0x000fc600078010ff */
[----:B------:R-:W-:-:S04]  /*1290*/  IMAD R0, R0, R7, RZ ;  /* 0x0000000700007224 */ /* 0x000fc800078e02ff */
[----:B------:R-:W-:-:S04]  /*12a0*/  IMAD R25, R29, R4, R0 ;  /* 0x000000041d197224 */ /* 0x000fc800078e0200 */
[----:B------:R-:W-:-:S05]  /*12b0*/  IMAD.IADD R0, R21, 0x1, R25 ;  /* 0x0000000115007824 */ /* 0x000fca00078e0219 */
[----:B------:R-:W-:-:S05]  /*12c0*/  LEA.HI.X R25, R20, R15, R0, 0x2, P0 ;  /* 0x0000000f14197211 */ /* 0x000fca00000f1400 */
[----:B------:R-:W2:Y:S02]  /*12d0*/  LDG.E R24, desc[UR6][R24.64] ;  /* 0x0000000618187981 */ /* 0x000ea4000c1e1900 */
[----:B--2---:R-:W0:Y:S01]  /*12e0*/  F2F.F64.F32 R20, R24 ;  /* 0x0000001800147310 */ /* 0x004e220000201800 */
[----:B------:R-:W-:Y:S01]  /*12f0*/  FSETP.NAN.AND P0, PT, R24, R24, PT ;  /* 0x000000181800720b */ /* 0x000fe20003f08000 */
[----:B0-----:R-:W-:-:S10]  /*1300*/  DADD R20, R20, R26 ;  /* 0x0000000014147229 */ /* 0x001fd4000000001a */
[----:B------:R-:W-:Y:S01]  /*1310*/  FSEL R21, R21, R27, !P0 ;  /* 0x0000001b15157208 */ /* 0x000fe20004000000 */
[----:B------:R-:W-:Y:S01]  /*1320*/  VIADD R27, R29, 0x1 ;  /* 0x000000011d1b7836 */ /* 0x000fe20000000000 */
[----:B------:R-:W-:-:S04]  /*1330*/  FSEL R20, R20, R26, !P0 ;  /* 0x0000001a14147208 */ /* 0x000fc80004000000 */
[----:B------:R-:W-:-:S05]  /*1340*/  SHF.R.S32.HI R0, RZ, 0x1f, R27 ;  /* 0x0000001fff007819 */ /* 0x000fca000001141b */
[-C--:B------:R-:W-:Y:S02]  /*1350*/  IMAD R6, R0, R7.reuse, RZ ;  /* 0x0000000700067224 */ /* 0x080fe400078e02ff */
[----:B------:R-:W-:Y:S02]  /*1360*/  VIADD R0, R10, 0x1 ;  /* 0x000000010a007836 */ /* 0x000fe40000000000 */
[C---:B------:R-:W-:Y:S02]  /*1370*/  IMAD R25, R27.reuse, R4, R6 ;  /* 0x000000041b197224 */ /* 0x040fe400078e0206 */
[----:B------:R-:W-:-:S04]  /*1380*/  IMAD.WIDE.U32 R26, R27, R7, R22 ;  /* 0x000000071b1a7225 */ /* 0x000fc800078e0016 */
[----:B------:R-:W-:Y:S01]  /*1390*/  @P0 IMAD.MOV R0, RZ, RZ, R10 ;  /* 0x000000ffff000224 */ /* 0x000fe200078e020a */
[----:B------:R-:W-:Y:S01]  /*13a0*/  LEA R24, P0, R26, R14, 0x2 ;  /* 0x0000000e1a187211 */ /* 0x000fe200078010ff */
        /* <DEDUP_REMOVED lines=10> */
[----:B------:R-:W-:-:S04]  /*1450*/  IMAD R6, R6, R7, RZ ;  /* 0x0000000706067224 */ /* 0x000fc800078e02ff */
[C---:B------:R-:W-:Y:S02]  /*1460*/  IMAD R31, R27.reuse, R4, R6 ;  /* 0x000000041b1f7224 */ /* 0x040fe400078e0206 */
[----:B------:R-:W-:-:S05]  /*1470*/  IMAD.WIDE.U32 R26, R27, R7, R22 ;  /* 0x000000071b1a7225 */ /* 0x000fca00078e0016 */
[----:B------:R-:W-:Y:S02]  /*1480*/  IADD3 R6, PT, PT, R27, R31, RZ ;  /* 0x0000001f1b067210 */ /* 0x000fe40007ffe0ff */
[----:B------:R-:W-:-:S04]  /*1490*/  LEA R24, P0, R26, R14, 0x2 ;  /* 0x0000000e1a187211 */ /* 0x000fc800078010ff */
        /* <DEDUP_REMOVED lines=11> */
[----:B------:R-:W-:-:S04]  /*1550*/  IMAD.WIDE.U32 R26, R27, R7, R22 ;  /* 0x000000071b1a7225 */ /* 0x000fc800078e0016 */
[----:B------:R-:W-:Y:S01]  /*1560*/  IMAD.IADD R6, R27, 0x1, R31 ;  /* 0x000000011b067824 */ /* 0x000fe200078e021f */
        /* <DEDUP_REMOVED lines=44> */
[----:B------:R-:W2:Y:S01]  /*1830*/  LDG.E R24, desc[UR6][R24.64] ;  /* 0x0000000618187981 */ /* 0x000ea2000c1e1900 */
[----:B------:R-:W-:-:S05]  /*1840*/  VIADD R29, R29, 0x7 ;  /* 0x000000071d1d7836 */ /* 0x000fca0000000000 */
[----:B------:R-:W-:-:S05]  /*1850*/  SHF.R.S32.HI R6, RZ, 0x1f, R29 ;  /* 0x0000001fff067819 */ /* 0x000fca000001141d */
[----:B------:R-:W-:-:S04]  /*1860*/  IMAD R6, R6, R7, RZ ;  /* 0x0000000706067224 */ /* 0x000fc800078e02ff */
[----:B------:R-:W-:Y:S01]  /*1870*/  IMAD R31, R29, R4, R6 ;  /* 0x000000041d1f7224 */ /* 0x000fe200078e0206 */
[----:B--2---:R-:W0:Y:S01]  /*1880*/  F2F.F64.F32 R26, R24 ;  /* 0x00000018001a7310 */ /* 0x004e220000201800 */
[----:B------:R-:W-:Y:S01]  /*1890*/  FSETP.NAN.AND P6, PT, R24, R24, PT ;  /* 0x000000181800720b */ /* 0x000fe20003fc8000 */
[----:B0-----:R-:W-:-:S10]  /*18a0*/  DADD R26, R26, R20 ;  /* 0x000000001a1a7229 */ /* 0x001fd40000000014 */
[----:B------:R-:W-:Y:S02]  /*18b0*/  FSEL R20, R26, R20, !P6 ;  /* 0x000000141a147208 */ /* 0x000fe40007000000 */
[----:B------:R-:W-:Y:S01]  /*18c0*/  FSEL R21, R27, R21, !P6 ;  /* 0x000000151b157208 */ /* 0x000fe20007000000 */
[----:B------:R-:W-:-:S04]  /*18d0*/  IMAD.WIDE.U32 R26, R29, R7, R22 ;  /* 0x000000071d1a7225 */ /* 0x000fc800078e0016 */
[----:B------:R-:W-:Y:S01]  /*18e0*/  IMAD.IADD R6, R27, 0x1, R31 ;  /* 0x000000011b067824 */ /* 0x000fe200078e021f */
[----:B------:R-:W-:-:S04]  /*18f0*/  LEA R24, P0, R26, R14, 0x2 ;  /* 0x0000000e1a187211 */ /* 0x000fc800078010ff */
[----:B------:R-:W-:-:S05]  /*1900*/  LEA.HI.X R25, R26, R15, R6, 0x2, P0 ;  /* 0x0000000f1a197211 */ /* 0x000fca00000f1406 */
[----:B------:R-:W2:Y:S01]  /*1910*/  LDG.E R24, desc[UR6][R24.64] ;  /* 0x0000000618187981 */ /* 0x000ea2000c1e1900 */
[----:B------:R-:W-:Y:S01]  /*1920*/  VIADD R6, R0, 0x1 ;  /* 0x0000000100067836 */ /* 0x000fe20000000000 */
[----:B------:R-:W-:Y:S01]  /*1930*/  UIADD3 UR4, UPT, UPT, UR4, 0x8, URZ ;  /* 0x0000000804047890 */ /* 0x000fe2000fffe0ff */
[----:B------:R-:W-:-:S04]  /*1940*/  @P1 IMAD.MOV R6, RZ, RZ, R0 ;  /* 0x000000ffff061224 */ /* 0x000fc800078e0200 */
[----:B------:R-:W-:Y:S02]  /*1950*/  VIADD R0, R6, 0x1 ;  /* 0x0000000106007836 */ /* 0x000fe40000000000 */
[----:B------:R-:W-:-:S04]  /*1960*/  @P2 IMAD.MOV R0, RZ, RZ, R6 ;  /* 0x000000ffff002224 */ /* 0x000fc800078e0206 */
[----:B------:R-:W-:Y:S02]  /*1970*/  VIADD R6, R0, 0x1 ;  /* 0x0000000100067836 */ /* 0x000fe40000000000 */
[----:B------:R-:W-:-:S04]  /*1980*/  @P3 IMAD.MOV R6, RZ, RZ, R0 ;  /* 0x000000ffff063224 */ /* 0x000fc800078e0200 */
[C---:B------:R-:W-:Y:S01]  /*1990*/  VIADD R0, R6.reuse, 0x1 ;  /* 0x0000000106007836 */ /* 0x040fe20000000000 */
[----:B------:R-:W-:-:S05]  /*19a0*/  @P4 IADD3 R0, PT, PT, R6, RZ, RZ ;  /* 0x000000ff06004210 */ /* 0x000fca0007ffe0ff */
[----:B------:R-:W-:Y:S02]  /*19b0*/  VIADD R6, R0, 0x1 ;  /* 0x0000000100067836 */ /* 0x000fe40000000000 */
[----:B------:R-:W-:Y:S01]  /*19c0*/  @P5 IMAD.MOV R6, RZ, RZ, R0 ;  /* 0x000000ffff065224 */ /* 0x000fe200078e0200 */
[----:B------:R-:W-:-:S03]  /*19d0*/  LOP3.LUT R0, R13, 0x7ffffff8, RZ, 0xc0, !PT ;  /* 0x7ffffff80d007812 */ /* 0x000fc600078ec0ff */
[----:B------:R-:W-:Y:S01]  /*19e0*/  VIADD R12, R6, 0x1 ;  /* 0x00000001060c7836 */ /* 0x000fe20000000000 */
[----:B------:R-:W-:Y:S01]  /*19f0*/  ISETP.NE.AND P1, PT, R0, UR4, PT ;  /* 0x0000000400007c0c */ /* 0x000fe2000bf25270 */
[----:B------:R-:W-:-:S04]  /*1a00*/  @P6 IMAD.MOV R12, RZ, RZ, R6 ;  /* 0x000000ffff0c6224 */ /* 0x000fc800078e0206 */
[----:B------:R-:W-:Y:S01]  /*1a10*/  VIADD R10, R12, 0x1 ;  /* 0x000000010c0a7836 */ /* 0x000fe20000000000 */
[----:B--2---:R-:W0:Y:S01]  /*1a20*/  F2F.F64.F32 R26, R24 ;  /* 0x00000018001a7310 */ /* 0x004e220000201800 */
[----:B------:R-:W-:-:S13]  /*1a30*/  FSETP.NAN.AND P0, PT, R24, R24, PT ;  /* 0x000000181800720b */ /* 0x000fda0003f08000 */
[----:B------:R-:W-:Y:S01]  /*1a40*/  @P0 IMAD.MOV R10, RZ, RZ, R12 ;  /* 0x000000ffff0a0224 */ /* 0x000fe200078e020c */
[----:B0-----:R-:W-:-:S10]  /*1a50*/  DADD R26, R26, R20 ;  /* 0x000000001a1a7229 */ /* 0x001fd40000000014 */
[----:B------:R-:W-:Y:S02]  /*1a60*/  FSEL R26, R26, R20, !P0 ;  /* 0x000000141a1a7208 */ /* 0x000fe40004000000 */
[----:B------:R-:W-:Y:S01]  /*1a70*/  FSEL R27, R27, R21, !P0 ;  /* 0x000000151b1b7208 */ /* 0x000fe20004000000 */
[----:B------:R-:W-:Y:S06]  /*1a80*/  @P1 BRA `(.L_x_19) ;  /* 0xfffffff400f01947 */ /* 0x000fec000383ffff */
.L_x_18:
[----:B------:R-:W-:-:S13]  /*1a90*/  ISETP.NE.AND P0, PT, R16, RZ, PT ;  /* 0x000000ff1000720c */ /* 0x000fda0003f05270 */
[----:B------:R-:W-:Y:S05]  /*1aa0*/  @!P0 BRA `(.L_x_20) ;  /* 0x0000000400fc8947 */ /* 0x000fea0003800000 */
[----:B------:R-:W-:-:S05]  /*1ab0*/  VIADD R6, R16, 0xffffffff ;  /* 0xffffffff10067836 */ /* 0x000fca0000000000 */
[----:B------:R-:W-:-:S13]  /*1ac0*/  ISETP.GE.U32.AND P0, PT, R6, 0x3, PT ;  /* 0x000000030600780c */ /* 0x000fda0003f06070 */
[----:B------:R-:W-:Y:S05]  /*1ad0*/  @!P0 BRA `(.L_x_21) ;  /* 0x00000004000c8947 */ /* 0x000fea0003800000 */
[----:B------:R-:W-:-:S04]  /*1ae0*/  IMAD.IADD R29, R17, 0x1, R0 ;  /* 0x00000001111d7824 */ /* 0x000fc800078e0200 */
[----:B------:R-:W-:Y:S01]  /*1af0*/  IMAD.WIDE.U32 R20, R29, R7, R22 ;  /* 0x000000071d147225 */ /* 0x000fe200078e0016 */
[----:B------:R-:W-:Y:S02]  /*1b00*/  SHF.R.S32.HI R6, RZ, 0x1f, R29 ;  /* 0x0000001fff067819 */ /* 0x000fe4000001141d */
[----:B------:R-:W-:-:S03]  /*1b10*/  LEA R24, P0, R20, R14, 0x2 ;  /* 0x0000000e14187211 */ /* 0x000fc600078010ff */
[----:B------:R-:W-:-:S04]  /*1b20*/  IMAD R6, R6, R7, RZ ;  /* 0x0000000706067224 */ /* 0x000fc800078e02ff */
[----:B------:R-:W-:-:S04]  /*1b30*/  IMAD R25, R29, R4, R6 ;  /* 0x000000041d197224 */ /* 0x000fc800078e0206 */
[----:B------:R-:W-:-:S05]  /*1b40*/  IMAD.IADD R6, R21, 0x1, R25 ;  /* 0x0000000115067824 */ /* 0x000fca00078e0219 */
[----:B------:R-:W-:-:S05]  /*1b50*/  LEA.HI.X R25, R20, R15, R6, 0x2, P0 ;  /* 0x0000000f14197211 */ /* 0x000fca00000f1406 */
[----:B------:R-:W2:Y:S01]  /*1b60*/  LDG.E R12, desc[UR6][R24.64] ;  /* 0x00000006180c7981 */ /* 0x000ea2000c1e1900 */
[----:B------:R-:W-:Y:S01]  /*1b70*/  VIADD R6, R10, 0x1 ;  /* 0x000000010a067836 */ /* 0x000fe20000000000 */
[----:B--2---:R-:W0:Y:S01]  /*1b80*/  F2F.F64.F32 R20, R12 ;  /* 0x0000000c00147310 */ /* 0x004e220000201800 */
[----:B------:R-:W-:-:S13]  /*1b90*/  FSETP.NAN.AND P0, PT, R12, R12, PT ;  /* 0x0000000c0c00720b */ /* 0x000fda0003f08000 */
[----:B------:R-:W-:Y:S01]  /*1ba0*/  @P0 IMAD.MOV R6, RZ, RZ, R10 ;  /* 0x000000ffff060224 */ /* 0x000fe200078e020a */
[----:B0-----:R-:W-:-:S10]  /*1bb0*/  DADD R20, R26, R20 ;  /* 0x000000001a147229 */ /* 0x001fd40000000014 */
[----:B------:R-:W-:Y:S01]  /*1bc0*/  FSEL R21, R21, R27, !P0 ;  /* 0x0000001b15157208 */ /* 0x000fe20004000000 */
[----:B------:R-:W-:Y:S01]  /*1bd0*/  VIADD R27, R29, 0x1 ;  /* 0x000000011d1b7836 */ /* 0x000fe20000000000 */
[----:B------:R-:W-:-:S03]  /*1be0*/  FSEL R20, R20, R26, !P0 ;  /* 0x0000001a14147208 */ /* 0x000fc60004000000 */
        /* <DEDUP_REMOVED lines=36> */
[----:B------:R-:W-:Y:S01]  /*1e30*/  IADD3 R10, PT, PT, R6, 0x1, RZ ;  /* 0x00000001060a7810 */ /* 0x000fe20007ffe0ff */
[----:B------:R-:W-:Y:S02]  /*1e40*/  @P0 IMAD.MOV R10, RZ, RZ, R6 ;  /* 0x000000ffff0a0224 */ /* 0x000fe400078e0206 */
[----:B------:R-:W-:Y:S02]  /*1e50*/  VIADD R0, R0, 0x4 ;  /* 0x0000000400007836 */ /* 0x000fe40000000000 */
[----:B------:R-:W-:Y:S02]  /*1e60*/  VIADD R6, R10, 0x1 ;  /* 0x000000010a067836 */ /* 0x000fe40000000000 */
[----:B------:R-:W-:-:S04]  /*1e70*/  @P1 IMAD.MOV R6, RZ, RZ, R10 ;  /* 0x000000ffff061224 */ /* 0x000fc800078e020a */
[----:B------:R-:W-:Y:S01]  /*1e80*/  VIADD R10, R6, 0x1 ;  /* 0x00000001060a7836 */ /* 0x000fe20000000000 */
[----:B--2---:R-:W0:Y:S01]  /*1e90*/  F2F.F64.F32 R24, R26 ;  /* 0x0000001a00187310 */ /* 0x004e220000201800 */
[----:B------:R-:W-:-:S13]  /*1ea0*/  FSETP.NAN.AND P2, PT, R26, R26, PT ;  /* 0x0000001a1a00720b */ /* 0x000fda0003f48000 */
[----:B------:R-:W-:Y:S01]  /*1eb0*/  @P2 IMAD.MOV R10, RZ, RZ, R6 ;  /* 0x000000ffff0a2224 */ /* 0x000fe200078e0206 */
[----:B0-----:R-:W-:-:S10]  /*1ec0*/  DADD R24, R24, R20 ;  /* 0x0000000018187229 */ /* 0x001fd40000000014 */
[----:B------:R-:W-:Y:S02]  /*1ed0*/  FSEL R12, R24, R20, !P2 ;  /* 0x00000014180c7208 */ /* 0x000fe40005000000 */
[----:B------:R-:W-:-:S03]  /*1ee0*/  FSEL R21, R25, R21, !P2 ;  /* 0x0000001519157208 */ /* 0x000fc60005000000 */
[----:B------:R-:W-:Y:S02]  /*1ef0*/  IMAD.MOV.U32 R26, RZ, RZ, R12 ;  /* 0x000000ffff1a7224 */ /* 0x000fe400078e000c */
[----:B------:R-:W-:-:S07]  /*1f00*/  IMAD.MOV.U32 R27, RZ, RZ, R21 ;  /* 0x000000ffff1b7224 */ /* 0x000fce00078e0015 */
.L_x_21:
[----:B------:R-:W-:-:S13]  /*1f10*/  LOP3.LUT P0, R6, R13, 0x3, RZ, 0xc0, !PT ;  /* 0x000000030d067812 */ /* 0x000fda000780c0ff */
[----:B------:R-:W-:Y:S05]  /*1f20*/  @!P0 BRA `(.L_x_20) ;  /* 0x0000000000dc8947 */ /* 0x000fea0003800000 */
[----:B------:R-:W-:Y:S02]  /*1f30*/  ISETP.NE.AND P0, PT, R6, 0x1, PT ;  /* 0x000000010600780c */ /* 0x000fe40003f05270 */
[----:B------:R-:W-:-:S04]  /*1f40*/  LOP3.LUT R13, R13, 0x1, RZ, 0xc0, !PT ;  /* 0x000000010d0d7812 */ /* 0x000fc800078ec0ff */
[----:B------:R-:W-:-:S07]  /*1f50*/  ISETP.NE.U32.AND P1, PT, R13, 0x1, PT ;  /* 0x000000010d00780c */ /* 0x000fce0003f25070 */
[----:B------:R-:W-:Y:S06]  /*1f60*/  @!P0 BRA `(.L_x_22) ;  /* 0x0000000000848947 */ /* 0x000fec0003800000 */
[----:B------:R-:W-:-:S04]  /*1f70*/  IMAD.IADD R21, R17, 0x1, R0 ;  /* 0x0000000111157824 */ /* 0x000fc800078e0200 */
[----:B------:R-:W-:Y:S01]  /*1f80*/  IMAD.WIDE.U32 R12, R21, R7, R22 ;  /* 0x00000007150c7225 */ /* 0x000fe200078e0016 */
[----:B------:R-:W-:Y:S02]  /*1f90*/  SHF.R.S32.HI R6, RZ, 0x1f, R21 ;  /* 0x0000001fff067819 */ /* 0x000fe40000011415 */
[----:B------:R-:W-:-:S03]  /*1fa0*/  LEA R24, P0, R12, R14, 0x2 ;  /* 0x0000000e0c187211 */ /* 0x000fc600078010ff */
[----:B------:R-:W-:-:S04]  /*1fb0*/  IMAD R6, R6, R7, RZ ;  /* 0x0000000706067224 */ /* 0x000fc800078e02ff */
[C---:B------:R-:W-:Y:S02]  /*1fc0*/  IMAD R25, R21.reuse, R4, R6 ;  /* 0x0000000415197224 */ /* 0x040fe400078e0206 */
[----:B------:R-:W-:Y:S02]  /*1fd0*/  VIADD R21, R21, 0x1 ;  /* 0x0000000115157836 */ /* 0x000fe40000000000 */
[----:B------:R-:W-:-:S05]  /*1fe0*/  IMAD.IADD R25, R13, 0x1, R25 ;  /* 0x000000010d197824 */ /* 0x000fca00078e0219 */
[----:B------:R-:W-:Y:S02]  /*1ff0*/  LEA.HI.X R25, R12, R15, R25, 0x2, P0 ;  /* 0x0000000f0c197211 */ /* 0x000fe400000f1419 */
[----:B------:R-:W-:-:S03]  /*2000*/  SHF.R.S32.HI R6, RZ, 0x1f, R21 ;  /* 0x0000001fff067819 */ /* 0x000fc60000011415 */
[----:B------:R-:W2:Y:S02]  /*2010*/  LDG.E R18, desc[UR6][R24.64] ;  /* 0x0000000618127981 */ /* 0x000ea4000c1e1900 */
[----:B------:R-:W-:-:S04]  /*2020*/  IMAD R6, R6, R7, RZ ;  /* 0x0000000706067224 */ /* 0x000fc800078e02ff */
[C---:B------:R-:W-:Y:S02]  /*2030*/  IMAD R13, R21.reuse, R4, R6 ;  /* 0x00000004150d7224 */ /* 0x040fe400078e0206 */
[----:B------:R-:W-:-:S04]  /*2040*/  IMAD.WIDE.U32 R20, R21, R7, R22 ;  /* 0x0000000715147225 */ /* 0x000fc800078e0016 */
[----:B------:R-:W-:Y:S01]  /*2050*/  IMAD.IADD R13, R21, 0x1, R13 ;  /* 0x00000001150d7824 */ /* 0x000fe200078e020d */
[----:B------:R-:W-:-:S04]  /*2060*/  LEA R12, P0, R20, R14, 0x2 ;  /* 0x0000000e140c7211 */ /* 0x000fc800078010ff */
[----:B------:R-:W-:-:S05]  /*2070*/  LEA.HI.X R13, R20, R15, R13, 0x2, P0 ;  /* 0x0000000f140d7211 */ /* 0x000fca00000f140d */
[----:B------:R-:W3:Y:S01]  /*2080*/  LDG.E R12, desc[UR6][R12.64] ;  /* 0x000000060c0c7981 */ /* 0x000ee2000c1e1900 */
[----:B------:R-:W-:Y:S02]  /*2090*/  VIADD R6, R10, 0x1 ;  /* 0x000000010a067836 */ /* 0x000fe40000000000 */
[----:B------:R-:W-:Y:S01]  /*20a0*/  VIADD R0, R0, 0x2 ;  /* 0x0000000200007836 */ /* 0x000fe20000000000 */
[----:B--2---:R-:W0:Y:S01]  /*20b0*/  F2F.F64.F32 R20, R18 ;  /* 0x0000001200147310 */ /* 0x004e220000201800 */
[----:B------:R-:W-:-:S13]  /*20c0*/  FSETP.NAN.AND P0, PT, R18, R18, PT ;  /* 0x000000121200720b */ /* 0x000fda0003f08000 */
[----:B------:R-:W-:Y:S01]  /*20d0*/  @P0 IMAD.MOV R6, RZ, RZ, R10 ;  /* 0x000000ffff060224 */ /* 0x000fe200078e020a */
[----:B0-----:R-:W-:-:S03]  /*20e0*/  DADD R20, R26, R20 ;  /* 0x000000001a147229 */ /* 0x001fc60000000014 */
[----:B------:R-:W-:Y:S01]  /*20f0*/  VIADD R10, R6, 0x1 ;  /* 0x00000001060a7836 */ /* 0x000fe20000000000 */
[----:B---3--:R-:W-:-:S06]  /*2100*/  FSETP.NAN.AND P2, PT, R12, R12, PT ;  /* 0x0000000c0c00720b */ /* 0x008fcc0003f48000 */
[----:B------:R-:W-:Y:S02]  /*2110*/  FSEL R24, R20, R26, !P0 ;  /* 0x0000001a14187208 */ /* 0x000fe40004000000 */
[----:B------:R-:W-:Y:S02]  /*2120*/  FSEL R25, R21, R27, !P0 ;  /* 0x0000001b15197208 */ /* 0x000fe40004000000 */
[----:B------:R-:W0:Y:S03]  /*2130*/  F2F.F64.F32 R20, R12 ;  /* 0x0000000c00147310 */ /* 0x000e260000201800 */
[----:B------:R-:W-:Y:S01]  /*2140*/  @P2 IMAD.MOV R10, RZ, RZ, R6 ;  /* 0x000000ffff0a2224 */ /* 0x000fe200078e0206 */
[----:B0-----:R-:W-:-:S10]  /*2150*/  DADD R20, R20, R24 ;  /* 0x0000000014147229 */ /* 0x001fd40000000018 */
[----:B------:R-:W-:Y:S02]  /*2160*/  FSEL R26, R20, R24, !P2 ;  /* 0x00000018141a7208 */ /* 0x000fe40005000000 */
[----:B------:R-:W-:-:S07]  /*2170*/  FSEL R27, R21, R25, !P2 ;  /* 0x00000019151b7208 */ /* 0x000fce0005000000 */
.L_x_22:
[----:B------:R-:W-:Y:S05]  /*2180*/  @P1 BRA `(.L_x_20) ;  /* 0x0000000000441947 */ /* 0x000fea0003800000 */
[----:B------:R-:W-:-:S04]  /*2190*/  IADD3 R17, PT, PT, R17, R0, RZ ;  /* 0x0000000011117210 */ /* 0x000fc80007ffe0ff */
[----:B------:R-:W-:-:S05]  /*21a0*/  SHF.R.S32.HI R0, RZ, 0x1f, R17 ;  /* 0x0000001fff007819 */ /* 0x000fca0000011411 */
[-C--:B------:R-:W-:Y:S02]  /*21b0*/  IMAD R0, R0, R7.reuse, RZ ;  /* 0x0000000700007224 */ /* 0x080fe400078e02ff */
[----:B------:R-:W-:-:S04]  /*21c0*/  IMAD.WIDE.U32 R6, R17, R7, R22 ;  /* 0x0000000711067225 */ /* 0x000fc800078e0016 */
[----:B------:R-:W-:Y:S01]  /*21d0*/  IMAD R17, R17, R4, R0 ;  /* 0x0000000411117224 */ /* 0x000fe200078e0200 */
[----:B------:R-:W-:-:S03]  /*21e0*/  LEA R14, P0, R6, R14, 0x2 ;  /* 0x0000000e060e7211 */ /* 0x000fc600078010ff */
[----:B------:R-:W-:-:S05]  /*21f0*/  IMAD.IADD R0, R7, 0x1, R17 ;  /* 0x0000000107007824 */ /* 0x000fca00078e0211 */
[----:B------:R-:W-:-:S05]  /*2200*/  LEA.HI.X R15, R6, R15, R0, 0x2, P0 ;  /* 0x0000000f060f7211 */ /* 0x000fca00000f1400 */
[----:B------:R-:W2:Y:S01]  /*2210*/  LDG.E R14, desc[UR6][R14.64] ;  /* 0x000000060e0e7981 */ /* 0x000ea2000c1e1900 */
[----:B------:R-:W-:Y:S01]  /*2220*/  VIADD R0, R10, 0x1 ;  /* 0x000000010a007836 */ /* 0x000fe20000000000 */
[----:B--2---:R-:W0:Y:S01]  /*2230*/  F2F.F64.F32 R6, R14 ;  /* 0x0000000e00067310 */ /* 0x004e220000201800 */
[----:B------:R-:W-:-:S13]  /*2240*/  FSETP.NAN.AND P0, PT, R14, R14, PT ;  /* 0x0000000e0e00720b */ /* 0x000fda0003f08000 */
[----:B------:R-:W-:Y:S01]  /*2250*/  @P0 IMAD.MOV R0, RZ, RZ, R10 ;  /* 0x000000ffff000224 */ /* 0x000fe200078e020a */
[----:B0-----:R-:W-:-:S03]  /*2260*/  DADD R6, R26, R6 ;  /* 0x000000001a067229 */ /* 0x001fc60000000006 */
[----:B------:R-:W-:-:S07]  /*2270*/  IMAD.MOV.U32 R10, RZ, RZ, R0 ;  /* 0x000000ffff0a7224 */ /* 0x000fce00078e0000 */
[----:B------:R-:W-:Y:S02]  /*2280*/  FSEL R26, R6, R26, !P0 ;  /* 0x0000001a061a7208 */ /* 0x000fe40004000000 */
[----:B------:R-:W-:-:S07]  /*2290*/  FSEL R27, R7, R27, !P0 ;  /* 0x0000001b071b7208 */ /* 0x000fce0004000000 */
.L_x_20:
[----:B------:R-:W-:Y:S01]  /*22a0*/  ISETP.NE.AND P0, PT, R10, RZ, PT ;  /* 0x000000ff0a00720c */ /* 0x000fe20003f05270 */
[----:B------:R-:W-:Y:S01]  /*22b0*/  BSSY.RECONVERGENT B2, `(.L_x_23) ;  /* 0x000001c000027945 */ /* 0x000fe20003800200 */
[----:B------:R-:W-:-:S11]  /*22c0*/  IMAD.MOV.U32 R15, RZ, RZ, 0x7fffffff ;  /* 0x7fffffffff0f7424 */ /* 0x000fd600078e00ff */
[----:B------:R-:W-:Y:S05]  /*22d0*/  @!P0 BRA `(.L_x_24) ;  /* 0x0000000000648947 */ /* 0x000fea0003800000 */
[----:B------:R-:W0:Y:S01]  /*22e0*/  I2F.F64.U32 R32, R10 ;  /* 0x0000000a00207312 */ /* 0x000e220000201800 */
[----:B------:R-:W-:Y:S01]  /*22f0*/  IMAD.MOV.U32 R6, RZ, RZ, 0x1 ;  /* 0x00000001ff067424 */ /* 0x000fe200078e00ff */
[----:B------:R-:W-:Y:S01]  /*2300*/  FSETP.GEU.AND P1, PT, |R27|, 6.5827683646048100446e-37, PT ;  /* 0x036000001b00780b */ /* 0x000fe20003f2e200 */
[----:B------:R-:W-:Y:S05]  /*2310*/  BSSY.RECONVERGENT B4, `(.L_x_25) ;  /* 0x0000014000047945 */ /* 0x000fea0003800200 */
        /* <DEDUP_REMOVED lines=19> */
.L_x_26:
[----:B------:R-:W-:Y:S05]  /*2450*/  BSYNC.RECONVERGENT B4 ;  /* 0x0000000000047941 */ /* 0x000fea0003800200 */
.L_x_25:
[----:B------:R0:W1:Y:S02]  /*2460*/  F2F.F32.F64 R15, R6 ;  /* 0x00000006000f7310 */ /* 0x0000640000301000 */
.L_x_24:
[----:B------:R-:W-:Y:S05]  /*2470*/  BSYNC.RECONVERGENT B2 ;  /* 0x0000000000027941 */ /* 0x000fea0003800200 */
.L_x_23:
[----:B------:R-:W0:Y:S01]  /*2480*/  LDCU.64 UR4, c[0x0][0x3c8] ;  /* 0x00007900ff0477ac */ /* 0x000e220008000a00 */
[C---:B-1----:R-:W-:Y:S01]  /*2490*/  FADD R0, R15.reuse, R15 ;  /* 0x0000000f0f007221 */ /* 0x042fe20000000000 */
[----:B------:R-:W-:Y:S01]  /*24a0*/  FSETP.NAN.AND P1, PT, R15, R15, PT ;  /* 0x0000000f0f00720b */ /* 0x000fe20003f28000 */
[----:B------:R-:W1:Y:S02]  /*24b0*/  LDCU.64 UR12, c[0x0][0x3d0] ;  /* 0x00007a00ff0c77ac */ /* 0x000e640008000a00 */
[C---:B------:R-:W-:Y:S01]  /*24c0*/  FFMA R0, R5.reuse, 3, -R0 ;  /* 0x4040000005007823 */ /* 0x040fe20000000800 */
[----:B------:R-:W-:-:S04]  /*24d0*/  FSETP.NAN.AND P0, PT, R5, R5, PT ;  /* 0x000000050500720b */ /* 0x000fc80003f08000 */
[----:B------:R-:W-:-:S04]  /*24e0*/  FSEL R0, R0, +QNAN , !P1 ;  /* 0x7fffffff00007808 */ /* 0x000fc80004800000 */
[----:B------:R-:W-:Y:S02]  /*24f0*/  FSEL R5, R0, +QNAN , !P0 ;  /* 0x7fffffff00057808 */ /* 0x000fe40004000000 */
[C---:B0-----:R-:W-:Y:S02]  /*2500*/  IADD3 R6, P2, PT, R19.reuse, UR4, RZ ;  /* 0x0000000413067c10 */ /* 0x041fe4000ff5e0ff */
[----:B-1----:R-:W-:Y:S02]  /*2510*/  IADD3 R12, P3, PT, R19, UR12, RZ ;  /* 0x0000000c130c7c10 */ /* 0x002fe4000ff7e0ff */
[C---:B------:R-:W-:Y:S02]  /*2520*/  IADD3.X R7, PT, PT, R8.reuse, UR5, RZ, P2, !PT ;  /* 0x0000000508077c10 */ /* 0x040fe400097fe4ff */
[----:B------:R-:W-:-:S03]  /*2530*/  IADD3.X R13, PT, PT, R8, UR13, RZ, P3, !PT ;  /* 0x0000000d080d7c10 */ /* 0x000fc60009ffe4ff */
[----:B------:R1:W-:Y:S04]  /*2540*/  STG.E desc[UR6][R6.64], R15 ;  /* 0x0000000f06007986 */ /* 0x0003e8000c101906 */
[----:B------:R1:W-:Y:S02]  /*2550*/  STG.E desc[UR6][R12.64], R5 ;  /* 0x000000050c007986 */ /* 0x0003e4000c101906 */
.L_x_17:
[----:B------:R-:W-:Y:S05]  /*2560*/  BSYNC.RECONVERGENT B1 ;  /* 0x0000000000017941 */ /* 0x000fea0003800200 */
.L_x_16:
[----:B------:R-:W2:Y:S01]  /*2570*/  LDCU UR4, c[0x0][0x3a4] ;  /* 0x00007480ff0477ac */ /* 0x000ea20008000800 */
[----:B------:R-:W-:-:S05]  /*2580*/  VIADD R28, R28, 0x1 ;  /* 0x000000011c1c7836 */ /* 0x000fca0000000000 */
[----:B--2---:R-:W-:-:S13]  /*2590*/  ISETP.GE.AND P0, PT, R28, UR4, PT ;  /* 0x000000041c007c0c */ /* 0x004fda000bf06270 */
[----:B------:R-:W-:Y:S05]  /*25a0*/  @!P0 BRA `(.L_x_27) ;  /* 0xffffffe000f88947 */ /* 0x000fea000383ffff */
[----:B------:R-:W-:Y:S05]  /*25b0*/  EXIT ;  /* 0x000000000000794d */ /* 0x000fea0003800000 */
.L_x_4:
[----:B------:R-:W-:-:S04]  /*25c0*/  ISETP.NE.AND P0, PT, R0, 0x1, PT ;  /* 0x000000010000780c */ /* 0x000fc80003f05270 */
[----:B------:R-:W-:-:S13]  /*25d0*/  ISETP.NE.OR P0, PT, R5, 0x1, P0 ;  /* 0x000000010500780c */ /* 0x000fda0000705670 */
[----:B------:R-:W-:Y:S05]  /*25e0*/  @P0 EXIT ;  /* 0x000000000000094d */ /* 0x000fea0003800000 */
[----:B------:R-:W-:Y:S02]  /*25f0*/  VIADD R32, R27, 0x1 ;  /* 0x000000011b207836 */ /* 0x000fe40000000000 */
[----:B------:R-:W-:-:S04]  /*2600*/  IMAD.MOV.U32 R2, RZ, RZ, 0x1 ;  /* 0x00000001ff027424 */ /* 0x000fc800078e00ff */
[----:B------:R-:W0:Y:S08]  /*2610*/  I2F.F64.U32 R32, R32 ;  /* 0x0000002000207312 */ /* 0x000e300000201800 */
[----:B0-----:R-:W0:Y:S02]  /*2620*/  MUFU.RCP64H R3, R33 ;  /* 0x0000002100037308 */ /* 0x001e240000001800 */
[----:B0-----:R-:W-:-:S08]  /*2630*/  DFMA R4, -R32, R2, 1 ;  /* 0x3ff000002004742b */ /* 0x001fd00000000102 */
[----:B------:R-:W-:-:S08]  /*2640*/  DFMA R4, R4, R4, R4 ;  /* 0x000000040404722b */ /* 0x000fd00000000004 */
[----:B------:R-:W-:-:S08]  /*2650*/  DFMA R4, R2, R4, R2 ;  /* 0x000000040204722b */ /* 0x000fd00000000002 */
[----:B------:R-:W-:-:S08]  /*2660*/  DFMA R2, -R32, R4, 1 ;  /* 0x3ff000002002742b */ /* 0x000fd00000000104 */
[----:B------:R-:W-:-:S08]  /*2670*/  DFMA R2, R4, R2, R4 ;  /* 0x000000020402722b */ /* 0x000fd00000000004 */
[----:B------:R-:W-:-:S08]  /*2680*/  DMUL R4, R2, 2 ;  /* 0x4000000002047828 */ /* 0x000fd00000000000 */
[----:B------:R-:W-:-:S08]  /*2690*/  DFMA R6, -R32, R4, 2 ;  /* 0x400000002006742b */ /* 0x000fd00000000104 */
[----:B------:R-:W-:-:S10]  /*26a0*/  DFMA R4, R2, R6, R4 ;  /* 0x000000060204722b */ /* 0x000fd40000000004 */
[----:B------:R-:W-:-:S05]  /*26b0*/  FFMA R0, RZ, R33, R5 ;  /* 0x00000021ff007223 */ /* 0x000fca0000000005 */
[----:B------:R-:W-:-:S13]  /*26c0*/  FSETP.GT.AND P0, PT, |R0|, 1.469367938527859385e-39, PT ;  /* 0x001000000000780b */ /* 0x000fda0003f04200 */
[----:B------:R-:W-:Y:S05]  /*26d0*/  @P0 BRA `(.L_x_28) ;  /* 0x00000000001c0947 */ /* 0x000fea0003800000 */
[----:B------:R-:W-:Y:S01]  /*26e0*/  IMAD.MOV.U32 R13, RZ, RZ, R33 ;  /* 0x000000ffff0d7224 */ /* 0x000fe200078e0021 */
[----:B------:R-:W-:Y:S01]  /*26f0*/  MOV R7, 0x40000000 ;  /* 0x4000000000077802 */ /* 0x000fe20000000f00 */
[----:B------:R-:W-:Y:S01]  /*2700*/  IMAD.MOV.U32 R6, RZ, RZ, RZ ;  /* 0x000000ffff067224 */ /* 0x000fe200078e00ff */
[----:B------:R-:W-:-:S07]  /*2710*/  MOV R0, 0x2730 ;  /* 0x0000273000007802 */ /* 0x000fce0000000f00 */
[----:B------:R-:W-:Y:S05]  /*2720*/  CALL.REL.NOINC `($__internal_0_$__cuda_sm20_div_rn_f64_full) ;  /* 0x0000002000ac7944 */ /* 0x000fea0003c00000 */
[----:B------:R-:W-:Y:S02]  /*2730*/  IMAD.MOV.U32 R4, RZ, RZ, R24 ;  /* 0x000000ffff047224 */ /* 0x000fe400078e0018 */
[----:B------:R-:W-:-:S07]  /*2740*/  IMAD.MOV.U32 R5, RZ, RZ, R25 ;  /* 0x000000ffff057224 */ /* 0x000fce00078e0019 */
.L_x_28:
[----:B------:R-:W0:Y:S01]  /*2750*/  LDCU UR4, c[0x0][0x3b0] ;  /* 0x00007600ff0477ac */ /* 0x000e220008000800 */
[----:B------:R-:W-:Y:S01]  /*2760*/  IMAD.MOV.U32 R2, RZ, RZ, 0x1 ;  /* 0x00000001ff027424 */ /* 0x000fe200078e00ff */
[----:B0-----:R-:W-:-:S09]  /*2770*/  UIADD3 UR4, UPT, UPT, UR4, 0x1, URZ ;  /* 0x0000000104047890 */ /* 0x001fd2000fffe0ff */
[----:B------:R-:W0:Y:S08]  /*2780*/  I2F.F64.U32 R32, UR4 ;  /* 0x0000000400207d12 */ /* 0x000e300008201800 */
        /* <DEDUP_REMOVED lines=14> */
[----:B------:R-:W-:Y:S02]  /*2870*/  IMAD.MOV.U32 R6, RZ, RZ, RZ ;  /* 0x000000ffff067224 */ /* 0x000fe400078e00ff */
[----:B------:R-:W-:-:S07]  /*2880*/  IMAD.MOV.U32 R7, RZ, RZ, 0x40000000 ;  /* 0x40000000ff077424 */ /* 0x000fce00078e00ff */
[----:B------:R-:W-:Y:S05]  /*2890*/  CALL.REL.NOINC `($__internal_0_$__cuda_sm20_div_rn_f64_full) ;  /* 0x0000002000507944 */ /* 0x000fea0003c00000 */
[----:B------:R-:W-:Y:S02]  /*28a0*/  IMAD.MOV.U32 R2, RZ, RZ, R24 ;  /* 0x000000ffff027224 */ /* 0x000fe400078e0018 */
[----:B------:R-:W-:-:S07]  /*28b0*/  IMAD.MOV.U32 R3, RZ, RZ, R25 ;  /* 0x000000ffff037224 */ /* 0x000fce00078e0019 */
.L_x_29:
[----:B------:R-:W0:Y:S01]  /*28c0*/  LDCU UR4, c[0x0][0x3a4] ;  /* 0x00007480ff0477ac */ /* 0x000e220008000800 */
[----:B------:R-:W-:Y:S01]  /*28d0*/  BSSY.RECONVERGENT B2, `(.L_x_30) ;  /* 0x000008c000027945 */ /* 0x000fe20003800200 */
[----:B------:R-:W-:Y:S01]  /*28e0*/  IMAD.MOV.U32 R25, RZ, RZ, RZ ;  /* 0x000000ffff197224 */ /* 0x000fe200078e00ff */
[----:B------:R-:W-:Y:S01]  /*28f0*/  CS2R R20, SRZ ;  /* 0x0000000000147805 */ /* 0x000fe2000001ff00 */
[----:B------:R-:W1:Y:S01]  /*2900*/  LDCU UR5, c[0x0][0x3a0] ;  /* 0x00007400ff0577ac */ /* 0x000e620008000800 */
[----:B------:R-:W-:Y:S02]  /*2910*/  IMAD.MOV.U32 R18, RZ, RZ, 0x0 ;  /* 0x00000000ff127424 */ /* 0x000fe400078e00ff */
[----:B------:R-:W-:Y:S01]  /*2920*/  IMAD.MOV.U32 R19, RZ, RZ, 0x7ff80000 ;  /* 0x7ff80000ff137424 */ /* 0x000fe200078e00ff */
[----:B------:R-:W2:Y:S01]  /*2930*/  LDCU.128 UR8, c[0x0][0x380] ;  /* 0x00007000ff0877ac */ /* 0x000ea20008000c00 */
[----:B0-----:R-:W-:-:S13]  /*2940*/  ISETP.GT.U32.AND P0, PT, R10, UR4, PT ;  /* 0x000000040a007c0c */ /* 0x001fda000bf04070 */
[----:B-12---:R-:W-:Y:S05]  /*2950*/  @P0 BRA `(.L_x_31) ;  /* 0x00000008000c0947 */ /* 0x006fea0003800000 */
[----:B------:R-:W0:Y:S01]  /*2960*/  LDC R21, c[0x0][0x3a0] ;  /* 0x0000e800ff157b82 */ /* 0x000e220000000800 */
[----:B------:R-:W1:Y:S01]  /*2970*/  LDCU UR4, c[0x0][0x3ac] ;  /* 0x00007580ff0477ac */ /* 0x000e620008000800 */
[----:B------:R-:W-:Y:S01]  /*2980*/  BSSY.RECONVERGENT B3, `(.L_x_32) ;  /* 0x0000052000037945 */ /* 0x000fe20003800200 */
[----:B------:R-:W-:Y:S01]  /*2990*/  IMAD.MOV.U32 R20, RZ, RZ, RZ ;  /* 0x000000ffff147224 */ /* 0x000fe200078e00ff */
[----:B------:R-:W-:Y:S01]  /*29a0*/  CS2R R16, SRZ ;  /* 0x0000000000107805 */ /* 0x000fe2000001ff00 */
[----:B-1----:R-:W-:-:S07]  /*29b0*/  VIADD R19, R28, -UR4 ;  /* 0x800000041c137c36 */ /* 0x002fce0008000000 */
.L_x_39:
[----:B------:R-:W1:Y:S01]  /*29c0*/  LDCU UR4, c[0x0][0x3a8] ;  /* 0x00007500ff0477ac */ /* 0x000e620008000800 */
[----:B------:R-:W-:Y:S01]  /*29d0*/  VIADD R7, R19, 0x1 ;  /* 0x0000000113077836 */ /* 0x000fe20000000000 */
[----:B------:R-:W-:Y:S01]  /*29e0*/  BSSY.RECONVERGENT B4, `(.L_x_33) ;  /* 0x0000042000047945 */ /* 0x000fe20003800200 */
[----:B------:R-:W-:Y:S01]  /*29f0*/  IMAD.MOV.U32 R0, RZ, RZ, R19 ;  /* 0x000000ffff007224 */ /* 0x000fe200078e0013 */
[----:B------:R-:W-:Y:S01]  /*2a00*/  MOV R18, 0x7f800000 ;  /* 0x7f80000000127802 */ /* 0x000fe20000000f00 */
[----:B------:R-:W-:Y:S01]  /*2a10*/  IMAD.MOV.U32 R15, RZ, RZ, -0x800000 ;  /* 0xff800000ff0f7424 */ /* 0x000fe200078e00ff */
[C---:B------:R-:W-:Y:S01]  /*2a20*/  ISETP.GE.AND P2, PT, R7.reuse, R28, PT ;  /* 0x0000001c0700720c */ /* 0x040fe20003f46270 */
[----:B-1----:R-:W-:-:S05]  /*2a30*/  VIADD R6, R7, -UR4 ;  /* 0x8000000407067c36 */ /* 0x002fca0008000000 */
[----:B------:R-:W-:Y:S01]  /*2a40*/  ISETP.GT.AND P0, PT, R6, R19, PT ;  /* 0x000000130600720c */ /* 0x000fe20003f04270 */
[----:B------:R-:W-:-:S12]  /*2a50*/  IMAD.MOV.U32 R19, RZ, RZ, R7 ;  /* 0x000000ffff137224 */ /* 0x000fd800078e0007 */
[----:B------:R-:W-:Y:S05]  /*2a60*/  @P0 BRA `(.L_x_34) ;  /* 0x0000000000700947 */ /* 0x000fea0003800000 */
[----:B------:R-:W1:Y:S01]  /*2a70*/  LDCU UR4, c[0x0][0x3a0] ;  /* 0x00007400ff0477ac */ /* 0x000e620008000800 */
[----:B------:R-:W-:Y:S02]  /*2a80*/  VIADD R25, R6, 0x1 ;  /* 0x0000000106197836 */ /* 0x000fe40000000000 */
[----:B------:R-:W-:Y:S02]  /*2a90*/  IMAD.MOV.U32 R6, RZ, RZ, R22 ;  /* 0x000000ffff067224 */ /* 0x000fe400078e0016 */
[----:B------:R-:W-:Y:S02]  /*2aa0*/  IMAD.MOV.U32 R7, RZ, RZ, R23 ;  /* 0x000000ffff077224 */ /* 0x000fe400078e0017 */
[----:B------:R-:W-:Y:S02]  /*2ab0*/  IMAD.MOV.U32 R15, RZ, RZ, -0x800000 ;  /* 0xff800000ff0f7424 */ /* 0x000fe400078e00ff */
[----:B------:R-:W-:Y:S02]  /*2ac0*/  IMAD.MOV.U32 R18, RZ, RZ, 0x7f800000 ;  /* 0x7f800000ff127424 */ /* 0x000fe400078e00ff */
[----:B-1----:R-:W-:-:S04]  /*2ad0*/  IMAD.WIDE R6, R25, UR4, R6 ;  /* 0x0000000419067c25 */ /* 0x002fc8000f8e0206 */
[----:B------:R-:W-:Y:S02]  /*2ae0*/  IMAD.MOV.U32 R24, RZ, RZ, R6 ;  /* 0x000000ffff187224 */ /* 0x000fe400078e0006 */
[----:B------:R-:W-:-:S07]  /*2af0*/  IMAD.MOV.U32 R27, RZ, RZ, R7 ;  /* 0x000000ffff1b7224 */ /* 0x000fce00078e0007 */
.L_x_36:
[C---:B------:R-:W-:Y:S01]  /*2b00*/  IMAD.SHL.U32 R12, R24.reuse, 0x4, RZ ;  /* 0x00000004180c7824 */ /* 0x040fe200078e00ff */
[----:B------:R-:W-:-:S04]  /*2b10*/  SHF.L.U64.HI R13, R24, 0x2, R27 ;  /* 0x00000002180d7819 */ /* 0x000fc8000001021b */
[----:B------:R-:W-:-:S04]  /*2b20*/  IADD3 R6, P0, PT, R12, UR8, RZ ;  /* 0x000000080c067c10 */ /* 0x000fc8000ff1e0ff */
[----:B------:R-:W-:Y:S02]  /*2b30*/  IADD3.X R7, PT, PT, R13, UR9, RZ, P0, !PT ;  /* 0x000000090d077c10 */ /* 0x000fe400087fe4ff */
[----:B------:R-:W-:-:S03]  /*2b40*/  IADD3 R12, P0, PT, R12, UR10, RZ ;  /* 0x0000000a0c0c7c10 */ /* 0x000fc6000ff1e0ff */
[----:B------:R-:W2:Y:S01]  /*2b50*/  LDG.E.CONSTANT R6, desc[UR6][R6.64] ;  /* 0x0000000606067981 */ /* 0x000ea2000c1e9900 */
[----:B------:R-:W-:-:S06]  /*2b60*/  IADD3.X R13, PT, PT, R13, UR11, RZ, P0, !PT ;  /* 0x0000000b0d0d7c10 */ /* 0x000fcc00087fe4ff */
[----:B------:R-:W3:Y:S01]  /*2b70*/  LDG.E.CONSTANT R13, desc[UR6][R12.64] ;  /* 0x000000060c0d7981 */ /* 0x000ee2000c1e9900 */
[----:B------:R-:W-:Y:S01]  /*2b80*/  IMAD.MOV.U32 R14, RZ, RZ, 0x7fffffff ;  /* 0x7fffffffff0e7424 */ /* 0x000fe200078e00ff */
[----:B---3--:R-:W-:-:S04]  /*2b90*/  FSETP.NAN.AND P0, PT, R13, R13, PT ;  /* 0x0000000d0d00720b */ /* 0x008fc80003f08000 */
[----:B--2---:R-:W-:-:S13]  /*2ba0*/  FSETP.NAN.OR P0, PT, R6, R6, P0 ;  /* 0x000000060600720b */ /* 0x004fda0000708400 */
[----:B------:R-:W-:Y:S05]  /*2bb0*/  @P0 BRA `(.L_x_35) ;  /* 0x0000000000900947 */ /* 0x000fea0003800000 */
[C---:B------:R-:W-:Y:S01]  /*2bc0*/  ISETP.GT.AND P0, PT, R25.reuse, R0, PT ;  /* 0x000000001900720c */ /* 0x040fe20003f04270 */
[----:B------:R-:W-:Y:S01]  /*2bd0*/  VIADD R25, R25, 0x1 ;  /* 0x0000000119197836 */ /* 0x000fe20000000000 */
[----:B------:R-:W-:Y:S02]  /*2be0*/  IADD3 R24, P1, PT, R24, UR5, RZ ;  /* 0x0000000518187c10 */ /* 0x000fe4000ff3e0ff */
[----:B------:R-:W-:Y:S02]  /*2bf0*/  FMNMX R15, R6, R15, !PT ;  /* 0x0000000f060f7209 */ /* 0x000fe40007800000 */
[----:B------:R-:W-:Y:S02]  /*2c00*/  FMNMX R18, R13, R18, PT ;  /* 0x000000120d127209 */ /* 0x000fe40003800000 */
[----:B0-----:R-:W-:-:S05]  /*2c10*/  LEA.HI.X.SX32 R27, R21, R27, 0x1, P1 ;  /* 0x0000001b151b7211 */ /* 0x001fca00008f0eff */
[----:B------:R-:W-:Y:S05]  /*2c20*/  @!P0 BRA `(.L_x_36) ;  /* 0xfffffffc00b48947 */ /* 0x000fea000383ffff */
.L_x_34:
[----:B------:R-:W1:Y:S01]  /*2c30*/  LDCU UR4, c[0x0][0x3a0] ;  /* 0x00007400ff0477ac */ /* 0x000e620008000800 */
[----:B------:R-:W-:Y:S02]  /*2c40*/  IMAD.MOV.U32 R6, RZ, RZ, R22 ;  /* 0x000000ffff067224 */ /* 0x000fe400078e0016 */
[----:B------:R-:W-:Y:S01]  /*2c50*/  IMAD.MOV.U32 R7, RZ, RZ, R23 ;  /* 0x000000ffff077224 */ /* 0x000fe200078e0017 */
[----:B------:R-:W2:Y:S01]  /*2c60*/  LDCU.64 UR12, c[0x0][0x390] ;  /* 0x00007200ff0c77ac */ /* 0x000ea20008000a00 */
[----:B-1----:R-:W-:-:S03]  /*2c70*/  IMAD.WIDE R6, R19, UR4, R6 ;  /* 0x0000000413067c25 */ /* 0x002fc6000f8e0206 */
[----:B--2---:R-:W-:-:S04]  /*2c80*/  LEA R12, P0, R6, UR12, 0x2 ;  /* 0x0000000c060c7c11 */ /* 0x004fc8000f8010ff */
[----:B------:R-:W-:-:S06]  /*2c90*/  LEA.HI.X R13, R6, UR13, R7, 0x2, P0 ;  /* 0x0000000d060d7c11 */ /* 0x000fcc00080f1407 */
[----:B------:R-:W2:Y:S01]  /*2ca0*/  LDG.E.CONSTANT R13, desc[UR6][R12.64] ;  /* 0x000000060c0d7981 */ /* 0x000ea2000c1e9900 */
[----:B------:R-:W-:Y:S01]  /*2cb0*/  IMAD.MOV.U32 R14, RZ, RZ, 0x7fffffff ;  /* 0x7fffffffff0e7424 */ /* 0x000fe200078e00ff */
[----:B--2---:R-:W-:-:S13]  /*2cc0*/  FSETP.NAN.AND P0, PT, R13, R13, PT ;  /* 0x0000000d0d00720b */ /* 0x004fda0003f08000 */
[----:B------:R-:W-:Y:S05]  /*2cd0*/  @P0 BRA `(.L_x_35) ;  /* 0x0000000000480947 */ /* 0x000fea0003800000 */
[----:B------:R-:W-:-:S13]  /*2ce0*/  FSETP.GT.AND P0, PT, R15, R18, PT ;  /* 0x000000120f00720b */ /* 0x000fda0003f04000 */
[----:B------:R-:W-:Y:S05]  /*2cf0*/  @!P0 BRA `(.L_x_35) ;  /* 0x0000000000408947 */ /* 0x000fea0003800000 */
[--C-:B------:R-:W-:Y:S01]  /*2d00*/  FADD R12, R15, -R18.reuse ;  /* 0x800000120f0c7221 */ /* 0x100fe20000000000 */
[----:B------:R-:W-:Y:S01]  /*2d10*/  BSSY.RECONVERGENT B5, `(.L_x_37) ;  /* 0x000000d000057945 */ /* 0x000fe20003800200 */
[----:B------:R-:W-:Y:S02]  /*2d20*/  FADD R18, R13, -R18 ;  /* 0x800000120d127221 */ /* 0x000fe40000000000 */
[----:B------:R-:W1:Y:S08]  /*2d30*/  MUFU.RCP R0, R12 ;  /* 0x0000000c00007308 */ /* 0x000e700000001000 */
[----:B------:R-:W2:Y:S01]  /*2d40*/  FCHK P0, R9, R12 ;  /* 0x0000000c09007302 */ /* 0x000ea20000000000 */
[----:B-1----:R-:W-:-:S04]  /*2d50*/  FFMA R7, -R12, R0, 1 ;  /* 0x3f8000000c077423 */ /* 0x002fc80000000100 */
[----:B------:R-:W-:-:S04]  /*2d60*/  FFMA R0, R0, R7, R0 ;  /* 0x0000000700007223 */ /* 0x000fc80000000000 */
[----:B------:R-:W-:-:S04]  /*2d70*/  FFMA R7, R0, 100, RZ ;  /* 0x42c8000000077823 */ /* 0x000fc800000000ff */
[----:B------:R-:W-:-:S04]  /*2d80*/  FFMA R6, -R12, R7, 100 ;  /* 0x42c800000c067423 */ /* 0x000fc80000000107 */
[----:B------:R-:W-:Y:S01]  /*2d90*/  FFMA R0, R0, R6, R7 ;  /* 0x0000000600007223 */ /* 0x000fe20000000007 */
[----:B--2---:R-:W-:Y:S06]  /*2da0*/  @!P0 BRA `(.L_x_38) ;  /* 0x00000000000c8947 */ /* 0x004fec0003800000 */
[----:B------:R-:W-:Y:S01]  /*2db0*/  IMAD.MOV.U32 R0, RZ, RZ, R12 ;  /* 0x000000ffff007224 */ /* 0x000fe200078e000c */
[----:B------:R-:W-:-:S07]  /*2dc0*/  MOV R6, 0x2de0 ;  /* 0x00002de000067802 */ /* 0x000fce0000000f00 */
[----:B0-----:R-:W-:Y:S05]  /*2dd0*/  CALL.REL.NOINC `($__internal_1_$__cuda_sm3x_div_rn_noftz_f32_slowpath) ;  /* 0x00000020006c7944 */ /* 0x001fea0003c00000 */
.L_x_38:
[----:B------:R-:W-:Y:S05]  /*2de0*/  BSYNC.RECONVERGENT B5 ;  /* 0x0000000000057941 */ /* 0x000fea0003800200 */
.L_x_37:
[----:B------:R-:W-:-:S07]  /*2df0*/  FMUL R14, R18, R0 ;  /* 0x00000000120e7220 */ /* 0x000fce0000400000 */
.L_x_35:
[----:B------:R-:W-:Y:S05]  /*2e00*/  BSYNC.RECONVERGENT B4 ;  /* 0x0000000000047941 */ /* 0x000fea0003800200 */
.L_x_33:
[----:B------:R-:W1:Y:S01]  /*2e10*/  F2F.F64.F32 R6, R14 ;  /* 0x0000000e00067310 */ /* 0x000e620000201800 */
[----:B------:R-:W-:Y:S02]  /*2e20*/  FSETP.NAN.AND P0, PT, R14, R14, PT ;  /* 0x0000000e0e00720b */ /* 0x000fe40003f08000 */
[----:B------:R-:W-:-:S11]  /*2e30*/  IADD3 R0, PT, PT, R20, 0x1, RZ ;  /* 0x0000000114007810 */ /* 0x000fd60007ffe0ff */
[----:B------:R-:W-:Y:S01]  /*2e40*/  @P0 IMAD.MOV R0, RZ, RZ, R20 ;  /* 0x000000ffff000224 */ /* 0x000fe200078e0214 */
[----:B-1----:R-:W-:-:S03]  /*2e50*/  DADD R6, R6, R16 ;  /* 0x0000000006067229 */ /* 0x002fc60000000010 */
[----:B------:R-:W-:-:S07]  /*2e60*/  IMAD.MOV.U32 R20, RZ, RZ, R0 ;  /* 0x000000ffff147224 */ /* 0x000fce00078e0000 */
[----:B------:R-:W-:Y:S02]  /*2e70*/  FSEL R16, R6, R16, !P0 ;  /* 0x0000001006107208 */ /* 0x000fe40004000000 */
[----:B------:R-:W-:Y:S01]  /*2e80*/  FSEL R17, R7, R17, !P0 ;  /* 0x0000001107117208 */ /* 0x000fe20004000000 */
[----:B------:R-:W-:Y:S06]  /*2e90*/  @!P2 BRA `(.L_x_39) ;  /* 0xfffffff800c8a947 */ /* 0x000fec000383ffff */
[----:B------:R-:W-:Y:S05]  /*2ea0*/  BSYNC.RECONVERGENT B3 ;  /* 0x0000000000037941 */ /* 0x000fea0003800200 */
.L_x_32:
[----:B------:R-:W-:Y:S01]  /*2eb0*/  ISETP.NE.AND P0, PT, R20, RZ, PT ;  /* 0x000000ff1400720c */ /* 0x000fe20003f05270 */
[----:B------:R-:W-:Y:S01]  /*2ec0*/  BSSY.RECONVERGENT B1, `(.L_x_40) ;  /* 0x000001c000017945 */ /* 0x000fe20003800200 */
[----:B------:R-:W-:Y:S02]  /*2ed0*/  IMAD.MOV.U32 R18, RZ, RZ, 0x0 ;  /* 0x00000000ff127424 */ /* 0x000fe400078e00ff */
[----:B------:R-:W-:-:S09]  /*2ee0*/  IMAD.MOV.U32 R19, RZ, RZ, 0x7ff80000 ;  /* 0x7ff80000ff137424 */ /* 0x000fd200078e00ff */
[----:B------:R-:W-:Y:S05]  /*2ef0*/  @!P0 BRA `(.L_x_41) ;  /* 0x0000000000608947 */ /* 0x000fea0003800000 */
[----:B------:R-:W1:Y:S01]  /*2f00*/  I2F.F64.U32 R32, R20 ;  /* 0x0000001400207312 */ /* 0x000e620000201800 */
[----:B------:R-:W-:Y:S01]  /*2f10*/  IMAD.MOV.U32 R6, RZ, RZ, 0x1 ;  /* 0x00000001ff067424 */ /* 0x000fe200078e00ff */
[----:B------:R-:W-:Y:S01]  /*2f20*/  FSETP.GEU.AND P1, PT, |R17|, 6.5827683646048100446e-37, PT ;  /* 0x036000001100780b */ /* 0x000fe20003f2e200 */
[----:B------:R-:W-:Y:S05]  /*2f30*/  BSSY.RECONVERGENT B3, `(.L_x_41) ;  /* 0x0000014000037945 */ /* 0x000fea0003800200 */
[----:B-1----:R-:W1:Y:S02]  /*2f40*/  MUFU.RCP64H R7, R33 ;  /* 0x0000002100077308 */ /* 0x002e640000001800 */
[----:B-1----:R-:W-:-:S08]  /*2f50*/  DFMA R12, -R32, R6, 1 ;  /* 0x3ff00000200c742b */ /* 0x002fd00000000106 */
        /* <DEDUP_REMOVED lines=14> */
[----:B0-----:R-:W-:Y:S05]  /*3040*/  CALL.REL.NOINC `($__internal_0_$__cuda_sm20_div_rn_f64_full) ;  /* 0x0000001800647944 */ /* 0x001fea0003c00000 */
[----:B------:R-:W-:Y:S02]  /*3050*/  IMAD.MOV.U32 R18, RZ, RZ, R24 ;  /* 0x000000ffff127224 */ /* 0x000fe400078e0018 */
[----:B------:R-:W-:-:S07]  /*3060*/  IMAD.MOV.U32 R19, RZ, RZ, R25 ;  /* 0x000000ffff137224 */ /* 0x000fce00078e0019 */
.L_x_42:
[----:B------:R-:W-:Y:S05]  /*3070*/  BSYNC.RECONVERGENT B3 ;  /* 0x0000000000037941 */ /* 0x000fea0003800200 */
.L_x_41:
[----:B------:R-:W-:Y:S05]  /*3080*/  BSYNC.RECONVERGENT B1 ;  /* 0x0000000000017941 */ /* 0x000fea0003800200 */
.L_x_40:
[----:B------:R-:W1:Y:S01]  /*3090*/  LDCU UR4, c[0x0][0x3a0] ;  /* 0x00007400ff0477ac */ /* 0x000e620008000800 */
[----:B------:R-:W-:Y:S01]  /*30a0*/  IMAD.MOV.U32 R6, RZ, RZ, R22 ;  /* 0x000000ffff067224 */ /* 0x000fe200078e0016 */
[----:B------:R-:W2:Y:S01]  /*30b0*/  F2F.F32.F64 R15, R18 ;  /* 0x00000012000f7310 */ /* 0x000ea20000301000 */
[----:B------:R-:W-:Y:S01]  /*30c0*/  IMAD.MOV.U32 R7, RZ, RZ, R23 ;  /* 0x000000ffff077224 */ /* 0x000fe200078e0017 */
[----:B------:R-:W3:Y:S01]  /*30d0*/  LDCU.64 UR14, c[0x0][0x3c0] ;  /* 0x00007800ff0e77ac */ /* 0x000ee20008000a00 */
[----:B-1----:R-:W-:Y:S02]  /*30e0*/  USHF.R.S32.HI UR12, URZ, 0x1f, UR4 ;  /* 0x0000001fff0c7899 */ /* 0x002fe40008011404 */
[----:B------:R-:W-:-:S04]  /*30f0*/  IMAD.WIDE.U32 R6, R28, UR4, R6 ;  /* 0x000000041c067c25 */ /* 0x000fc8000f8e0006 */
[----:B------:R-:W-:Y:S01]  /*3100*/  IMAD R7, R28, UR12, R7 ;  /* 0x0000000c1c077c24 */ /* 0x000fe2000f8e0207 */
[----:B---3--:R-:W-:-:S04]  /*3110*/  LEA R12, P0, R6, UR14, 0x2 ;  /* 0x0000000e060c7c11 */ /* 0x008fc8000f8010ff */
[----:B------:R-:W-:Y:S01]  /*3120*/  LEA.HI.X R13, R6, UR15, R7, 0x2, P0 ;  /* 0x0000000f060d7c11 */ /* 0x000fe200080f1407 */
[--C-:B------:R-:W-:Y:S02]  /*3130*/  DADD R6, RZ, R18.reuse ;  /* 0x00000000ff067229 */ /* 0x100fe40000000012 */
[----:B------:R-:W-:Y:S02]  /*3140*/  DSETP.NAN.AND P0, PT, R18, R18, PT ;  /* 0x000000121200722a */ /* 0x000fe40003f08000 */
[----:B--2---:R1:W-:Y:S04]  /*3150*/  STG.E desc[UR6][R12.64], R15 ;  /* 0x0000000f0c007986 */ /* 0x0043e8000c101906 */
[----:B------:R-:W-:Y:S02]  /*3160*/  SEL R25, RZ, 0x1, P0 ;  /* 0x00000001ff197807 */ /* 0x000fe40000000000 */
[----:B------:R-:W-:-:S02]  /*3170*/  FSEL R20, R6, RZ, !P0 ;  /* 0x000000ff06147208 */ /* 0x000fc40004000000 */
[----:B0-----:R-:W-:-:S07]  /*3180*/  FSEL R21, R7, RZ, !P0 ;  /* 0x000000ff07157208 */ /* 0x001fce0004000000 */
.L_x_31:
[----:B------:R-:W-:Y:S05]  /*3190*/  BSYNC.RECONVERGENT B2 ;  /* 0x0000000000027941 */ /* 0x000fea0003800200 */
.L_x_30:
[----:B------:R-:W0:Y:S01]  /*31a0*/  LDCU UR4, c[0x0][0x3a4] ;  /* 0x00007480ff0477ac */ /* 0x000e220008000800 */
[----:B------:R-:W-:Y:S01]  /*31b0*/  BSSY.RECONVERGENT B2, `(.L_x_43) ;  /* 0x00000b8000027945 */ /* 0x000fe20003800200 */
[----:B------:R-:W2:Y:S01]  /*31c0*/  LDCU.64 UR14, c[0x0][0x3c0] ;  /* 0x00007800ff0e77ac */ /* 0x000ea20008000a00 */
[----:B------:R-:W3:Y:S01]  /*31d0*/  LDCU.64 UR16, c[0x0][0x3c0] ;  /* 0x00007800ff1077ac */ /* 0x000ee20008000a00 */
[----:B------:R-:W4:Y:S01]  /*31e0*/  LDCU.128 UR8, c[0x0][0x380] ;  /* 0x00007000ff0877ac */ /* 0x000f220008000c00 */
[----:B0-----:R-:W-:-:S04]  /*31f0*/  VIMNMX R29, PT, PT, R8, UR4, PT ;  /* 0x00000004081d7c48 */ /* 0x001fc8000bfe0100 */
[----:B------:R-:W-:-:S13]  /*3200*/  ISETP.GT.AND P0, PT, R29, R10, PT ;  /* 0x0000000a1d00720c */ /* 0x000fda0003f04270 */
[----:B--234-:R-:W-:Y:S05]  /*3210*/  @!P0 BRA `(.L_x_44) ;  /* 0x0000000800c48947 */ /* 0x01cfea0003800000 */
[----:B------:R-:W0:Y:S01]  /*3220*/  LDCU UR4, c[0x0][0x3a8] ;  /* 0x00007500ff0477ac */ /* 0x000e220008000800 */
[----:B-1----:R-:W1:Y:S01]  /*3230*/  LDC R13, c[0x0][0x3a0] ;  /* 0x0000e800ff0d7b82 */ /* 0x002e620000000800 */
[----:B0-----:R-:W-:Y:S01]  /*3240*/  UISETP.GE.AND UP0, UPT, UR4, 0x1, UPT ;  /* 0x000000010400788c */ /* 0x001fe2000bf06270 */
[----:B-1----:R-:W-:-:S08]  /*3250*/  SHF.R.S32.HI R27, RZ, 0x1f, R13 ;  /* 0x0000001fff1b7819 */ /* 0x002fd0000001140d */
[----:B------:R-:W-:Y:S05]  /*3260*/  BRA.U !UP0, `(.L_x_45) ;  /* 0x0000000508987547 */ /* 0x000fea000b800000 */
[----:B------:R-:W-:Y:S01]  /*3270*/  BSSY.RECONVERGENT B3, `(.L_x_46) ;  /* 0x0000064000037945 */ /* 0x000fe20003800200 */
.L_x_53:
[----:B0-----:R-:W0:Y:S01]  /*3280*/  LDC R7, c[0x0][0x3a8] ;  /* 0x0000ea00ff077b82 */ /* 0x001e220000000800 */
[----:B------:R-:W1:Y:S01]  /*3290*/  LDCU UR4, c[0x0][0x3a0] ;  /* 0x00007400ff0477ac */ /* 0x000e620008000800 */
[----:B------:R-:W-:Y:S04]  /*32a0*/  BSSY.RECONVERGENT B4, `(.L_x_47) ;  /* 0x0000041000047945 */ /* 0x000fe80003800200 */
[----:B------:R-:W-:Y:S01]  /*32b0*/  BSSY.RELIABLE B0, `(.L_x_48) ;  /* 0x0000023000007945 */ /* 0x000fe20003800100 */
[----:B------:R-:W-:Y:S02]  /*32c0*/  IMAD.MOV.U32 R15, RZ, RZ, -0x800000 ;  /* 0xff800000ff0f7424 */ /* 0x000fe400078e00ff */
[----:B------:R-:W-:Y:S02]  /*32d0*/  IMAD.MOV.U32 R26, RZ, RZ, 0x7f800000 ;  /* 0x7f800000ff1a7424 */ /* 0x000fe400078e00ff */
[----:B------:R-:W-:-:S02]  /*32e0*/  IMAD.MOV.U32 R16, RZ, RZ, R18 ;  /* 0x000000ffff107224 */ /* 0x000fc400078e0012 */
[----:B------:R-:W-:Y:S01]  /*32f0*/  IMAD.MOV.U32 R17, RZ, RZ, R19 ;  /* 0x000000ffff117224 */ /* 0x000fe200078e0013 */
[----:B0-----:R-:W-:Y:S01]  /*3300*/  IADD3 R0, PT, PT, R10, 0x1, -R7 ;  /* 0x000000010a007810 */ /* 0x001fe20007ffe807 */
[----:B------:R-:W-:-:S03]  /*3310*/  IMAD.MOV.U32 R7, RZ, RZ, R23 ;  /* 0x000000ffff077224 */ /* 0x000fc600078e0017 */
[----:B------:R-:W-:-:S05]  /*3320*/  SHF.R.S32.HI R6, RZ, 0x1f, R0 ;  /* 0x0000001fff067819 */ /* 0x000fca0000011400 */
[----:B-1----:R-:W-:Y:S02]  /*3330*/  IMAD R12, R6, UR4, RZ ;  /* 0x00000004060c7c24 */ /* 0x002fe4000f8e02ff */
[----:B------:R-:W-:Y:S02]  /*3340*/  IMAD.MOV.U32 R6, RZ, RZ, R22 ;  /* 0x000000ffff067224 */ /* 0x000fe400078e0016 */
[C---:B------:R-:W-:Y:S02]  /*3350*/  IMAD R13, R0.reuse, R27, R12 ;  /* 0x0000001b000d7224 */ /* 0x040fe400078e020c */
[----:B------:R-:W-:-:S04]  /*3360*/  IMAD.WIDE.U32 R6, R0, UR4, R6 ;  /* 0x0000000400067c25 */ /* 0x000fc8000f8e0006 */
[----:B------:R-:W-:Y:S01]  /*3370*/  IMAD.MOV.U32 R14, RZ, RZ, R6 ;  /* 0x000000ffff0e7224 */ /* 0x000fe200078e0006 */
[----:B------:R-:W-:-:S07]  /*3380*/  IADD3 R28, PT, PT, R7, R13, RZ ;  /* 0x0000000d071c7210 */ /* 0x000fce0007ffe0ff */
.L_x_50:
        /* <DEDUP_REMOVED lines=11> */
[----:B------:R-:W-:Y:S05]  /*3440*/  @P0 BREAK.RELIABLE B0 ;  /* 0x0000000000000942 */ /* 0x000fea0003800100 */
[----:B------:R-:W-:Y:S05]  /*3450*/  @P0 BRA `(.L_x_49) ;  /* 0x0000000000940947 */ /* 0x000fea0003800000 */
[----:B------:R-:W-:Y:S02]  /*3460*/  FMNMX R26, R13, R26, PT ;  /* 0x0000001a0d1a7209 */ /* 0x000fe40003800000 */
[----:B------:R-:W0:Y:S01]  /*3470*/  LDC R13, c[0x0][0x3a0] ;  /* 0x0000e800ff0d7b82 */ /* 0x000e220000000800 */
[C---:B------:R-:W-:Y:S01]  /*3480*/  ISETP.GE.AND P0, PT, R0.reuse, R10, PT ;  /* 0x0000000a0000720c */ /* 0x040fe20003f06270 */
[----:B------:R-:W-:Y:S01]  /*3490*/  VIADD R0, R0, 0x1 ;  /* 0x0000000100007836 */ /* 0x000fe20000000000 */
[----:B------:R-:W-:Y:S02]  /*34a0*/  FMNMX R15, R6, R15, !PT ;  /* 0x0000000f060f7209 */ /* 0x000fe40007800000 */
[----:B0-----:R-:W-:-:S05]  /*34b0*/  IADD3 R14, P1, PT, R14, R13, RZ ;  /* 0x0000000d0e0e7210 */ /* 0x001fca0007f3e0ff */
[----:B------:R-:W-:-:S04]  /*34c0*/  IMAD.X R28, R27, 0x1, R28, P1 ;  /* 0x000000011b1c7824 */ /* 0x000fc800008e061c */
[----:B------:R-:W-:Y:S05]  /*34d0*/  @!P0 BRA `(.L_x_50) ;  /* 0xfffffffc00ac8947 */ /* 0x000fea000383ffff */
[----:B------:R-:W-:Y:S05]  /*34e0*/  BSYNC.RELIABLE B0 ;  /* 0x0000000000007941 */ /* 0x000fea0003800100 */
.L_x_48:
[----:B------:R-:W0:Y:S01]  /*34f0*/  LDCU.64 UR4, c[0x0][0x390] ;  /* 0x00007200ff0477ac */ /* 0x000e220008000a00 */
[----:B------:R-:W-:Y:S02]  /*3500*/  IMAD.MOV.U32 R6, RZ, RZ, R22 ;  /* 0x000000ffff067224 */ /* 0x000fe400078e0016 */
[----:B------:R-:W-:Y:S02]  /*3510*/  IMAD.MOV.U32 R7, RZ, RZ, R23 ;  /* 0x000000ffff077224 */ /* 0x000fe400078e0017 */
[----:B------:R-:W-:-:S04]  /*3520*/  IMAD.WIDE.U32 R6, R10, R13, R6 ;  /* 0x0000000d0a067225 */ /* 0x000fc800078e0006 */
[----:B------:R-:W-:Y:S01]  /*3530*/  IMAD R7, R10, R27, R7 ;  /* 0x0000001b0a077224 */ /* 0x000fe200078e0207 */
[----:B0-----:R-:W-:-:S04]  /*3540*/  LEA R12, P0, R6, UR4, 0x2 ;  /* 0x00000004060c7c11 */ /* 0x001fc8000f8010ff */
[----:B------:R-:W-:-:S06]  /*3550*/  LEA.HI.X R13, R6, UR5, R7, 0x2, P0 ;  /* 0x00000005060d7c11 */ /* 0x000fcc00080f1407 */
[----:B------:R-:W2:Y:S02]  /*3560*/  LDG.E.CONSTANT R13, desc[UR6][R12.64] ;  /* 0x000000060c0d7981 */ /* 0x000ea4000c1e9900 */
[----:B--2---:R-:W-:-:S13]  /*3570*/  FSETP.NAN.AND P0, PT, R13, R13, PT ;  /* 0x0000000d0d00720b */ /* 0x004fda0003f08000 */
[----:B------:R-:W-:Y:S05]  /*3580*/  @P0 BRA `(.L_x_49) ;  /* 0x0000000000480947 */ /* 0x000fea0003800000 */
[----:B------:R-:W-:-:S13]  /*3590*/  FSETP.GT.AND P0, PT, R15, R26, PT ;  /* 0x0000001a0f00720b */ /* 0x000fda0003f04000 */
[----:B------:R-:W-:Y:S05]  /*35a0*/  @!P0 BRA `(.L_x_49) ;  /* 0x0000000000408947 */ /* 0x000fea0003800000 */
[----:B------:R-:W-:Y:S01]  /*35b0*/  FADD R12, R15, -R26 ;  /* 0x8000001a0f0c7221 */ /* 0x000fe20000000000 */
[----:B------:R-:W-:Y:S01]  /*35c0*/  BSSY.RECONVERGENT B5, `(.L_x_51) ;  /* 0x000000d000057945 */ /* 0x000fe20003800200 */
[----:B------:R-:W-:Y:S02]  /*35d0*/  FADD R26, -R26, R13 ;  /* 0x0000000d1a1a7221 */ /* 0x000fe40000000100 */
[----:B------:R-:W0:Y:S08]  /*35e0*/  MUFU.RCP R0, R12 ;  /* 0x0000000c00007308 */ /* 0x000e300000001000 */
[----:B------:R-:W1:Y:S01]  /*35f0*/  FCHK P0, R9, R12 ;  /* 0x0000000c09007302 */ /* 0x000e620000000000 */
[----:B0-----:R-:W-:-:S04]  /*3600*/  FFMA R7, -R12, R0, 1 ;  /* 0x3f8000000c077423 */ /* 0x001fc80000000100 */
[----:B------:R-:W-:-:S04]  /*3610*/  FFMA R0, R0, R7, R0 ;  /* 0x0000000700007223 */ /* 0x000fc80000000000 */
[----:B------:R-:W-:-:S04]  /*3620*/  FFMA R7, R0, 100, RZ ;  /* 0x42c8000000077823 */ /* 0x000fc800000000ff */
[----:B------:R-:W-:-:S04]  /*3630*/  FFMA R6, -R12, R7, 100 ;  /* 0x42c800000c067423 */ /* 0x000fc80000000107 */
[----:B------:R-:W-:Y:S01]  /*3640*/  FFMA R0, R0, R6, R7 ;  /* 0x0000000600007223 */ /* 0x000fe20000000007 */
[----:B-1----:R-:W-:Y:S06]  /*3650*/  @!P0 BRA `(.L_x_52) ;  /* 0x00000000000c8947 */ /* 0x002fec0003800000 */
[----:B------:R-:W-:Y:S01]  /*3660*/  IMAD.MOV.U32 R0, RZ, RZ, R12 ;  /* 0x000000ffff007224 */ /* 0x000fe200078e000c */
[----:B------:R-:W-:-:S07]  /*3670*/  MOV R6, 0x3690 ;  /* 0x0000369000067802 */ /* 0x000fce0000000f00 */
[----:B------:R-:W-:Y:S05]  /*3680*/  CALL.REL.NOINC `($__internal_1_$__cuda_sm3x_div_rn_noftz_f32_slowpath) ;  /* 0x0000001800407944 */ /* 0x000fea0003c00000 */
.L_x_52:
[----:B------:R-:W-:Y:S05]  /*3690*/  BSYNC.RECONVERGENT B5 ;  /* 0x0000000000057941 */ /* 0x000fea0003800200 */
.L_x_51:
[----:B------:R-:W-:-:S07]  /*36a0*/  FMUL R24, R26, R0 ;  /* 0x000000001a187220 */ /* 0x000fce0000400000 */
.L_x_49:
[----:B------:R-:W-:Y:S05]  /*36b0*/  BSYNC.RECONVERGENT B4 ;  /* 0x0000000000047941 */ /* 0x000fea0003800200 */
.L_x_47:
[----:B------:R-:W-:Y:S01]  /*36c0*/  FSETP.NAN.AND P2, PT, R24, R24, PT ;  /* 0x000000181800720b */ /* 0x000fe20003f48000 */
[----:B------:R-:W0:Y:S01]  /*36d0*/  F2F.F64.F32 R6, R24 ;  /* 0x0000001800067310 */ /* 0x000e220000201800 */
[----:B------:R-:W1:Y:S01]  /*36e0*/  LDCU UR4, c[0x0][0x3a0] ;  /* 0x00007400ff0477ac */ /* 0x000e620008000800 */
[----:B------:R-:W-:Y:S01]  /*36f0*/  VIADD R0, R25, 0x1 ;  /* 0x0000000119007836 */ /* 0x000fe20000000000 */
[----:B------:R-:W2:Y:S09]  /*3700*/  LDCU.64 UR12, c[0x0][0x3c0] ;  /* 0x00007800ff0c77ac */ /* 0x000eb20008000a00 */
[----:B------:R-:W-:-:S14]  /*3710*/  DSETP.NUM.AND P0, PT, R18, R18, !P2 ;  /* 0x000000121200722a */ /* 0x000fdc0005707000 */
[----:B------:R-:W-:-:S06]  /*3720*/  @!P0 DSETP.NAN.AND P1, PT, R18, R18, PT ;  /* 0x000000121200822a */ /* 0x000fcc0003f28000 */
[-C--:B0-----:R-:W-:Y:S02]  /*3730*/  @!P0 FSEL R13, R6, R18.reuse, P1 ;  /* 0x00000012060d8208 */ /* 0x081fe40000800000 */
[-C--:B------:R-:W-:Y:S01]  /*3740*/  @!P0 FSEL R15, R7, R19.reuse, P1 ;  /* 0x00000013070f8208 */ /* 0x080fe20000800000 */
[----:B------:R-:W-:Y:S01]  /*3750*/  @P0 DMUL R6, R6, R4 ;  /* 0x0000000406060228 */ /* 0x000fe20000000000 */
[----:B------:R-:W-:Y:S01]  /*3760*/  @!P0 FSEL R18, R13, R18, !P2 ;  /* 0x000000120d128208 */ /* 0x000fe20005000000 */
[----:B------:R-:W-:Y:S01]  /*3770*/  @P0 DADD R12, -R4, 1 ;  /* 0x3ff00000040c0429 */ /* 0x000fe20000000100 */
[----:B------:R-:W-:-:S07]  /*3780*/  @!P0 FSEL R19, R15, R19, !P2 ;  /* 0x000000130f138208 */ /* 0x000fce0005000000 */
[----:B------:R-:W-:Y:S01]  /*3790*/  @P0 DFMA R18, R12, R16, R6 ;  /* 0x000000100c12022b */ /* 0x000fe20000000006 */
[----:B------:R-:W-:Y:S02]  /*37a0*/  IMAD.MOV.U32 R6, RZ, RZ, R22 ;  /* 0x000000ffff067224 */ /* 0x000fe400078e0016 */
[----:B------:R-:W-:-:S03]  /*37b0*/  IMAD.MOV.U32 R7, RZ, RZ, R23 ;  /* 0x000000ffff077224 */ /* 0x000fc600078e0017 */
[----:B------:R-:W0:Y:S01]  /*37c0*/  F2F.F32.F64 R15, R18 ;  /* 0x00000012000f7310 */ /* 0x000e220000301000 */
[----:B-1----:R-:W-:Y:S01]  /*37d0*/  IMAD.WIDE.U32 R6, R10, UR4, R6 ;  /* 0x000000040a067c25 */ /* 0x002fe2000f8e0006 */
[----:B------:R-:W-:-:S03]  /*37e0*/  DSETP.NAN.AND P1, PT, R18, R18, PT ;  /* 0x000000121200722a */ /* 0x000fc60003f28000 */
[----:B------:R-:W-:Y:S01]  /*37f0*/  IMAD R7, R10, R27, R7 ;  /* 0x0000001b0a077224 */ /* 0x000fe200078e0207 */
[----:B--2---:R-:W-:Y:S01]  /*3800*/  LEA R12, P0, R6, UR12, 0x2 ;  /* 0x0000000c060c7c11 */ /* 0x004fe2000f8010ff */
[----:B------:R-:W-:-:S03]  /*3810*/  VIADD R10, R10, 0x1 ;  /* 0x000000010a0a7836 */ /* 0x000fc60000000000 */
[----:B------:R-:W-:Y:S01]  /*3820*/  LEA.HI.X R13, R6, UR13, R7, 0x2, P0 ;  /* 0x0000000d060d7c11 */ /* 0x000fe200080f1407 */
[----:B------:R-:W-:Y:S01]  /*3830*/  DADD R6, R18, R20 ;  /* 0x0000000012067229 */ /* 0x000fe20000000014 */
[----:B------:R-:W-:-:S03]  /*3840*/  ISETP.GE.AND P0, PT, R10, R29, PT ;  /* 0x0000001d0a00720c */ /* 0x000fc60003f06270 */
[----:B0-----:R0:W-:Y:S01]  /*3850*/  STG.E desc[UR6][R12.64], R15 ;  /* 0x0000000f0c007986 */ /* 0x0011e2000c101906 */
[----:B------:R-:W-:-:S04]  /*3860*/  @P1 IMAD.MOV R0, RZ, RZ, R25 ;  /* 0x000000ffff001224 */ /* 0x000fc800078e0219 */
[----:B------:R-:W-:Y:S01]  /*3870*/  IMAD.MOV.U32 R25, RZ, RZ, R0 ;  /* 0x000000ffff197224 */ /* 0x000fe200078e0000 */
[----:B------:R-:W-:Y:S02]  /*3880*/  FSEL R20, R6, R20, !P1 ;  /* 0x0000001406147208 */ /* 0x000fe40004800000 */
[----:B------:R-:W-:Y:S02]  /*3890*/  FSEL R21, R7, R21, !P1 ;  /* 0x0000001507157208 */ /* 0x000fe40004800000 */
[----:B------:R-:W-:Y:S05]  /*38a0*/  @!P0 BRA `(.L_x_53) ;  /* 0xfffffff800748947 */ /* 0x000fea000383ffff */
[----:B------:R-:W-:Y:S05]  /*38b0*/  BSYNC.RECONVERGENT B3 ;  /* 0x0000000000037941 */ /* 0x000fea0003800200 */
.L_x_46:
[----:B------:R-:W-:Y:S05]  /*38c0*/  BRA `(.L_x_44) ;  /* 0x0000000400187947 */ /* 0x000fea0003800000 */
.L_x_45:
[----:B------:R-:W0:Y:S01]  /*38d0*/  LDCU UR4, c[0x0][0x3ac] ;  /* 0x00007580ff0477ac */ /* 0x000e220008000800 */
[----:B------:R-:W-:Y:S01]  /*38e0*/  BSSY.RECONVERGENT B0, `(.L_x_54) ;  /* 0x000001c000007945 */ /* 0x000fe20003800200 */
[----:B0-----:R-:W-:-:S04]  /*38f0*/  IADD3 R6, PT, PT, R26, UR4, RZ ;  /* 0x000000041a067c10 */ /* 0x001fc8000fffe0ff */
[----:B------:R-:W-:-:S05]  /*3900*/  VIMNMX R0, PT, PT, R6, R29, !PT ;  /* 0x0000001d06007248 */ /* 0x000fca0007fe0100 */
[----:B------:R-:W-:-:S04]  /*3910*/  IMAD.IADD R6, R0, 0x1, -R6 ;  /* 0x0000000100067824 */ /* 0x000fc800078e0a06 */
[C---:B------:R-:W-:Y:S01]  /*3920*/  VIADD R0, R6.reuse, 0x1 ;  /* 0x0000000106007836 */ /* 0x040fe20000000000 */
[----:B------:R-:W-:-:S04]  /*3930*/  ISETP.GE.U32.AND P1, PT, R6, 0x3, PT ;  /* 0x000000030600780c */ /* 0x000fc80003f26070 */
[----:B------:R-:W-:-:S13]  /*3940*/  LOP3.LUT P0, R17, R0, 0x3, RZ, 0xc0, !PT ;  /* 0x0000000300117812 */ /* 0x000fda000780c0ff */
[----:B------:R-:W-:Y:S05]  /*3950*/  @!P0 BRA `(.L_x_55) ;  /* 0x0000000000508947 */ /* 0x000fea0003800000 */
[----:B------:R0:W1:Y:S01]  /*3960*/  F2F.F32.F64 R31, R18 ;  /* 0x00000012001f7310 */ /* 0x0000620000301000 */
[----:B------:R-:W-:Y:S01]  /*3970*/  DSETP.NAN.AND P2, PT, R18, R18, PT ;  /* 0x000000121200722a */ /* 0x000fe20003f48000 */
[----:B------:R-:W-:-:S13]  /*3980*/  IMAD.MOV.U32 R0, RZ, RZ, RZ ;  /* 0x000000ffff007224 */ /* 0x000fda00078e00ff */
.L_x_56:
[----:B------:R-:W-:Y:S02]  /*3990*/  IMAD.MOV.U32 R6, RZ, RZ, R22 ;  /* 0x000000ffff067224 */ /* 0x000fe400078e0016 */
[----:B------:R-:W-:Y:S02]  /*39a0*/  IMAD.MOV.U32 R7, RZ, RZ, R23 ;  /* 0x000000ffff077224 */ /* 0x000fe400078e0017 */
[----:B------:R-:W-:Y:S02]  /*39b0*/  VIADD R0, R0, 0x1 ;  /* 0x0000000100007836 */ /* 0x000fe40000000000 */
[----:B------:R-:W-:-:S04]  /*39c0*/  IMAD.WIDE.U32 R6, R13, R10, R6 ;  /* 0x0000000a0d067225 */ /* 0x000fc800078e0006 */
[----:B------:R-:W-:Y:S01]  /*39d0*/  IMAD R7, R27, R10, R7 ;  /* 0x0000000a1b077224 */ /* 0x000fe200078e0207 */
[C---:B--2---:R-:W-:Y:S01]  /*39e0*/  LEA R14, P0, R6.reuse, UR14, 0x2 ;  /* 0x0000000e060e7c11 */ /* 0x044fe2000f8010ff */
[----:B------:R-:W-:Y:S02]  /*39f0*/  VIADD R12, R25, 0x1 ;  /* 0x00000001190c7836 */ /* 0x000fe40000000000 */
[----:B------:R-:W-:Y:S01]  /*3a00*/  @P2 IMAD.MOV R12, RZ, RZ, R25 ;  /* 0x000000ffff0c2224 */ /* 0x000fe200078e0219 */
[----:B------:R-:W-:Y:S01]  /*3a10*/  LEA.HI.X R15, R6, UR15, R7, 0x2, P0 ;  /* 0x0000000f060f7c11 */ /* 0x000fe200080f1407 */
[----:B------:R-:W-:Y:S01]  /*3a20*/  DADD R6, R18, R20 ;  /* 0x0000000012067229 */ /* 0x000fe20000000014 */
[----:B------:R-:W-:Y:S01]  /*3a30*/  ISETP.NE.AND P0, PT, R0, R17, PT ;  /* 0x000000110000720c */ /* 0x000fe20003f05270 */
[----:B------:R-:W-:Y:S02]  /*3a40*/  IMAD.MOV.U32 R25, RZ, RZ, R12 ;  /* 0x000000ffff197224 */ /* 0x000fe400078e000c */
[----:B-1----:R2:W-:Y:S01]  /*3a50*/  STG.E desc[UR6][R14.64], R31 ;  /* 0x0000001f0e007986 */ /* 0x0025e2000c101906 */
[----:B------:R-:W-:-:S05]  /*3a60*/  VIADD R10, R10, 0x1 ;  /* 0x000000010a0a7836 */ /* 0x000fca0000000000 */
[----:B------:R-:W-:Y:S02]  /*3a70*/  FSEL R20, R6, R20, !P2 ;  /* 0x0000001406147208 */ /* 0x000fe40005000000 */
[----:B------:R-:W-:Y:S02]  /*3a80*/  FSEL R21, R7, R21, !P2 ;  /* 0x0000001507157208 */ /* 0x000fe40005000000 */
[----:B------:R-:W-:Y:S05]  /*3a90*/  @P0 BRA `(.L_x_56) ;  /* 0xfffffffc00bc0947 */ /* 0x000fea000383ffff */
.L_x_55:
[----:B------:R-:W-:Y:S05]  /*3aa0*/  BSYNC.RECONVERGENT B0 ;  /* 0x0000000000007941 */ /* 0x000fea0003800200 */
.L_x_54:
[----:B------:R-:W-:Y:S05]  /*3ab0*/  @!P1 BRA `(.L_x_44) ;  /* 0x00000000009c9947 */ /* 0x000fea0003800000 */
[----:B------:R1:W3:Y:S01]  /*3ac0*/  F2F.F32.F64 R17, R18 ;  /* 0x0000001200117310 */ /* 0x0002e20000301000 */
[----:B------:R-:W-:-:S14]  /*3ad0*/  DSETP.NAN.AND P1, PT, R18, R18, PT ;  /* 0x000000121200722a */ /* 0x000fdc0003f28000 */
.L_x_57:
[----:B--2---:R-:W-:Y:S02]  /*3ae0*/  IMAD.MOV.U32 R14, RZ, RZ, R22 ;  /* 0x000000ffff0e7224 */ /* 0x004fe400078e0016 */
[----:B------:R-:W-:Y:S02]  /*3af0*/  IMAD.MOV.U32 R15, RZ, RZ, R23 ;  /* 0x000000ffff0f7224 */ /* 0x000fe400078e0017 */
[----:B------:R-:W-:Y:S02]  /*3b00*/  VIADD R0, R10, 0x1 ;  /* 0x000000010a007836 */ /* 0x000fe40000000000 */
[----:B------:R-:W-:-:S04]  /*3b10*/  IMAD.WIDE.U32 R6, R13, R10, R14 ;  /* 0x0000000a0d067225 */ /* 0x000fc800078e000e */
[----:B------:R-:W-:Y:S01]  /*3b20*/  IMAD R7, R27, R10, R7 ;  /* 0x0000000a1b077224 */ /* 0x000fe200078e0207 */
[----:B------:R-:W-:-:S04]  /*3b30*/  LEA R34, P0, R6, UR16, 0x2 ;  /* 0x0000001006227c11 */ /* 0x000fc8000f8010ff */
[----:B------:R-:W-:Y:S01]  /*3b40*/  LEA.HI.X R35, R6, UR17, R7, 0x2, P0 ;  /* 0x0000001106237c11 */ /* 0x000fe200080f1407 */
[----:B------:R-:W-:-:S04]  /*3b50*/  IMAD.WIDE.U32 R6, R0, R13, R14 ;  /* 0x0000000d00067225 */ /* 0x000fc800078e000e */
[----:B------:R-:W-:Y:S01]  /*3b60*/  IMAD R7, R0, R27, R7 ;  /* 0x0000001b00077224 */ /* 0x000fe200078e0207 */
[----:B------:R-:W-:Y:S01]  /*3b70*/  LEA R32, P0, R6, UR16, 0x2 ;  /* 0x0000001006207c11 */ /* 0x000fe2000f8010ff */
[----:B------:R-:W-:Y:S01]  /*3b80*/  VIADD R0, R10, 0x2 ;  /* 0x000000020a007836 */ /* 0x000fe20000000000 */
[----:B---3--:R4:W-:Y:S02]  /*3b90*/  STG.E desc[UR6][R34.64], R17 ;  /* 0x0000001122007986 */ /* 0x0089e4000c101906 */
[----:B------:R-:W-:Y:S01]  /*3ba0*/  LEA.HI.X R33, R6, UR17, R7, 0x2, P0 ;  /* 0x0000001106217c11 */ /* 0x000fe200080f1407 */
[----:B------:R-:W-:-:S04]  /*3bb0*/  IMAD.WIDE.U32 R30, R0, R13, R14 ;  /* 0x0000000d001e7225 */ /* 0x000fc800078e000e */
[----:B------:R-:W-:Y:S01]  /*3bc0*/  IMAD R7, R0, R27, R31 ;  /* 0x0000001b00077224 */ /* 0x000fe200078e021f */
[----:B------:R-:W-:Y:S01]  /*3bd0*/  LEA R6, P0, R30, UR16, 0x2 ;  /* 0x000000101e067c11 */ /* 0x000fe2000f8010ff */
[C---:B------:R-:W-:Y:S01]  /*3be0*/  VIADD R0, R10.reuse, 0x3 ;  /* 0x000000030a007836 */ /* 0x040fe20000000000 */
[----:B------:R4:W-:Y:S01]  /*3bf0*/  STG.E desc[UR6][R32.64], R17 ;  /* 0x0000001120007986 */ /* 0x0009e2000c101906 */
[----:B------:R-:W-:Y:S01]  /*3c00*/  VIADD R10, R10, 0x4 ;  /* 0x000000040a0a7836 */ /* 0x000fe20000000000 */
[----:B------:R-:W-:Y:S01]  /*3c10*/  LEA.HI.X R7, R30, UR17, R7, 0x2, P0 ;  /* 0x000000111e077c11 */ /* 0x000fe200080f1407 */
[----:B------:R-:W-:-:S04]  /*3c20*/  IMAD.WIDE.U32 R30, R0, R13, R14 ;  /* 0x0000000d001e7225 */ /* 0x000fc800078e000e */
[----:B------:R-:W-:Y:S01]  /*3c30*/  IMAD R15, R0, R27, R31 ;  /* 0x0000001b000f7224 */ /* 0x000fe200078e021f */
[C---:B------:R-:W-:Y:S01]  /*3c40*/  LEA R14, P0, R30.reuse, UR16, 0x2 ;  /* 0x000000101e0e7c11 */ /* 0x040fe2000f8010ff */
[----:B------:R4:W-:Y:S01]  /*3c50*/  STG.E desc[UR6][R6.64], R17 ;  /* 0x0000001106007986 */ /* 0x0009e2000c101906 */
[C---:B------:R-:W-:Y:S01]  /*3c60*/  VIADD R0, R25.reuse, 0x4 ;  /* 0x0000000419007836 */ /* 0x040fe20000000000 */
[----:B------:R-:W-:Y:S02]  /*3c70*/  @P1 IADD3 R0, PT, PT, R25, RZ, RZ ;  /* 0x000000ff19001210 */ /* 0x000fe40007ffe0ff */
[----:B------:R-:W-:Y:S01]  /*3c80*/  LEA.HI.X R15, R30, UR17, R15, 0x2, P0 ;  /* 0x000000111e0f7c11 */ /* 0x000fe200080f140f */
[C---:B------:R-:W-:Y:S01]  /*3c90*/  DADD R30, R18.reuse, R20 ;  /* 0x00000000121e7229 */ /* 0x040fe20000000014 */
[----:B------:R-:W-:Y:S01]  /*3ca0*/  ISETP.GE.AND P0, PT, R10, R29, PT ;  /* 0x0000001d0a00720c */ /* 0x000fe20003f06270 */
[----:B------:R-:W-:Y:S02]  /*3cb0*/  IMAD.MOV.U32 R25, RZ, RZ, R0 ;  /* 0x000000ffff197224 */ /* 0x000fe400078e0000 */
[----:B------:R4:W-:Y:S04]  /*3cc0*/  STG.E desc[UR6][R14.64], R17 ;  /* 0x000000110e007986 */ /* 0x0009e8000c101906 */
[----:B------:R-:W-:-:S08]  /*3cd0*/  DADD R30, R18, R30 ;  /* 0x00000000121e7229 */ /* 0x000fd0000000001e */
[----:B------:R-:W-:-:S08]  /*3ce0*/  DADD R30, R18, R30 ;  /* 0x00000000121e7229 */ /* 0x000fd0000000001e */
[----:B------:R-:W-:-:S10]  /*3cf0*/  DADD R30, R18, R30 ;  /* 0x00000000121e7229 */ /* 0x000fd4000000001e */
[----:B------:R-:W-:Y:S02]  /*3d00*/  FSEL R20, R30, R20, !P1 ;  /* 0x000000141e147208 */ /* 0x000fe40004800000 */
[----:B------:R-:W-:Y:S01]  /*3d10*/  FSEL R21, R31, R21, !P1 ;  /* 0x000000151f157208 */ /* 0x000fe20004800000 */
[----:B----4-:R-:W-:Y:S06]  /*3d20*/  @!P0 BRA `(.L_x_57) ;  /* 0xfffffffc006c8947 */ /* 0x010fec000383ffff */
.L_x_44:
[----:B------:R-:W-:Y:S05]  /*3d30*/  BSYNC.RECONVERGENT B2 ;  /* 0x0000000000027941 */ /* 0x000fea0003800200 */
.L_x_43:
[----:B------:R-:W-:Y:S05]  /*3d40*/  WARPSYNC.ALL ;  /* 0x0000000000007948 */ /* 0x000fea0003800000 */
[----:B------:R-:W3:Y:S01]  /*3d50*/  LDCU UR4, c[0x0][0x3a4] ;  /* 0x00007480ff0477ac */ /* 0x000ee20008000800 */
[----:B------:R-:W-:Y:S01]  /*3d60*/  BSSY.RECONVERGENT B1, `(.L_x_58) ;  /* 0x000003b000017945 */ /* 0x000fe20003800200 */
[----:B------:R-:W-:Y:S02]  /*3d70*/  IMAD.MOV.U32 R16, RZ, RZ, 0x0 ;  /* 0x00000000ff107424 */ /* 0x000fe400078e00ff */
[----:B------:R-:W-:Y:S01]  /*3d80*/  IMAD.MOV.U32 R17, RZ, RZ, 0x7ff80000 ;  /* 0x7ff80000ff117424 */ /* 0x000fe200078e00ff */
[----:B---3--:R-:W-:-:S13]  /*3d90*/  ISETP.GT.AND P0, PT, R8, UR4, PT ;  /* 0x0000000408007c0c */ /* 0x008fda000bf04270 */
[----:B------:R-:W-:Y:S05]  /*3da0*/  @P0 BRA `(.L_x_59) ;  /* 0x0000000000d80947 */ /* 0x000fea0003800000 */
[----:B------:R-:W-:Y:S01]  /*3db0*/  ISETP.NE.AND P0, PT, R25, RZ, PT ;  /* 0x000000ff1900720c */ /* 0x000fe20003f05270 */
[----:B------:R-:W-:Y:S01]  /*3dc0*/  BSSY.RECONVERGENT B2, `(.L_x_60) ;  /* 0x000001c000027945 */ /* 0x000fe20003800200 */
[----:B------:R-:W-:Y:S02]  /*3dd0*/  IMAD.MOV.U32 R16, RZ, RZ, 0x0 ;  /* 0x00000000ff107424 */ /* 0x000fe400078e00ff */
[----:B------:R-:W-:-:S09]  /*3de0*/  IMAD.MOV.U32 R17, RZ, RZ, 0x7ff80000 ;  /* 0x7ff80000ff117424 */ /* 0x000fd200078e00ff */
[----:B------:R-:W-:Y:S05]  /*3df0*/  @!P0 BRA `(.L_x_61) ;  /* 0x0000000000608947 */ /* 0x000fea0003800000 */
[----:B------:R-:W3:Y:S01]  /*3e00*/  I2F.F64.U32 R32, R25 ;  /* 0x0000001900207312 */ /* 0x000ee20000201800 */
[----:B------:R-:W-:Y:S01]  /*3e10*/  IMAD.MOV.U32 R6, RZ, RZ, 0x1 ;  /* 0x00000001ff067424 */ /* 0x000fe200078e00ff */
[----:B------:R-:W-:Y:S01]  /*3e20*/  FSETP.GEU.AND P1, PT, |R21|, 6.5827683646048100446e-37, PT ;  /* 0x036000001500780b */ /* 0x000fe20003f2e200 */
[----:B------:R-:W-:Y:S05]  /*3e30*/  BSSY.RECONVERGENT B3, `(.L_x_61) ;  /* 0x0000014000037945 */ /* 0x000fea0003800200 */
[----:B---3--:R-:W0:Y:S02]  /*3e40*/  MUFU.RCP64H R7, R33 ;  /* 0x0000002100077308 */ /* 0x008e240000001800 */
[----:B01----:R-:W-:-:S08]  /*3e50*/  DFMA R12, -R32, R6, 1 ;  /* 0x3ff00000200c742b */ /* 0x003fd00000000106 */
        /* <DEDUP_REMOVED lines=14> */
[----:B--2---:R-:W-:Y:S05]  /*3f40*/  CALL.REL.NOINC `($__internal_0_$__cuda_sm20_div_rn_f64_full) ;  /* 0x0000000800a47944 */ /* 0x004fea0003c00000 */
[----:B------:R-:W-:Y:S02]  /*3f50*/  IMAD.MOV.U32 R16, RZ, RZ, R24 ;  /* 0x000000ffff107224 */ /* 0x000fe400078e0018 */
[----:B------:R-:W-:-:S07]  /*3f60*/  IMAD.MOV.U32 R17, RZ, RZ, R25 ;  /* 0x000000ffff117224 */ /* 0x000fce00078e0019 */
.L_x_62:
[----:B------:R-:W-:Y:S05]  /*3f70*/  BSYNC.RECONVERGENT B3 ;  /* 0x0000000000037941 */ /* 0x000fea0003800200 */
.L_x_61:
[----:B------:R-:W-:Y:S05]  /*3f80*/  BSYNC.RECONVERGENT B2 ;  /* 0x0000000000027941 */ /* 0x000fea0003800200 */
.L_x_60:
[----:B------:R-:W3:Y:S01]  /*3f90*/  LDCU UR4, c[0x0][0x3a0] ;  /* 0x00007400ff0477ac */ /* 0x000ee20008000800 */
[----:B------:R-:W-:Y:S01]  /*3fa0*/  IMAD.MOV.U32 R6, RZ, RZ, R22 ;  /* 0x000000ffff067224 */ /* 0x000fe200078e0016 */
[----:B012---:R-:W0:Y:S01]  /*3fb0*/  F2F.F32.F64 R15, R16 ;  /* 0x00000010000f7310 */ /* 0x007e220000301000 */
[----:B------:R-:W-:Y:S01]  /*3fc0*/  IMAD.MOV.U32 R7, RZ, RZ, R23 ;  /* 0x000000ffff077224 */ /* 0x000fe200078e0017 */
[----:B------:R-:W1:Y:S01]  /*3fd0*/  LDCU.128 UR8, c[0x0][0x3c0] ;  /* 0x00007800ff0877ac */ /* 0x000e620008000c00 */
[----:B---3--:R-:W-:Y:S01]  /*3fe0*/  IMAD.WIDE R6, R11, UR4, R6 ;  /* 0x000000040b067c25 */ /* 0x008fe2000f8e0206 */
[----:B------:R-:W2:Y:S03]  /*3ff0*/  LDCU.64 UR4, c[0x0][0x3d0] ;  /* 0x00007a00ff0477ac */ /* 0x000ea60008000a00 */
[C---:B------:R-:W-:Y:S01]  /*4000*/  IMAD.SHL.U32 R12, R6.reuse, 0x4, RZ ;  /* 0x00000004060c7824 */ /* 0x040fe200078e00ff */
[----:B------:R-:W-:-:S04]  /*4010*/  SHF.L.U64.HI R14, R6, 0x2, R7 ;  /* 0x00000002060e7819 */ /* 0x000fc80000010207 */
[C---:B-1----:R-:W-:Y:S02]  /*4020*/  IADD3 R6, P0, PT, R12.reuse, UR10, RZ ;  /* 0x0000000a0c067c10 */ /* 0x042fe4000ff1e0ff */
[----:B------:R-:W-:Y:S02]  /*4030*/  IADD3 R10, P1, PT, R12, UR8, RZ ;  /* 0x000000080c0a7c10 */ /* 0x000fe4000ff3e0ff */
[C---:B------:R-:W-:Y:S02]  /*4040*/  IADD3.X R7, PT, PT, R14.reuse, UR11, RZ, P0, !PT ;  /* 0x0000000b0e077c10 */ /* 0x040fe400087fe4ff */
[----:B------:R-:W-:-:S03]  /*4050*/  IADD3.X R11, PT, PT, R14, UR9, RZ, P1, !PT ;  /* 0x000000090e0b7c10 */ /* 0x000fc60008ffe4ff */
[----:B0-----:R3:W-:Y:S04]  /*4060*/  STG.E desc[UR6][R6.64], R15 ;  /* 0x0000000f06007986 */ /* 0x0017e8000c101906 */
[----:B------:R-:W4:Y:S01]  /*4070*/  LDG.E R10, desc[UR6][R10.64] ;  /* 0x000000060a0a7981 */ /* 0x000f22000c1e1900 */
[----:B------:R-:W-:Y:S01]  /*4080*/  FADD R13, R15, R15 ;  /* 0x0000000f0f0d7221 */ /* 0x000fe20000000000 */
[----:B------:R-:W-:Y:S01]  /*4090*/  DSETP.NAN.AND P1, PT, R16, R16, PT ;  /* 0x000000101000722a */ /* 0x000fe20003f28000 */
[----:B--2---:R-:W-:Y:S02]  /*40a0*/  IADD3 R12, P2, PT, R12, UR4, RZ ;  /* 0x000000040c0c7c10 */ /* 0x004fe4000ff5e0ff */
[C---:B----4-:R-:W-:Y:S01]  /*40b0*/  FFMA R13, R10.reuse, 3, -R13 ;  /* 0x404000000a0d7823 */ /* 0x050fe2000000080d */
[----:B------:R-:W-:-:S04]  /*40c0*/  FSETP.NAN.AND P0, PT, R10, R10, PT ;  /* 0x0000000a0a00720b */ /* 0x000fc80003f08000 */
[----:B------:R-:W-:Y:S02]  /*40d0*/  FSEL R0, R13, +QNAN , !P1 ;  /* 0x7fffffff0d007808 */ /* 0x000fe40004800000 */
[----:B------:R-:W-:Y:S02]  /*40e0*/  IADD3.X R13, PT, PT, R14, UR5, RZ, P2, !PT ;  /* 0x000000050e0d7c10 */ /* 0x000fe400097fe4ff */
[----:B------:R-:W-:-:S05]  /*40f0*/  FSEL R21, R0, +QNAN , !P0 ;  /* 0x7fffffff00157808 */ /* 0x000fca0004000000 */
[----:B------:R3:W-:Y:S02]  /*4100*/  STG.E desc[UR6][R12.64], R21 ;  /* 0x000000150c007986 */ /* 0x0007e4000c101906 */
.L_x_59:
[----:B------:R-:W-:Y:S05]  /*4110*/  BSYNC.RECONVERGENT B1 ;  /* 0x0000000000017941 */ /* 0x000fea0003800200 */
.L_x_58:
[----:B------:R-:W4:Y:S02]  /*4120*/  LDCU UR4, c[0x0][0x3a4] ;  /* 0x00007480ff0477ac */ /* 0x000f240008000800 */
[----:B----4-:R-:W-:-:S13]  /*4130*/  ISETP.GE.AND P0, PT, R8, UR4, PT ;  /* 0x0000000408007c0c */ /* 0x010fda000bf06270 */
[----:B------:R-:W-:Y:S05]  /*4140*/  @P0 EXIT ;  /* 0x000000000000094d */ /* 0x000fea0003800000 */
[----:B------:R-:W4:Y:S01]  /*4150*/  LDCU UR4, c[0x0][0x3a0] ;  /* 0x00007400ff0477ac */ /* 0x000f220008000800 */
[----:B------:R-:W-:Y:S01]  /*4160*/  DADD R28, -R2, 1 ;  /* 0x3ff00000021c7429 */ /* 0x000fe20000000100 */
[----:B------:R-:W0:Y:S01]  /*4170*/  LDCU UR12, c[0x0][0x3a0] ;  /* 0x00007400ff0c77ac */ /* 0x000e220008000800 */
[----:B------:R-:W0:Y:S01]  /*4180*/  LDCU.128 UR8, c[0x0][0x380] ;  /* 0x00007000ff0877ac */ /* 0x000e220008000c00 */
[----:B----4-:R-:W-:-:S12]  /*4190*/  USHF.R.S32.HI UR4, URZ, 0x1f, UR4 ;  /* 0x0000001fff047899 */ /* 0x010fd80008011404 */
.L_x_69:
[----:B----4-:R-:W4:Y:S01]  /*41a0*/  LDC R11, c[0x0][0x3a8] ;  /* 0x0000ea00ff0b7b82 */ /* 0x010f220000000800 */
[----:B------:R-:W-:Y:S01]  /*41b0*/  BSSY.RECONVERGENT B2, `(.L_x_63) ;  /* 0x0000049000027945 */ /* 0x000fe20003800200 */
[----:B------:R-:W-:Y:S01]  /*41c0*/  IMAD.MOV.U32 R10, RZ, RZ, 0x7f800000 ;  /* 0x7f800000ff0a7424 */ /* 0x000fe200078e00ff */
[----:B---3--:R-:W-:Y:S01]  /*41d0*/  MOV R7, 0xff800000 ;  /* 0xff80000000077802 */ /* 0x008fe20000000f00 */
[----:B------:R-:W-:Y:S02]  /*41e0*/  IMAD.MOV.U32 R20, RZ, RZ, R18 ;  /* 0x000000ffff147224 */ /* 0x000fe400078e0012 */
[----:B------:R-:W-:Y:S02]  /*41f0*/  IMAD.MOV.U32 R21, RZ, RZ, R19 ;  /* 0x000000ffff157224 */ /* 0x000fe400078e0013 */
[----:B------:R-:W-:Y:S02]  /*4200*/  IMAD.MOV.U32 R26, RZ, RZ, R16 ;  /* 0x000000ffff1a7224 */ /* 0x000fe400078e0010 */
[----:B------:R-:W-:Y:S01]  /*4210*/  IMAD.MOV.U32 R27, RZ, RZ, R17 ;  /* 0x000000ffff1b7224 */ /* 0x000fe200078e0011 */
[----:B----4-:R-:W-:-:S13]  /*4220*/  ISETP.GE.AND P0, PT, R11, 0x1, PT ;  /* 0x000000010b00780c */ /* 0x010fda0003f06270 */
[----:B------:R-:W-:Y:S05]  /*4230*/  @!P0 BRA `(.L_x_64) ;  /* 0x00000000007c8947 */ /* 0x000fea0003800000 */
[----:B------:R-:W3:Y:S01]  /*4240*/  LDCU UR5, c[0x0][0x3a0] ;  /* 0x00007400ff0577ac */ /* 0x000ee20008000800 */
[----:B------:R-:W-:Y:S01]  /*4250*/  IADD3 R11, PT, PT, R8, 0x1, -R11 ;  /* 0x00000001080b7810 */ /* 0x000fe20007ffe80b */
[----:B01----:R-:W-:Y:S02]  /*4260*/  IMAD.MOV.U32 R12, RZ, RZ, R22 ;  /* 0x000000ffff0c7224 */ /* 0x003fe400078e0016 */
[----:B------:R-:W-:Y:S01]  /*4270*/  IMAD.MOV.U32 R13, RZ, RZ, R23 ;  /* 0x000000ffff0d7224 */ /* 0x000fe200078e0017 */
[----:B------:R-:W-:Y:S01]  /*4280*/  SHF.R.S32.HI R0, RZ, 0x1f, R11 ;  /* 0x0000001fff007819 */ /* 0x000fe2000001140b */
[----:B------:R-:W-:Y:S02]  /*4290*/  IMAD.MOV.U32 R7, RZ, RZ, -0x800000 ;  /* 0xff800000ff077424 */ /* 0x000fe400078e00ff */
[----:B------:R-:W-:Y:S02]  /*42a0*/  IMAD.MOV.U32 R10, RZ, RZ, 0x7f800000 ;  /* 0x7f800000ff0a7424 */ /* 0x000fe400078e00ff */
[----:B---3--:R-:W-:-:S02]  /*42b0*/  IMAD R0, R0, UR5, RZ ;  /* 0x0000000500007c24 */ /* 0x008fc4000f8e02ff */
[----:B------:R-:W-:-:S04]  /*42c0*/  IMAD.WIDE.U32 R12, R11, UR5, R12 ;  /* 0x000000050b0c7c25 */ /* 0x000fc8000f8e000c */
[----:B------:R-:W-:Y:S02]  /*42d0*/  IMAD R25, R11, UR4, R0 ;  /* 0x000000040b197c24 */ /* 0x000fe4000f8e0200 */
[----:B------:R-:W-:Y:S02]  /*42e0*/  IMAD.MOV.U32 R6, RZ, RZ, R12 ;  /* 0x000000ffff067224 */ /* 0x000fe400078e000c */
[----:B------:R-:W-:-:S07]  /*42f0*/  IMAD.IADD R25, R13, 0x1, R25 ;  /* 0x000000010d197824 */ /* 0x000fce00078e0219 */
.L_x_66:
[C---:B--2---:R-:W-:Y:S01]  /*4300*/  IMAD.SHL.U32 R14, R6.reuse, 0x4, RZ ;  /* 0x00000004060e7824 */ /* 0x044fe200078e00ff */
        /* <DEDUP_REMOVED lines=11> */
[C---:B------:R-:W-:Y:S01]  /*43c0*/  ISETP.GE.AND P0, PT, R11.reuse, R8, PT ;  /* 0x000000080b00720c */ /* 0x040fe20003f06270 */
[----:B------:R-:W-:Y:S01]  /*43d0*/  VIADD R11, R11, 0x1 ;  /* 0x000000010b0b7836 */ /* 0x000fe20000000000 */
[----:B------:R-:W-:Y:S02]  /*43e0*/  IADD3 R6, P1, PT, R6, UR12, RZ ;  /* 0x0000000c06067c10 */ /* 0x000fe4000ff3e0ff */
[----:B------:R-:W-:Y:S02]  /*43f0*/  FMNMX R7, R12, R7, !PT ;  /* 0x000000070c077209 */ /* 0x000fe40007800000 */
[----:B------:R-:W-:Y:S02]  /*4400*/  FMNMX R10, R15, R10, PT ;  /* 0x0000000a0f0a7209 */ /* 0x000fe40003800000 */
[----:B------:R-:W-:-:S05]  /*4410*/  IADD3.X R25, PT, PT, R25, UR4, RZ, P1, !PT ;  /* 0x0000000419197c10 */ /* 0x000fca0008ffe4ff */
[----:B------:R-:W-:Y:S05]  /*4420*/  @!P0 BRA `(.L_x_66) ;  /* 0xfffffffc00b48947 */ /* 0x000fea000383ffff */
.L_x_64:
[----:B------:R-:W3:Y:S01]  /*4430*/  LDCU UR5, c[0x0][0x3a0] ;  /* 0x00007400ff0577ac */ /* 0x000ee20008000800 */
[----:B------:R-:W-:Y:S01]  /*4440*/  SHF.R.S32.HI R0, RZ, 0x1f, R8 ;  /* 0x0000001fff007819 */ /* 0x000fe20000011408 */
[----:B01----:R-:W-:Y:S01]  /*4450*/  IMAD.MOV.U32 R12, RZ, RZ, R22 ;  /* 0x000000ffff0c7224 */ /* 0x003fe200078e0016 */
[----:B------:R-:W2:Y:S01]  /*4460*/  LDCU.64 UR14, c[0x0][0x390] ;  /* 0x00007200ff0e77ac */ /* 0x000ea20008000a00 */
[----:B------:R-:W-:Y:S02]  /*4470*/  IMAD.MOV.U32 R13, RZ, RZ, R23 ;  /* 0x000000ffff0d7224 */ /* 0x000fe400078e0017 */
[----:B---3--:R-:W-:Y:S02]  /*4480*/  IMAD R11, R0, UR5, RZ ;  /* 0x00000005000b7c24 */ /* 0x008fe4000f8e02ff */
[----:B------:R-:W-:-:S04]  /*4490*/  IMAD.WIDE.U32 R12, R8, UR5, R12 ;  /* 0x00000005080c7c25 */ /* 0x000fc8000f8e000c */
[----:B------:R-:W-:Y:S01]  /*44a0*/  IMAD R11, R8, UR4, R11 ;  /* 0x00000004080b7c24 */ /* 0x000fe2000f8e020b */
[----:B--2---:R-:W-:-:S03]  /*44b0*/  LEA R14, P0, R12, UR14, 0x2 ;  /* 0x0000000e0c0e7c11 */ /* 0x004fc6000f8010ff */
[----:B------:R-:W-:-:S05]  /*44c0*/  IMAD.IADD R11, R13, 0x1, R11 ;  /* 0x000000010d0b7824 */ /* 0x000fca00078e020b */
[----:B------:R-:W-:-:S06]  /*44d0*/  LEA.HI.X R15, R12, UR15, R11, 0x2, P0 ;  /* 0x0000000f0c0f7c11 */ /* 0x000fcc00080f140b */
[----:B------:R-:W2:Y:S01]  /*44e0*/  LDG.E.CONSTANT R15, desc[UR6][R14.64] ;  /* 0x000000060e0f7981 */ /* 0x000ea2000c1e9900 */
[----:B------:R-:W-:Y:S02]  /*44f0*/  MOV R0, 0x7fffffff ;  /* 0x7fffffff00007802 */ /* 0x000fe40000000f00 */
[----:B--2---:R-:W-:-:S13]  /*4500*/  FSETP.NAN.AND P0, PT, R15, R15, PT ;  /* 0x0000000f0f00720b */ /* 0x004fda0003f08000 */
[----:B------:R-:W-:Y:S05]  /*4510*/  @P0 BRA `(.L_x_65) ;  /* 0x0000000000480947 */ /* 0x000fea0003800000 */
[----:B------:R-:W-:-:S13]  /*4520*/  FSETP.GT.AND P0, PT, R7, R10, PT ;  /* 0x0000000a0700720b */ /* 0x000fda0003f04000 */
[----:B------:R-:W-:Y:S05]  /*4530*/  @!P0 BRA `(.L_x_65) ;  /* 0x0000000000408947 */ /* 0x000fea0003800000 */
[--C-:B------:R-:W-:Y:S01]  /*4540*/  FADD R12, R7, -R10.reuse ;  /* 0x8000000a070c7221 */ /* 0x100fe20000000000 */
[----:B------:R-:W-:Y:S01]  /*4550*/  BSSY.RECONVERGENT B3, `(.L_x_67) ;  /* 0x000000d000037945 */ /* 0x000fe20003800200 */
[----:B------:R-:W-:Y:S02]  /*4560*/  FADD R10, R15, -R10 ;  /* 0x8000000a0f0a7221 */ /* 0x000fe40000000000 */
        /* <DEDUP_REMOVED lines=11> */
.L_x_68:
[----:B------:R-:W-:Y:S05]  /*4620*/  BSYNC.RECONVERGENT B3 ;  /* 0x0000000000037941 */ /* 0x000fea0003800200 */
.L_x_67:
[----:B------:R-:W-:-:S07]  /*4630*/  FMUL R0, R10, R0 ;  /* 0x000000000a007220 */ /* 0x000fce0000400000 */
.L_x_65:
[----:B------:R-:W-:Y:S05]  /*4640*/  BSYNC.RECONVERGENT B2 ;  /* 0x0000000000027941 */ /* 0x000fea0003800200 */
.L_x_63:
[----:B------:R-:W-:Y:S01]  /*4650*/  DSETP.NAN.AND P0, PT, R18, R18, PT ;  /* 0x000000121200722a */ /* 0x000fe20003f08000 */
[----:B------:R-:W0:Y:S01]  /*4660*/  F2F.F64.F32 R6, R0 ;  /* 0x0000000000067310 */ /* 0x000e220000201800 */
[----:B------:R-:W1:Y:S04]  /*4670*/  LDCU UR5, c[0x0][0x3a0] ;  /* 0x00007400ff0577ac */ /* 0x000e680008000800 */
[CC--:B------:R-:W-:Y:S01]  /*4680*/  FSETP.NAN.OR P1, PT, R0.reuse, R0.reuse, P0 ;  /* 0x000000000000720b */ /* 0x0c0fe20000728400 */
[----:B------:R-:W2:Y:S01]  /*4690*/  LDCU.64 UR14, c[0x0][0x3c0] ;  /* 0x00007800ff0e77ac */ /* 0x000ea20008000a00 */
[----:B------:R-:W3:Y:S01]  /*46a0*/  LDCU.64 UR16, c[0x0][0x3c8] ;  /* 0x00007900ff1077ac */ /* 0x000ee20008000a00 */
[----:B------:R-:W4:Y:S10]  /*46b0*/  LDCU.64 UR18, c[0x0][0x3d0] ;  /* 0x00007a00ff1277ac */ /* 0x000f340008000a00 */
[----:B------:R-:W-:Y:S01]  /*46c0*/  @!P1 DADD R12, -R4, 1 ;  /* 0x3ff00000040c9429 */ /* 0x000fe20000000100 */
[----:B------:R-:W-:Y:S01]  /*46d0*/  @P1 FSETP.NAN.AND P2, PT, R0, R0, PT ;  /* 0x000000000000120b */ /* 0x000fe20003f48000 */
[----:B0-----:R-:W-:Y:S01]  /*46e0*/  @!P1 DMUL R10, R6, R4 ;  /* 0x00000004060a9228 */ /* 0x001fe20000000000 */
[----:B------:R-:W-:-:S02]  /*46f0*/  @P1 FSEL R15, R6, R20, P0 ;  /* 0x00000014060f1208 */ /* 0x000fc40000000000 */
[-C--:B------:R-:W-:Y:S02]  /*4700*/  @P1 FSEL R7, R7, R21.reuse, P0 ;  /* 0x0000001507071208 */ /* 0x080fe40000000000 */
[----:B------:R-:W-:Y:S02]  /*4710*/  @P1 FSEL R6, R15, R20, !P2 ;  /* 0x000000140f061208 */ /* 0x000fe40005000000 */
[----:B------:R-:W-:Y:S01]  /*4720*/  @P1 FSEL R7, R7, R21, !P2 ;  /* 0x0000001507071208 */ /* 0x000fe20005000000 */
[----:B------:R-:W-:Y:S01]  /*4730*/  @!P1 DFMA R18, R12, R18, R10 ;  /* 0x000000120c12922b */ /* 0x000fe2000000000a */
[----:B------:R-:W-:Y:S01]  /*4740*/  SHF.R.S32.HI R0, RZ, 0x1f, R8 ;  /* 0x0000001fff007819 */ /* 0x000fe20000011408 */
[----:B------:R-:W-:-:S04]  /*4750*/  DSETP.NAN.AND P2, PT, R16, R16, PT ;  /* 0x000000101000722a */ /* 0x000fc80003f48000 */
[----:B------:R-:W-:Y:S02]  /*4760*/  @P1 IMAD.MOV.U32 R18, RZ, RZ, R6 ;  /* 0x000000ffff121224 */ /* 0x000fe400078e0006 */
[----:B------:R-:W-:-:S04]  /*4770*/  @P1 IMAD.MOV.U32 R19, RZ, RZ, R7 ;  /* 0x000000ffff131224 */ /* 0x000fc800078e0007 */
[----:B------:R-:W-:Y:S02]  /*4780*/  F2F.F32.F64 R21, R18 ;  /* 0x0000001200157310 */ /* 0x000fe40000301000 */
[----:B------:R-:W-:-:S14]  /*4790*/  DSETP.NAN.OR P0, PT, R18, R18, P2 ;  /* 0x000000121200722a */ /* 0x000fdc0001708400 */
[C---:B------:R-:W-:Y:S01]  /*47a0*/  @!P0 DMUL R6, R18.reuse, R2 ;  /* 0x0000000212068228 */ /* 0x040fe20000000000 */
[----:B------:R-:W-:Y:S01]  /*47b0*/  @P0 FSEL R11, R19, R27, P2 ;  /* 0x0000001b130b0208 */ /* 0x000fe20001000000 */
[----:B------:R-:W-:-:S06]  /*47c0*/  @P0 DSETP.NAN.AND P1, PT, R18, R18, PT ;  /* 0x000000121200022a */ /* 0x000fcc0003f28000 */
[----:B------:R-:W-:Y:S01]  /*47d0*/  @!P0 DFMA R16, R28, R16, R6 ;  /* 0x000000101c10822b */ /* 0x000fe20000000006 */
[----:B------:R-:W-:Y:S01]  /*47e0*/  @P0 FSEL R7, R18, R26, P2 ;  /* 0x0000001a12070208 */ /* 0x000fe20001000000 */
[----:B------:R-:W-:Y:S01]  /*47f0*/  IMAD.MOV.U32 R6, RZ, RZ, R22 ;  /* 0x000000ffff067224 */ /* 0x000fe200078e0016 */
[----:B------:R-:W-:-:S03]  /*4800*/  DSETP.NAN.AND P2, PT, R18, R18, PT ;  /* 0x000000121200722a */ /* 0x000fc60003f48000 */
[----:B------:R-:W-:Y:S01]  /*4810*/  @P0 FSEL R16, R7, R26, !P1 ;  /* 0x0000001a07100208 */ /* 0x000fe20004800000 */
[----:B------:R-:W-:Y:S01]  /*4820*/  IMAD.MOV.U32 R7, RZ, RZ, R23 ;  /* 0x000000ffff077224 */ /* 0x000fe200078e0017 */
[----:B------:R-:W-:Y:S01]  /*4830*/  @P0 FSEL R17, R11, R27, !P1 ;  /* 0x0000001b0b110208 */ /* 0x000fe20004800000 */
[----:B-1----:R-:W-:Y:S02]  /*4840*/  IMAD R11, R0, UR5, RZ ;  /* 0x00000005000b7c24 */ /* 0x002fe4000f8e02ff */
[C---:B------:R-:W-:Y:S01]  /*4850*/  IMAD.WIDE.U32 R6, R8.reuse, UR5, R6 ;  /* 0x0000000508067c25 */ /* 0x040fe2000f8e0006 */
[----:B------:R-:W0:Y:S01]  /*4860*/  F2F.F32.F64 R25, R16 ;  /* 0x0000001000197310 */ /* 0x000e220000301000 */
[----:B------:R-:W1:Y:S01]  /*4870*/  LDCU UR5, c[0x0][0x3a4] ;  /* 0x00007480ff0577ac */ /* 0x000e620008000800 */
[----:B------:R-:W-:Y:S01]  /*4880*/  DSETP.NAN.AND P3, PT, R16, R16, PT ;  /* 0x000000101000722a */ /* 0x000fe20003f68000 */
[----:B------:R-:W-:Y:S02]  /*4890*/  IMAD R11, R8, UR4, R11 ;  /* 0x00000004080b7c24 */ /* 0x000fe4000f8e020b */
[----:B------:R-:W-:-:S02]  /*48a0*/  IMAD.SHL.U32 R12, R6, 0x4, RZ ;  /* 0x00000004060c7824 */ /* 0x000fc400078e00ff */
[----:B------:R-:W-:Y:S02]  /*48b0*/  IMAD.IADD R11, R7, 0x1, R11 ;  /* 0x00000001070b7824 */ /* 0x000fe400078e020b */
[----:B------:R-:W-:Y:S01]  /*48c0*/  VIADD R8, R8, 0x1 ;  /* 0x0000000108087836 */ /* 0x000fe20000000000 */
[----:B---3--:R-:W-:Y:S02]  /*48d0*/  IADD3 R10, P1, PT, R12, UR16, RZ ;  /* 0x000000100c0a7c10 */ /* 0x008fe4000ff3e0ff */
[----:B------:R-:W-:Y:S02]  /*48e0*/  SHF.L.U64.HI R13, R6, 0x2, R11 ;  /* 0x00000002060d7819 */ /* 0x000fe4000001020b */
[C---:B--2---:R-:W-:Y:S01]  /*48f0*/  IADD3 R6, P0, PT, R12.reuse, UR14, RZ ;  /* 0x0000000e0c067c10 */ /* 0x044fe2000ff1e0ff */
[----:B0-----:R-:W-:Y:S01]  /*4900*/  FADD R0, R25, R25 ;  /* 0x0000001919007221 */ /* 0x001fe20000000000 */
[C---:B------:R-:W-:Y:S02]  /*4910*/  IADD3.X R11, PT, PT, R13.reuse, UR17, RZ, P1, !PT ;  /* 0x000000110d0b7c10 */ /* 0x040fe40008ffe4ff */
[----:B------:R-:W-:Y:S01]  /*4920*/  IADD3.X R7, PT, PT, R13, UR15, RZ, P0, !PT ;  /* 0x0000000f0d077c10 */ /* 0x000fe200087fe4ff */
[----:B------:R-:W-:Y:S01]  /*4930*/  FFMA R0, R21, 3, -R0 ;  /* 0x4040000015007823 */ /* 0x000fe20000000800 */
[----:B----4-:R-:W-:-:S03]  /*4940*/  IADD3 R12, P0, PT, R12, UR18, RZ ;  /* 0x000000120c0c7c10 */ /* 0x010fc6000ff1e0ff */
[----:B------:R4:W-:Y:S01]  /*4950*/  STG.E desc[UR6][R6.64], R21 ;  /* 0x0000001506007986 */ /* 0x0009e2000c101906 */
[----:B------:R-:W-:Y:S02]  /*4960*/  FSEL R0, R0, +QNAN , !P3 ;  /* 0x7fffffff00007808 */ /* 0x000fe40005800000 */
[----:B------:R-:W-:Y:S01]  /*4970*/  IADD3.X R13, PT, PT, R13, UR19, RZ, P0, !PT ;  /* 0x000000130d0d7c10 */ /* 0x000fe200087fe4ff */
[----:B------:R4:W-:Y:S01]  /*4980*/  STG.E desc[UR6][R10.64], R25 ;  /* 0x000000190a007986 */ /* 0x0009e2000c101906 */
[----:B------:R-:W-:Y:S02]  /*4990*/  FSEL R15, R0, +QNAN , !P2 ;  /* 0x7fffffff000f7808 */ /* 0x000fe40005000000 */
[----:B-1----:R-:W-:-:S03]  /*49a0*/  ISETP.GE.AND P0, PT, R8, UR5, PT ;  /* 0x0000000508007c0c */ /* 0x002fc6000bf06270 */
[----:B------:R4:W-:Y:S10]  /*49b0*/  STG.E desc[UR6][R12.64], R15 ;  /* 0x0000000f0c007986 */ /* 0x0009f4000c101906 */
[----:B------:R-:W-:Y:S05]  /*49c0*/  @!P0 BRA `(.L_x_69) ;  /* 0xfffffff400f48947 */ /* 0x000fea000383ffff */
[----:B------:R-:W-:Y:S05]  /*49d0*/  EXIT ;  /* 0x000000000000794d */ /* 0x000fea0003800000 */
        .weak           $__internal_0_$__cuda_sm20_div_rn_f64_full
        .type           $__internal_0_$__cuda_sm20_div_rn_f64_full,@function
        .size           $__internal_0_$__cuda_sm20_div_rn_f64_full,($__internal_1_$__cuda_sm3x_div_rn_noftz_f32_slowpath - $__internal_0_$__cuda_sm20_div_rn_f64_full)
$__internal_0_$__cuda_sm20_div_rn_f64_full:
[----:B------:R-:W-:Y:S01]  /*49e0*/  FSETP.GEU.AND P2, PT, |R7|, 1.469367938527859385e-39, PT ;  /* 0x001000000700780b */ /* 0x000fe20003f4e200 */
[----:B------:R-:W-:Y:S01]  /*49f0*/  IMAD.MOV.U32 R12, RZ, RZ, R32 ;  /* 0x000000ffff0c7224 */ /* 0x000fe200078e0020 */
[C---:B------:R-:W-:Y:S01]  /*4a00*/  FSETP.GEU.AND P0, PT, |R13|.reuse, 1.469367938527859385e-39, PT ;  /* 0x001000000d00780b */ /* 0x040fe20003f0e200 */
[----:B------:R-:W-:Y:S01]  /*4a10*/  IMAD.MOV.U32 R27, RZ, RZ, 0x1ca00000 ;  /* 0x1ca00000ff1b7424 */ /* 0x000fe200078e00ff */
[----:B------:R-:W-:Y:S01]  /*4a20*/  LOP3.LUT R33, R13, 0x800fffff, RZ, 0xc0, !PT ;  /* 0x800fffff0d217812 */ /* 0x000fe200078ec0ff */
[----:B------:R-:W-:Y:S01]  /*4a30*/  IMAD.MOV.U32 R30, RZ, RZ, R6 ;  /* 0x000000ffff1e7224 */ /* 0x000fe200078e0006 */
[----:B------:R-:W-:Y:S01]  /*4a40*/  LOP3.LUT R17, R7, 0x7ff00000, RZ, 0xc0, !PT ;  /* 0x7ff0000007117812 */ /* 0x000fe200078ec0ff */
[----:B------:R-:W-:Y:S01]  /*4a50*/  IMAD.MOV.U32 R20, RZ, RZ, 0x1 ;  /* 0x00000001ff147424 */ /* 0x000fe200078e00ff */
[----:B------:R-:W-:Y:S01]  /*4a60*/  LOP3.LUT R33, R33, 0x3ff00000, RZ, 0xfc, !PT ;  /* 0x3ff0000021217812 */ /* 0x000fe200078efcff */
[----:B------:R-:W-:Y:S01]  /*4a70*/  BSSY.RECONVERGENT B0, `(.L_x_70) ;  /* 0x000004e000007945 */ /* 0x000fe20003800200 */
[----:B------:R-:W-:-:S03]  /*4a80*/  LOP3.LUT R34, R13, 0x7ff00000, RZ, 0xc0, !PT ;  /* 0x7ff000000d227812 */ /* 0x000fc600078ec0ff */
[----:B------:R-:W-:Y:S02]  /*4a90*/  @!P2 LOP3.LUT R14, R13, 0x7ff00000, RZ, 0xc0, !PT ;  /* 0x7ff000000d0ea812 */ /* 0x000fe400078ec0ff */
[----:B------:R-:W-:Y:S01]  /*4aa0*/  @!P0 DMUL R32, R12, 8.98846567431157953865e+307 ;  /* 0x7fe000000c208828 */ /* 0x000fe20000000000 */
[C---:B------:R-:W-:Y:S02]  /*4ab0*/  ISETP.GE.U32.AND P1, PT, R17.reuse, R34, PT ;  /* 0x000000221100720c */ /* 0x040fe40003f26070 */
[----:B------:R-:W-:Y:S01]  /*4ac0*/  @!P2 ISETP.GE.U32.AND P3, PT, R17, R14, PT ;  /* 0x0000000e1100a20c */ /* 0x000fe20003f66070 */
[----:B------:R-:W-:Y:S01]  /*4ad0*/  @!P2 IMAD.MOV.U32 R14, RZ, RZ, RZ ;  /* 0x000000ffff0ea224 */ /* 0x000fe200078e00ff */
[C---:B------:R-:W-:Y:S01]  /*4ae0*/  SEL R31, R27.reuse, 0x63400000, !P1 ;  /* 0x634000001b1f7807 */ /* 0x040fe20004800000 */
[----:B------:R-:W0:Y:S01]  /*4af0*/  MUFU.RCP64H R21, R33 ;  /* 0x0000002100157308 */ /* 0x000e220000001800 */
[----:B------:R-:W-:Y:S02]  /*4b00*/  @!P2 SEL R15, R27, 0x63400000, !P3 ;  /* 0x634000001b0fa807 */ /* 0x000fe40005800000 */
[----:B------:R-:W-:-:S02]  /*4b10*/  LOP3.LUT R31, R31, 0x800fffff, R7, 0xf8, !PT ;  /* 0x800fffff1f1f7812 */ /* 0x000fc400078ef807 */
[----:B------:R-:W-:Y:S02]  /*4b20*/  @!P2 LOP3.LUT R15, R15, 0x80000000, R7, 0xf8, !PT ;  /* 0x800000000f0fa812 */ /* 0x000fe400078ef807 */
[----:B------:R-:W-:Y:S02]  /*4b30*/  @!P0 LOP3.LUT R34, R33, 0x7ff00000, RZ, 0xc0, !PT ;  /* 0x7ff0000021228812 */ /* 0x000fe400078ec0ff */
[----:B------:R-:W-:-:S06]  /*4b40*/  @!P2 LOP3.LUT R15, R15, 0x100000, RZ, 0xfc, !PT ;  /* 0x001000000f0fa812 */ /* 0x000fcc00078efcff */
[----:B------:R-:W-:Y:S02]  /*4b50*/  @!P2 DFMA R30, R30, 2, -R14 ;  /* 0x400000001e1ea82b */ /* 0x000fe4000000080e */
[----:B0-----:R-:W-:-:S08]  /*4b60*/  DFMA R14, R20, -R32, 1 ;  /* 0x3ff00000140e742b */ /* 0x001fd00000000820 */
[----:B------:R-:W-:-:S08]  /*4b70*/  DFMA R14, R14, R14, R14 ;  /* 0x0000000e0e0e722b */ /* 0x000fd0000000000e */
[----:B------:R-:W-:-:S08]  /*4b80*/  DFMA R14, R20, R14, R20 ;  /* 0x0000000e140e722b */ /* 0x000fd00000000014 */
[----:B------:R-:W-:-:S08]  /*4b90*/  DFMA R24, R14, -R32, 1 ;  /* 0x3ff000000e18742b */ /* 0x000fd00000000820 */
[----:B------:R-:W-:-:S08]  /*4ba0*/  DFMA R24, R14, R24, R14 ;  /* 0x000000180e18722b */ /* 0x000fd0000000000e */
[----:B------:R-:W-:-:S08]  /*4bb0*/  DMUL R14, R24, R30 ;  /* 0x0000001e180e7228 */ /* 0x000fd00000000000 */
[----:B------:R-:W-:-:S08]  /*4bc0*/  DFMA R20, R14, -R32, R30 ;  /* 0x800000200e14722b */ /* 0x000fd0000000001e */
[----:B------:R-:W-:Y:S01]  /*4bd0*/  DFMA R20, R24, R20, R14 ;  /* 0x000000141814722b */ /* 0x000fe2000000000e */
[----:B------:R-:W-:Y:S01]  /*4be0*/  IMAD.MOV.U32 R14, RZ, RZ, R17 ;  /* 0x000000ffff0e7224 */ /* 0x000fe200078e0011 */
[----:B------:R-:W-:-:S05]  /*4bf0*/  @!P2 LOP3.LUT R14, R31, 0x7ff00000, RZ, 0xc0, !PT ;  /* 0x7ff000001f0ea812 */ /* 0x000fca00078ec0ff */
[----:B------:R-:W-:-:S05]  /*4c00*/  VIADD R15, R14, 0xffffffff ;  /* 0xffffffff0e0f7836 */ /* 0x000fca0000000000 */
[----:B------:R-:W-:Y:S01]  /*4c10*/  ISETP.GT.U32.AND P0, PT, R15, 0x7feffffe, PT ;  /* 0x7feffffe0f00780c */ /* 0x000fe20003f04070 */
[----:B------:R-:W-:-:S05]  /*4c20*/  VIADD R15, R34, 0xffffffff ;  /* 0xffffffff220f7836 */ /* 0x000fca0000000000 */
[----:B------:R-:W-:-:S13]  /*4c30*/  ISETP.GT.U32.OR P0, PT, R15, 0x7feffffe, P0 ;  /* 0x7feffffe0f00780c */ /* 0x000fda0000704470 */
[----:B------:R-:W-:Y:S05]  /*4c40*/  @P0 BRA `(.L_x_71) ;  /* 0x00000000006c0947 */ /* 0x000fea0003800000 */
[----:B------:R-:W-:-:S04]  /*4c50*/  LOP3.LUT R14, R13, 0x7ff00000, RZ, 0xc0, !PT ;  /* 0x7ff000000d0e7812 */ /* 0x000fc800078ec0ff */
[CC--:B------:R-:W-:Y:S02]  /*4c60*/  VIADDMNMX R6, R17.reuse, -R14.reuse, 0xb9600000, !PT ;  /* 0xb960000011067446 */ /* 0x0c0fe4000780090e */
[----:B------:R-:W-:Y:S02]  /*4c70*/  ISETP.GE.U32.AND P0, PT, R17, R14, PT ;  /* 0x0000000e1100720c */ /* 0x000fe40003f06070 */
[----:B------:R-:W-:Y:S02]  /*4c80*/  VIMNMX R6, PT, PT, R6, 0x46a00000, PT ;  /* 0x46a0000006067848 */ /* 0x000fe40003fe0100 */
[----:B------:R-:W-:-:S04]  /*4c90*/  SEL R27, R27, 0x63400000, !P0 ;  /* 0x634000001b1b7807 */ /* 0x000fc80004000000 */
[----:B------:R-:W-:Y:S01]  /*4ca0*/  IADD3 R14, PT, PT, -R27, R6, RZ ;  /* 0x000000061b0e7210 */ /* 0x000fe20007ffe1ff */
[----:B------:R-:W-:-:S04]  /*4cb0*/  IMAD.MOV.U32 R6, RZ, RZ, RZ ;  /* 0x000000ffff067224 */ /* 0x000fc800078e00ff */
[----:B------:R-:W-:-:S06]  /*4cc0*/  VIADD R7, R14, 0x7fe00000 ;  /* 0x7fe000000e077836 */ /* 0x000fcc0000000000 */
[----:B------:R-:W-:-:S10]  /*4cd0*/  DMUL R24, R20, R6 ;  /* 0x0000000614187228 */ /* 0x000fd40000000000 */
[----:B------:R-:W-:-:S13]  /*4ce0*/  FSETP.GTU.AND P0, PT, |R25|, 1.469367938527859385e-39, PT ;  /* 0x001000001900780b */ /* 0x000fda0003f0c200 */
[----:B------:R-:W-:Y:S05]  /*4cf0*/  @P0 BRA `(.L_x_72) ;  /* 0x0000000000940947 */ /* 0x000fea0003800000 */
[----:B------:R-:W-:Y:S01]  /*4d00*/  DFMA R30, R20, -R32, R30 ;  /* 0x80000020141e722b */ /* 0x000fe2000000001e */
[----:B------:R-:W-:-:S09]  /*4d10*/  IMAD.MOV.U32 R12, RZ, RZ, RZ ;  /* 0x000000ffff0c7224 */ /* 0x000fd200078e00ff */
[C---:B------:R-:W-:Y:S02]  /*4d20*/  FSETP.NEU.AND P0, PT, R31.reuse, RZ, PT ;  /* 0x000000ff1f00720b */ /* 0x040fe40003f0d000 */
[----:B------:R-:W-:-:S04]  /*4d30*/  LOP3.LUT R15, R31, 0x80000000, R13, 0x48, !PT ;  /* 0x800000001f0f7812 */ /* 0x000fc800078e480d */
[----:B------:R-:W-:-:S07]  /*4d40*/  LOP3.LUT R13, R15, R7, RZ, 0xfc, !PT ;  /* 0x000000070f0d7212 */ /* 0x000fce00078efcff */
[----:B------:R-:W-:Y:S05]  /*4d50*/  @!P0 BRA `(.L_x_72) ;  /* 0x00000000007c8947 */ /* 0x000fea0003800000 */
[----:B------:R-:W-:Y:S01]  /*4d60*/  IMAD.MOV R7, RZ, RZ, -R14 ;  /* 0x000000ffff077224 */ /* 0x000fe200078e0a0e */
[----:B------:R-:W-:Y:S01]  /*4d70*/  DMUL.RP R12, R20, R12 ;  /* 0x0000000c140c7228 */ /* 0x000fe20000008000 */
[----:B------:R-:W-:-:S06]  /*4d80*/  IMAD.MOV.U32 R6, RZ, RZ, RZ ;  /* 0x000000ffff067224 */ /* 0x000fcc00078e00ff */
[----:B------:R-:W-:-:S03]  /*4d90*/  DFMA R6, R24, -R6, R20 ;  /* 0x800000061806722b */ /* 0x000fc60000000014 */
[----:B------:R-:W-:-:S03]  /*4da0*/  LOP3.LUT R15, R13, R15, RZ, 0x3c, !PT ;  /* 0x0000000f0d0f7212 */ /* 0x000fc600078e3cff */
[----:B------:R-:W-:-:S04]  /*4db0*/  IADD3 R6, PT, PT, -R14, -0x43300000, RZ ;  /* 0xbcd000000e067810 */ /* 0x000fc80007ffe1ff */
[----:B------:R-:W-:-:S04]  /*4dc0*/  FSETP.NEU.AND P0, PT, |R7|, R6, PT ;  /* 0x000000060700720b */ /* 0x000fc80003f0d200 */
[----:B------:R-:W-:Y:S02]  /*4dd0*/  FSEL R24, R12, R24, !P0 ;  /* 0x000000180c187208 */ /* 0x000fe40004000000 */
[----:B------:R-:W-:Y:S01]  /*4de0*/  FSEL R25, R15, R25, !P0 ;  /* 0x000000190f197208 */ /* 0x000fe20004000000 */
[----:B------:R-:W-:Y:S06]  /*4df0*/  BRA `(.L_x_72) ;  /* 0x0000000000547947 */ /* 0x000fec0003800000 */
.L_x_71:
[----:B------:R-:W-:-:S14]  /*4e00*/  DSETP.NAN.AND P0, PT, R6, R6, PT ;  /* 0x000000060600722a */ /* 0x000fdc0003f08000 */
[----:B------:R-:W-:Y:S05]  /*4e10*/  @P0 BRA `(.L_x_73) ;  /* 0x0000000000440947 */ /* 0x000fea0003800000 */
[----:B------:R-:W-:-:S14]  /*4e20*/  DSETP.NAN.AND P0, PT, R12, R12, PT ;  /* 0x0000000c0c00722a */ /* 0x000fdc0003f08000 */
[----:B------:R-:W-:Y:S05]  /*4e30*/  @P0 BRA `(.L_x_74) ;  /* 0x0000000000300947 */ /* 0x000fea0003800000 */
[----:B------:R-:W-:Y:S01]  /*4e40*/  ISETP.NE.AND P0, PT, R14, R34, PT ;  /* 0x000000220e00720c */ /* 0x000fe20003f05270 */
[----:B------:R-:W-:Y:S02]  /*4e50*/  IMAD.MOV.U32 R24, RZ, RZ, 0x0 ;  /* 0x00000000ff187424 */ /* 0x000fe400078e00ff */
[----:B------:R-:W-:-:S10]  /*4e60*/  IMAD.MOV.U32 R25, RZ, RZ, -0x80000 ;  /* 0xfff80000ff197424 */ /* 0x000fd400078e00ff */
[----:B------:R-:W-:Y:S05]  /*4e70*/  @!P0 BRA `(.L_x_72) ;  /* 0x0000000000348947 */ /* 0x000fea0003800000 */
[----:B------:R-:W-:Y:S02]  /*4e80*/  ISETP.NE.AND P0, PT, R14, 0x7ff00000, PT ;  /* 0x7ff000000e00780c */ /* 0x000fe40003f05270 */
[----:B------:R-:W-:Y:S02]  /*4e90*/  LOP3.LUT R25, R7, 0x80000000, R13, 0x48, !PT ;  /* 0x8000000007197812 */ /* 0x000fe400078e480d */
[----:B------:R-:W-:-:S13]  /*4ea0*/  ISETP.EQ.OR P0, PT, R34, RZ, !P0 ;  /* 0x000000ff2200720c */ /* 0x000fda0004702670 */
[----:B------:R-:W-:Y:S01]  /*4eb0*/  @P0 LOP3.LUT R6, R25, 0x7ff00000, RZ, 0xfc, !PT ;  /* 0x7ff0000019060812 */ /* 0x000fe200078efcff */
[----:B------:R-:W-:Y:S02]  /*4ec0*/  @!P0 IMAD.MOV.U32 R24, RZ, RZ, RZ ;  /* 0x000000ffff188224 */ /* 0x000fe400078e00ff */
[----:B------:R-:W-:Y:S02]  /*4ed0*/  @P0 IMAD.MOV.U32 R24, RZ, RZ, RZ ;  /* 0x000000ffff180224 */ /* 0x000fe400078e00ff */
[----:B------:R-:W-:Y:S01]  /*4ee0*/  @P0 IMAD.MOV.U32 R25, RZ, RZ, R6 ;  /* 0x000000ffff190224 */ /* 0x000fe200078e0006 */
[----:B------:R-:W-:Y:S06]  /*4ef0*/  BRA `(.L_x_72) ;  /* 0x0000000000147947 */ /* 0x000fec0003800000 */
.L_x_74:
[----:B------:R-:W-:Y:S01]  /*4f00*/  LOP3.LUT R25, R13, 0x80000, RZ, 0xfc, !PT ;  /* 0x000800000d197812 */ /* 0x000fe200078efcff */
[----:B------:R-:W-:Y:S01]  /*4f10*/  IMAD.MOV.U32 R24, RZ, RZ, R12 ;  /* 0x000000ffff187224 */ /* 0x000fe200078e000c */
[----:B------:R-:W-:Y:S06]  /*4f20*/  BRA `(.L_x_72) ;  /* 0x0000000000087947 */ /* 0x000fec0003800000 */
.L_x_73:
[----:B------:R-:W-:Y:S01]  /*4f30*/  LOP3.LUT R25, R7, 0x80000, RZ, 0xfc, !PT ;  /* 0x0008000007197812 */ /* 0x000fe200078efcff */
[----:B------:R-:W-:-:S07]  /*4f40*/  IMAD.MOV.U32 R24, RZ, RZ, R6 ;  /* 0x000000ffff187224 */ /* 0x000fce00078e0006 */
.L_x_72:
[----:B------:R-:W-:Y:S05]  /*4f50*/  BSYNC.RECONVERGENT B0 ;  /* 0x0000000000007941 */ /* 0x000fea0003800200 */
.L_x_70:
[----:B------:R-:W-:Y:S02]  /*4f60*/  IMAD.MOV.U32 R6, RZ, RZ, R0 ;  /* 0x000000ffff067224 */ /* 0x000fe400078e0000 */
[----:B------:R-:W-:-:S04]  /*4f70*/  IMAD.MOV.U32 R7, RZ, RZ, 0x0 ;  /* 0x00000000ff077424 */ /* 0x000fc800078e00ff */
[----:B------:R-:W-:Y:S05]  /*4f80*/  RET.REL.NODEC R6 `(kdj_many_series_one_param_f32) ;  /* 0xffffffb0061c7950 */ /* 0x000fea0003c3ffff */
        .weak           $__internal_1_$__cuda_sm3x_div_rn_noftz_f32_slowpath
        .type           $__internal_1_$__cuda_sm3x_div_rn_noftz_f32_slowpath,@function
        .size           $__internal_1_$__cuda_sm3x_div_rn_noftz_f32_slowpath,(.L_x_202 - $__internal_1_$__cuda_sm3x_div_rn_noftz_f32_slowpath)
$__internal_1_$__cuda_sm3x_div_rn_noftz_f32_slowpath:
[----:B------:R-:W-:Y:S01]  /*4f90*/  SHF.R.U32.HI R12, RZ, 0x17, R0 ;  /* 0x00000017ff0c7819 */ /* 0x000fe20000011600 */
[----:B------:R-:W-:Y:S01]  /*4fa0*/  BSSY.RECONVERGENT B0, `(.L_x_75) ;  /* 0x0000064000007945 */ /* 0x000fe20003800200 */
[----:B------:R-:W-:Y:S02]  /*4fb0*/  SHF.R.U32.HI R14, RZ, 0x17, R9 ;  /* 0x00000017ff0e7819 */ /* 0x000fe40000011609 */
[----:B------:R-:W-:Y:S02]  /*4fc0*/  LOP3.LUT R12, R12, 0xff, RZ, 0xc0, !PT ;  /* 0x000000ff0c0c7812 */ /* 0x000fe400078ec0ff */
[----:B------:R-:W-:Y:S02]  /*4fd0*/  LOP3.LUT R14, R14, 0xff, RZ, 0xc0, !PT ;  /* 0x000000ff0e0e7812 */ /* 0x000fe400078ec0ff */
[----:B------:R-:W-:Y:S01]  /*4fe0*/  MOV R13, 0x42c80000 ;  /* 0x42c80000000d7802 */ /* 0x000fe20000000f00 */
[----:B------:R-:W-:Y:S02]  /*4ff0*/  VIADD R15, R12, 0xffffffff ;  /* 0xffffffff0c0f7836 */ /* 0x000fe40000000000 */
[----:B------:R-:W-:-:S03]  /*5000*/  VIADD R24, R14, 0xffffffff ;  /* 0xffffffff0e187836 */ /* 0x000fc60000000000 */
[----:B------:R-:W-:-:S04]  /*5010*/  ISETP.GT.U32.AND P0, PT, R15, 0xfd, PT ;  /* 0x000000fd0f00780c */ /* 0x000fc80003f04070 */
[----:B------:R-:W-:-:S13]  /*5020*/  ISETP.GT.U32.OR P0, PT, R24, 0xfd, P0 ;  /* 0x000000fd1800780c */ /* 0x000fda0000704470 */
[----:B------:R-:W-:Y:S01]  /*5030*/  @!P0 IMAD.MOV.U32 R7, RZ, RZ, RZ ;  /* 0x000000ffff078224 */ /* 0x000fe200078e00ff */
[----:B------:R-:W-:Y:S06]  /*5040*/  @!P0 BRA `(.L_x_76) ;  /* 0x0000000000608947 */ /* 0x000fec0003800000 */
[----:B------:R-:W-:Y:S01]  /*5050*/  IMAD.MOV.U32 R7, RZ, RZ, 0x42c80000 ;  /* 0x42c80000ff077424 */ /* 0x000fe200078e00ff */
[----:B------:R-:W-:-:S04]  /*5060*/  FSETP.GTU.FTZ.AND P1, PT, |R0|, +INF , PT ;  /* 0x7f8000000000780b */ /* 0x000fc80003f3c200 */
[----:B------:R-:W-:-:S04]  /*5070*/  FSETP.GTU.FTZ.AND P0, PT, |R7|, +INF , PT ;  /* 0x7f8000000700780b */ /* 0x000fc80003f1c200 */
[----:B------:R-:W-:-:S13]  /*5080*/  PLOP3.LUT P0, PT, P0, P1, PT, 0xf8, 0x8f ;  /* 0x00000000008f781c */ /* 0x000fda0000703f70 */
[----:B------:R-:W-:Y:S05]  /*5090*/  @P0 BRA `(.L_x_77) ;  /* 0x00000004004c0947 */ /* 0x000fea0003800000 */
[----:B------:R-:W-:-:S13]  /*50a0*/  LOP3.LUT P0, RZ, R0, 0x7fffffff, R13, 0xc8, !PT ;  /* 0x7fffffff00ff7812 */ /* 0x000fda000780c80d */
[----:B------:R-:W-:Y:S05]  /*50b0*/  @!P0 BRA `(.L_x_78) ;  /* 0x00000004003c8947 */ /* 0x000fea0003800000 */
[C---:B------:R-:W-:Y:S02]  /*50c0*/  FSETP.NEU.FTZ.AND P0, PT, |R7|.reuse, +INF , PT ;  /* 0x7f8000000700780b */ /* 0x040fe40003f1d200 */
[----:B------:R-:W-:Y:S02]  /*50d0*/  FSETP.NEU.FTZ.AND P3, PT, |R0|, +INF , PT ;  /* 0x7f8000000000780b */ /* 0x000fe40003f7d200 */
[----:B------:R-:W-:-:S11]  /*50e0*/  FSETP.NEU.FTZ.AND P1, PT, |R7|, +INF , PT ;  /* 0x7f8000000700780b */ /* 0x000fd60003f3d200 */
[----:B------:R-:W-:Y:S05]  /*50f0*/  @!P3 BRA !P0, `(.L_x_78) ;  /* 0x00000004002cb947 */ /* 0x000fea0004000000 */
[----:B------:R-:W-:-:S04]  /*5100*/  LOP3.LUT P0, RZ, R13, 0x7fffffff, RZ, 0xc0, !PT ;  /* 0x7fffffff0dff7812 */ /* 0x000fc8000780c0ff */
[----:B------:R-:W-:-:S13]  /*5110*/  PLOP3.LUT P0, PT, P3, P0, PT, 0x2f, 0xf2 ;  /* 0x0000000000f2781c */ /* 0x000fda0001f00577 */
[----:B------:R-:W-:Y:S05]  /*5120*/  @P0 BRA `(.L_x_79) ;  /* 0x0000000400180947 */ /* 0x000fea0003800000 */
[----:B------:R-:W-:-:S04]  /*5130*/  LOP3.LUT P0, RZ, R0, 0x7fffffff, RZ, 0xc0, !PT ;  /* 0x7fffffff00ff7812 */ /* 0x000fc8000780c0ff */
[----:B------:R-:W-:-:S13]  /*5140*/  PLOP3.LUT P0, PT, P1, P0, PT, 0x2f, 0xf2 ;  /* 0x0000000000f2781c */ /* 0x000fda0000f00577 */
[----:B------:R-:W-:Y:S05]  /*5150*/  @P0 BRA `(.L_x_80) ;  /* 0x0000000400000947 */ /* 0x000fea0003800000 */
[----:B------:R-:W-:Y:S02]  /*5160*/  ISETP.GE.AND P0, PT, R24, RZ, PT ;  /* 0x000000ff1800720c */ /* 0x000fe40003f06270 */
[----:B------:R-:W-:-:S11]  /*5170*/  ISETP.GE.AND P1, PT, R15, RZ, PT ;  /* 0x000000ff0f00720c */ /* 0x000fd60003f26270 */
[----:B------:R-:W-:Y:S01]  /*5180*/  @!P0 FFMA R13, R7, 1.84467440737095516160e+19, RZ ;  /* 0x5f800000070d8823 */ /* 0x000fe200000000ff */
[----:B------:R-:W-:Y:S02]  /*5190*/  @P0 IMAD.MOV.U32 R7, RZ, RZ, RZ ;  /* 0x000000ffff070224 */ /* 0x000fe400078e00ff */
[----:B------:R-:W-:Y:S01]  /*51a0*/  @!P1 FFMA R0, R0, 1.84467440737095516160e+19, RZ ;  /* 0x5f80000000009823 */ /* 0x000fe200000000ff */
[----:B------:R-:W-:-:S04]  /*51b0*/  @!P0 IMAD.MOV.U32 R7, RZ, RZ, -0x40 ;  /* 0xffffffc0ff078424 */ /* 0x000fc800078e00ff */
[----:B------:R-:W-:-:S07]  /*51c0*/  @!P1 VIADD R7, R7, 0x40 ;  /* 0x0000004007079836 */ /* 0x000fce0000000000 */
.L_x_76:
[----:B------:R-:W-:Y:S01]  /*51d0*/  LEA R15, R12, 0xc0800000, 0x17 ;  /* 0xc08000000c0f7811 */ /* 0x000fe200078eb8ff */
[----:B------:R-:W-:Y:S01]  /*51e0*/  VIADD R14, R14, 0xffffff81 ;  /* 0xffffff810e0e7836 */ /* 0x000fe20000000000 */
[----:B------:R-:W-:Y:S03]  /*51f0*/  BSSY.RECONVERGENT B1, `(.L_x_81) ;  /* 0x0000035000017945 */ /* 0x000fe60003800200 */
[----:B------:R-:W-:Y:S01]  /*5200*/  IMAD.IADD R24, R0, 0x1, -R15 ;  /* 0x0000000100187824 */ /* 0x000fe200078e0a0f */
[C---:B------:R-:W-:Y:S01]  /*5210*/  IADD3 R12, PT, PT, R14.reuse, 0x7f, -R12 ;  /* 0x0000007f0e0c7810 */ /* 0x040fe20007ffe80c */
[----:B------:R-:W-:Y:S02]  /*5220*/  IMAD R0, R14, -0x800000, R13 ;  /* 0xff8000000e007824 */ /* 0x000fe400078e020d */
[----:B------:R-:W0:Y:S01]  /*5230*/  MUFU.RCP R15, R24 ;  /* 0x00000018000f7308 */ /* 0x000e220000001000 */
[----:B------:R-:W-:Y:S01]  /*5240*/  FADD.FTZ R31, -R24, -RZ ;  /* 0x800000ff181f7221 */ /* 0x000fe20000010100 */
[----:B------:R-:W-:-:S03]  /*5250*/  IMAD.IADD R7, R12, 0x1, R7 ;  /* 0x000000010c077824 */ /* 0x000fc600078e0207 */
[----:B0-----:R-:W-:-:S04]  /*5260*/  FFMA R14, R15, R31, 1 ;  /* 0x3f8000000f0e7423 */ /* 0x001fc8000000001f */
[----:B------:R-:W-:-:S04]  /*5270*/  FFMA R15, R15, R14, R15 ;  /* 0x0000000e0f0f7223 */ /* 0x000fc8000000000f */
[----:B------:R-:W-:-:S04]  /*5280*/  FFMA R12, R0, R15, RZ ;  /* 0x0000000f000c7223 */ /* 0x000fc800000000ff */
[----:B------:R-:W-:-:S04]  /*5290*/  FFMA R13, R31, R12, R0 ;  /* 0x0000000c1f0d7223 */ /* 0x000fc80000000000 */
[----:B------:R-:W-:-:S04]  /*52a0*/  FFMA R12, R15, R13, R12 ;  /* 0x0000000d0f0c7223 */ /* 0x000fc8000000000c */
[----:B------:R-:W-:-:S04]  /*52b0*/  FFMA R31, R31, R12, R0 ;  /* 0x0000000c1f1f7223 */ /* 0x000fc80000000000 */
[----:B------:R-:W-:-:S05]  /*52c0*/  FFMA R0, R15, R31, R12 ;  /* 0x0000001f0f007223 */ /* 0x000fca000000000c */
[----:B------:R-:W-:-:S04]  /*52d0*/  SHF.R.U32.HI R13, RZ, 0x17, R0 ;  /* 0x00000017ff0d7819 */ /* 0x000fc80000011600 */
[----:B------:R-:W-:-:S05]  /*52e0*/  LOP3.LUT R14, R13, 0xff, RZ, 0xc0, !PT ;  /* 0x000000ff0d0e7812 */ /* 0x000fca00078ec0ff */
[----:B------:R-:W-:-:S04]  /*52f0*/  IMAD.IADD R13, R14, 0x1, R7 ;  /* 0x000000010e0d7824 */ /* 0x000fc800078e0207 */
[----:B------:R-:W-:-:S05]  /*5300*/  VIADD R14, R13, 0xffffffff ;  /* 0xffffffff0d0e7836 */ /* 0x000fca0000000000 */
[----:B------:R-:W-:-:S13]  /*5310*/  ISETP.GE.U32.AND P0, PT, R14, 0xfe, PT ;  /* 0x000000fe0e00780c */ /* 0x000fda0003f06070 */
[----:B------:R-:W-:Y:S05]  /*5320*/  @!P0 BRA `(.L_x_82) ;  /* 0x0000000000808947 */ /* 0x000fea0003800000 */
[----:B------:R-:W-:-:S13]  /*5330*/  ISETP.GT.AND P0, PT, R13, 0xfe, PT ;  /* 0x000000fe0d00780c */ /* 0x000fda0003f04270 */
[----:B------:R-:W-:Y:S05]  /*5340*/  @P0 BRA `(.L_x_83) ;  /* 0x00000000006c0947 */ /* 0x000fea0003800000 */
[----:B------:R-:W-:-:S13]  /*5350*/  ISETP.GE.AND P0, PT, R13, 0x1, PT ;  /* 0x000000010d00780c */ /* 0x000fda0003f06270 */
[----:B------:R-:W-:Y:S05]  /*5360*/  @P0 BRA `(.L_x_84) ;  /* 0x0000000000740947 */ /* 0x000fea0003800000 */
[----:B------:R-:W-:Y:S02]  /*5370*/  ISETP.GE.AND P0, PT, R13, -0x18, PT ;  /* 0xffffffe80d00780c */ /* 0x000fe40003f06270 */
[----:B------:R-:W-:-:S11]  /*5380*/  LOP3.LUT R0, R0, 0x80000000, RZ, 0xc0, !PT ;  /* 0x8000000000007812 */ /* 0x000fd600078ec0ff */
[----:B------:R-:W-:Y:S05]  /*5390*/  @!P0 BRA `(.L_x_84) ;  /* 0x0000000000688947 */ /* 0x000fea0003800000 */
[CCC-:B------:R-:W-:Y:S01]  /*53a0*/  FFMA.RP R7, R15.reuse, R31.reuse, R12.reuse ;  /* 0x0000001f0f077223 */ /* 0x1c0fe2000000800c */
[CCC-:B------:R-:W-:Y:S01]  /*53b0*/  FFMA.RM R14, R15.reuse, R31.reuse, R12.reuse ;  /* 0x0000001f0f0e7223 */ /* 0x1c0fe2000000400c */
[----:B------:R-:W-:Y:S01]  /*53c0*/  FFMA.RZ R12, R15, R31, R12 ;  /* 0x0000001f0f0c7223 */ /* 0x000fe2000000c00c */
[C---:B------:R-:W-:Y:S02]  /*53d0*/  ISETP.NE.AND P3, PT, R13.reuse, RZ, PT ;  /* 0x000000ff0d00720c */ /* 0x040fe40003f65270 */
[----:B------:R-:W-:Y:S02]  /*53e0*/  ISETP.NE.AND P1, PT, R13, RZ, PT ;  /* 0x000000ff0d00720c */ /* 0x000fe40003f25270 */
[----:B------:R-:W-:Y:S02]  /*53f0*/  LOP3.LUT R12, R12, 0x7fffff, RZ, 0xc0, !PT ;  /* 0x007fffff0c0c7812 */ /* 0x000fe400078ec0ff */
[----:B------:R-:W-:Y:S01]  /*5400*/  FSETP.NEU.FTZ.AND P0, PT, R7, R14, PT ;  /* 0x0000000e0700720b */ /* 0x000fe20003f1d000 */
[----:B------:R-:W-:Y:S01]  /*5410*/  VIADD R7, R13, 0x20 ;  /* 0x000000200d077836 */ /* 0x000fe20000000000 */
[----:B------:R-:W-:Y:S01]  /*5420*/  LOP3.LUT R12, R12, 0x800000, RZ, 0xfc, !PT ;  /* 0x008000000c0c7812 */ /* 0x000fe200078efcff */
[----:B------:R-:W-:-:S03]  /*5430*/  IMAD.MOV R13, RZ, RZ, -R13 ;  /* 0x000000ffff0d7224 */ /* 0x000fc600078e0a0d */
[----:B------:R-:W-:Y:S02]  /*5440*/  SHF.L.U32 R7, R12, R7, RZ ;  /* 0x000000070c077219 */ /* 0x000fe400000006ff */
[----:B------:R-:W-:Y:S02]  /*5450*/  SEL R13, R13, RZ, P3 ;  /* 0x000000ff0d0d7207 */ /* 0x000fe40001800000 */
[----:B------:R-:W-:Y:S02]  /*5460*/  ISETP.NE.AND P1, PT, R7, RZ, P1 ;  /* 0x000000ff0700720c */ /* 0x000fe40000f25270 */
[----:B------:R-:W-:Y:S02]  /*5470*/  SHF.R.U32.HI R14, RZ, R13, R12 ;  /* 0x0000000dff0e7219 */ /* 0x000fe4000001160c */
[----:B------:R-:W-:Y:S02]  /*5480*/  PLOP3.LUT P0, PT, P0, P1, PT, 0xf8, 0x8f ;  /* 0x00000000008f781c */ /* 0x000fe40000703f70 */
[----:B------:R-:W-:-:S02]  /*5490*/  SHF.R.U32.HI R12, RZ, 0x1, R14 ;  /* 0x00000001ff0c7819 */ /* 0x000fc4000001160e */
[----:B------:R-:W-:-:S04]  /*54a0*/  SEL R7, RZ, 0x1, !P0 ;  /* 0x00000001ff077807 */ /* 0x000fc80004000000 */
[----:B------:R-:W-:-:S04]  /*54b0*/  LOP3.LUT R7, R7, 0x1, R12, 0xf8, !PT ;  /* 0x0000000107077812 */ /* 0x000fc800078ef80c */
[----:B------:R-:W-:-:S05]  /*54c0*/  LOP3.LUT R7, R7, R14, RZ, 0xc0, !PT ;  /* 0x0000000e07077212 */ /* 0x000fca00078ec0ff */
[----:B------:R-:W-:-:S05]  /*54d0*/  IMAD.IADD R7, R12, 0x1, R7 ;  /* 0x000000010c077824 */ /* 0x000fca00078e0207 */
[----:B------:R-:W-:Y:S01]  /*54e0*/  LOP3.LUT R0, R7, R0, RZ, 0xfc, !PT ;  /* 0x0000000007007212 */ /* 0x000fe200078efcff */
[----:B------:R-:W-:Y:S06]  /*54f0*/  BRA `(.L_x_84) ;  /* 0x0000000000107947 */ /* 0x000fec0003800000 */
.L_x_83:
[----:B------:R-:W-:-:S04]  /*5500*/  LOP3.LUT R0, R0, 0x80000000, RZ, 0xc0, !PT ;  /* 0x8000000000007812 */ /* 0x000fc800078ec0ff */
[----:B------:R-:W-:Y:S01]  /*5510*/  LOP3.LUT R0, R0, 0x7f800000, RZ, 0xfc, !PT ;  /* 0x7f80000000007812 */ /* 0x000fe200078efcff */
[----:B------:R-:W-:Y:S06]  /*5520*/  BRA `(.L_x_84) ;  /* 0x0000000000047947 */ /* 0x000fec0003800000 */
.L_x_82:
[----:B------:R-:W-:-:S07]  /*5530*/  IMAD R0, R7, 0x800000, R0 ;  /* 0x0080000007007824 */ /* 0x000fce00078e0200 */
.L_x_84:
[----:B------:R-:W-:Y:S05]  /*5540*/  BSYNC.RECONVERGENT B1 ;  /* 0x0000000000017941 */ /* 0x000fea0003800200 */
.L_x_81:
[----:B------:R-:W-:Y:S05]  /*5550*/  BRA `(.L_x_85) ;  /* 0x0000000000207947 */ /* 0x000fea0003800000 */
.L_x_80:
[----:B------:R-:W-:-:S04]  /*5560*/  LOP3.LUT R0, R0, 0x80000000, R13, 0x48, !PT ;  /* 0x8000000000007812 */ /* 0x000fc800078e480d */
[----:B------:R-:W-:Y:S01]  /*5570*/  LOP3.LUT R0, R0, 0x7f800000, RZ, 0xfc, !PT ;  /* 0x7f80000000007812 */ /* 0x000fe200078efcff */
[----:B------:R-:W-:Y:S06]  /*5580*/  BRA `(.L_x_85) ;  /* 0x0000000000147947 */ /* 0x000fec0003800000 */
.L_x_79:
[----:B------:R-:W-:Y:S01]  /*5590*/  LOP3.LUT R0, R0, 0x80000000, R13, 0x48, !PT ;  /* 0x8000000000007812 */ /* 0x000fe200078e480d */
[----:B------:R-:W-:Y:S06]  /*55a0*/  BRA `(.L_x_85) ;  /* 0x00000000000c7947 */ /* 0x000fec0003800000 */
.L_x_78:
[----:B------:R-:W0:Y:S01]  /*55b0*/  MUFU.RSQ R0, -QNAN ;  /* 0xffc0000000007908 */ /* 0x000e220000001400 */
[----:B------:R-:W-:Y:S05]  /*55c0*/  BRA `(.L_x_85) ;  /* 0x0000000000047947 */ /* 0x000fea0003800000 */
.L_x_77:
[----:B------:R-:W-:-:S07]  /*55d0*/  FADD.FTZ R0, R7, R0 ;  /* 0x0000000007007221 */ /* 0x000fce0000010000 */
.L_x_85:
[----:B------:R-:W-:Y:S05]  /*55e0*/  BSYNC.RECONVERGENT B0 ;  /* 0x0000000000007941 */ /* 0x000fea0003800200 */
.L_x_75:
[----:B------:R-:W-:-:S04]  /*55f0*/  IMAD.MOV.U32 R7, RZ, RZ, 0x0 ;  /* 0x00000000ff077424 */ /* 0x000fc800078e00ff */
[----:B0-----:R-:W-:Y:S05]  /*5600*/  RET.REL.NODEC R6 `(kdj_many_series_one_param_f32) ;  /* 0xffffffa8067c7950 */ /* 0x001fea0003c3ffff */
.L_x_86:
[----:B------:R-:W-:-:S00]  /*5610*/  BRA `(.L_x_86) ;  /* 0xfffffffc00fc7947 */ /* 0x000fc0000383ffff */
[----:B------:R-:W-:-:S00]  /*5620*/  NOP ;  /* 0x0000000000007918 */ /* 0x000fc00000000000 */
        /* <DEDUP_REMOVED lines=13> */
.L_x_202:


//--------------------- .text.kdj_batch_f32       --------------------------
	.section	.text.kdj_batch_f32,"ax",@progbits
	.align	128
        .global         kdj_batch_f32
        .type           kdj_batch_f32,@function
        .size           kdj_batch_f32,(.L_x_203 - kdj_batch_f32)
        .other          kdj_batch_f32,@"STO_CUDA_ENTRY STV_DEFAULT"
kdj_batch_f32:
.text.kdj_batch_f32:
[----:B------:R-:W-:Y:S01]  /*0000*/  LDC R1, c[0x0][0x37c] ;  /* 0x0000df00ff017b82 */ /* 0x000fe20000000800 */
[----:B------:R-:W0:Y:S01]  /*0010*/  S2R R15, SR_CTAID.X ;  /* 0x00000000000f7919 */ /* 0x000e220000002500 */
[----:B------:R-:W0:Y:S02]  /*0020*/  LDCU UR4, c[0x0][0x3f4] ;  /* 0x00007e80ff0477ac */ /* 0x000e240008000800 */
[----:B0-----:R-:W-:-:S13]  /*0030*/  ISETP.GE.AND P0, PT, R15, UR4, PT ;  /* 0x000000040f007c0c */ /* 0x001fda000bf06270 */
[----:B------:R-:W-:Y:S05]  /*0040*/  @P0 EXIT ;  /* 0x000000000000094d */ /* 0x000fea0003800000 */
[----:B------:R-:W0:Y:S01]  /*0050*/  LDC.64 R2, c[0x0][0x3e8] ;  /* 0x0000fa00ff027b82 */ /* 0x000e220000000a00 */
[----:B------:R-:W1:Y:S01]  /*0060*/  LDCU.64 UR6, c[0x0][0x358] ;  /* 0x00006b00ff0677ac */ /* 0x000e620008000a00 */
[-C--:B0-----:R-:W-:Y:S01]  /*0070*/  ISETP.GE.AND P0, PT, R3, R2.reuse, PT ;  /* 0x000000020300720c */ /* 0x081fe20003f06270 */
[----:B------:R-:W-:Y:S01]  /*0080*/  IMAD R26, R15, R2, RZ ;  /* 0x000000020f1a7224 */ /* 0x000fe200078e02ff */
[----:B------:R-:W-:-:S13]  /*0090*/  ISETP.GT.AND P1, PT, R3, -0x1, PT ;  /* 0xffffffff0300780c */ /* 0x000fda0003f24270 */
[----:B-1----:R-:W-:Y:S05]  /*00a0*/  @!P0 BRA P1, `(.L_x_87) ;  /* 0x00000000004c8947 */ /* 0x002fea0000800000 */
[----:B------:R-:W0:Y:S02]  /*00b0*/  S2R R3, SR_TID.X ;  /* 0x0000000000037919 */ /* 0x000e240000002100 */
[----:B0-----:R-:W-:-:S13]  /*00c0*/  ISETP.GE.AND P0, PT, R3, R2, PT ;  /* 0x000000020300720c */ /* 0x001fda0003f06270 */
[----:B------:R-:W-:Y:S05]  /*00d0*/  @P0 EXIT ;  /* 0x000000000000094d */ /* 0x000fea0003800000 */
[----:B------:R-:W0:Y:S01]  /*00e0*/  LDC.64 R10, c[0x0][0x3f8] ;  /* 0x0000fe00ff0a7b82 */ /* 0x000e220000000a00 */
[----:B------:R-:W1:Y:S07]  /*00f0*/  LDCU UR4, c[0x0][0x360] ;  /* 0x00006c00ff0477ac */ /* 0x000e6e0008000800 */
[----:B------:R-:W2:Y:S08]  /*0100*/  LDC.64 R12, c[0x0][0x400] ;  /* 0x00010000ff0c7b82 */ /* 0x000eb00000000a00 */
[----:B------:R-:W3:Y:S02]  /*0110*/  LDC.64 R14, c[0x0][0x408] ;  /* 0x00010200ff0e7b82 */ /* 0x000ee40000000a00 */
.L_x_88:
[----:B------:R-:W-:Y:S02]  /*0120*/  IMAD.IADD R9, R26, 0x1, R3 ;  /* 0x000000011a097824 */ /* 0x000fe400078e0203 */
[----:B------:R-:W-:Y:S02]  /*0130*/  IMAD.MOV.U32 R17, RZ, RZ, 0x7fffffff ;  /* 0x7fffffffff117424 */ /* 0x000fe400078e00ff */
[----:B0-----:R-:W-:-:S04]  /*0140*/  IMAD.WIDE R4, R9, 0x4, R10 ;  /* 0x0000000409047825 */ /* 0x001fc800078e020a */
[C---:B--2---:R-:W-:Y:S01]  /*0150*/  IMAD.WIDE R6, R9.reuse, 0x4, R12 ;  /* 0x0000000409067825 */ /* 0x044fe200078e020c */
[----:B------:R4:W-:Y:S03]  /*0160*/  STG.E desc[UR6][R4.64], R17 ;  /* 0x0000001104007986 */ /* 0x0009e6000c101906 */
[----:B---3--:R-:W-:Y:S01]  /*0170*/  IMAD.WIDE R8, R9, 0x4, R14 ;  /* 0x0000000409087825 */ /* 0x008fe200078e020e */
[----:B------:R4:W-:Y:S03]  /*0180*/  STG.E desc[UR6][R6.64], R17 ;  /* 0x0000001106007986 */ /* 0x0009e6000c101906 */
[----:B-1----:R-:W-:Y:S01]  /*0190*/  VIADD R3, R3, UR4 ;  /* 0x0000000403037c36 */ /* 0x002fe20008000000 */
[----:B------:R4:W-:Y:S04]  /*01a0*/  STG.E desc[UR6][R8.64], R17 ;  /* 0x0000001108007986 */ /* 0x0009e8000c101906 */
[----:B------:R-:W-:-:S13]  /*01b0*/  ISETP.GE.AND P0, PT, R3, R2, PT ;  /* 0x000000020300720c */ /* 0x000fda0003f06270 */
[----:B----4-:R-:W-:Y:S05]  /*01c0*/  @!P0 BRA `(.L_x_88) ;  /* 0xfffffffc00d48947 */ /* 0x010fea000383ffff */
[----:B------:R-:W-:Y:S05]  /*01d0*/  EXIT ;  /* 0x000000000000794d */ /* 0x000fea0003800000 */
.L_x_87:
[----:B------:R-:W0:Y:S01]  /*01e0*/  LDC.64 R8, c[0x0][0x3d0] ;  /* 0x0000f400ff087b82 */ /* 0x000e220000000a00 */
[----:B------:R-:W1:Y:S07]  /*01f0*/  LDCU UR4, c[0x0][0x3f0] ;  /* 0x00007e00ff0477ac */ /* 0x000e6e0008000800 */
[----:B------:R-:W2:Y:S08]  /*0200*/  LDC.64 R4, c[0x0][0x3c0] ;  /* 0x0000f000ff047b82 */ /* 0x000eb00000000a00 */
[----:B------:R-:W3:Y:S01]  /*0210*/  LDC.64 R6, c[0x0][0x3c8] ;  /* 0x0000f200ff067b82 */ /* 0x000ee20000000a00 */
[----:B0-----:R-:W-:-:S06]  /*0220*/  IMAD.WIDE.U32 R8, R15, 0x4, R8 ;  /* 0x000000040f087825 */ /* 0x001fcc00078e0008 */
[----:B------:R-:W4:Y:S01]  /*0230*/  LDG.E.CONSTANT R8, desc[UR6][R8.64] ;  /* 0x0000000608087981 */ /* 0x000f22000c1e9900 */
[----:B--2---:R-:W-:-:S05]  /*0240*/  IMAD.WIDE.U32 R4, R15, 0x4, R4 ;  /* 0x000000040f047825 */ /* 0x004fca00078e0004 */
[----:B------:R-:W2:Y:S01]  /*0250*/  LDG.E.CONSTANT R11, desc[UR6][R4.64] ;  /* 0x00000006040b7981 */ /* 0x000ea2000c1e9900 */
[----:B---3--:R-:W-:-:S05]  /*0260*/  IMAD.WIDE.U32 R6, R15, 0x4, R6 ;  /* 0x000000040f067825 */ /* 0x008fca00078e0006 */
[----:B------:R-:W2:Y:S01]  /*0270*/  LDG.E.CONSTANT R10, desc[UR6][R6.64] ;  /* 0x00000006060a7981 */ /* 0x000ea2000c1e9900 */
[----:B----4-:R-:W-:-:S13]  /*0280*/  R2UR UR8, R8 ;  /* 0x00000000080872ca */ /* 0x010fda00000e0000 */
[----:B--2---:R-:W-:-:S04]  /*0290*/  VIMNMX3 R0, R11, UR8, R10, PT ;  /* 0x000000080b007c0f */ /* 0x004fc8000b80010a */
[----:B-1----:R-:W-:-:S04]  /*02a0*/  VIMNMX R0, PT, PT, R0, UR4, PT ;  /* 0x0000000400007c48 */ /* 0x002fc8000bfe0100 */
[----:B------:R-:W-:-:S13]  /*02b0*/  ISETP.GT.AND P0, PT, R0, RZ, PT ;  /* 0x000000ff0000720c */ /* 0x000fda0003f04270 */
[----:B------:R-:W-:Y:S05]  /*02c0*/  @P0 BRA `(.L_x_89) ;  /* 0x00000000004c0947 */ /* 0x000fea0003800000 */
[----:B------:R-:W0:Y:S02]  /*02d0*/  S2R R3, SR_TID.X ;  /* 0x0000000000037919 */ /* 0x000e240000002100 */
[----:B0-----:R-:W-:-:S13]  /*02e0*/  ISETP.GE.AND P0, PT, R3, R2, PT ;  /* 0x000000020300720c */ /* 0x001fda0003f06270 */
[----:B------:R-:W-:Y:S05]  /*02f0*/  @P0 EXIT ;  /* 0x000000000000094d */ /* 0x000fea0003800000 */
[----:B------:R-:W0:Y:S01]  /*0300*/  LDC.64 R10, c[0x0][0x3f8] ;  /* 0x0000fe00ff0a7b82 */ /* 0x000e220000000a00 */
[----:B------:R-:W1:Y:S07]  /*0310*/  LDCU UR4, c[0x0][0x360] ;  /* 0x00006c00ff0477ac */ /* 0x000e6e0008000800 */
[----:B------:R-:W2:Y:S08]  /*0320*/  LDC.64 R12, c[0x0][0x400] ;  /* 0x00010000ff0c7b82 */ /* 0x000eb00000000a00 */
[----:B------:R-:W3:Y:S02]  /*0330*/  LDC.64 R14, c[0x0][0x408] ;  /* 0x00010200ff0e7b82 */ /* 0x000ee40000000a00 */
.L_x_90:
[----:B----4-:R-:W-:Y:S01]  /*0340*/  IADD3 R9, PT, PT, R26, R3, RZ ;  /* 0x000000031a097210 */ /* 0x010fe20007ffe0ff */
[----:B------:R-:W-:Y:S02]  /*0350*/  IMAD.MOV.U32 R17, RZ, RZ, 0x7fffffff ;  /* 0x7fffffffff117424 */ /* 0x000fe400078e00ff */
[----:B-1----:R-:W-:Y:S02]  /*0360*/  VIADD R3, R3, UR4 ;  /* 0x0000000403037c36 */ /* 0x002fe40008000000 */
[----:B0-----:R-:W-:-:S03]  /*0370*/  IMAD.WIDE R4, R9, 0x4, R10 ;  /* 0x0000000409047825 */ /* 0x001fc600078e020a */
[----:B------:R-:W-:Y:S01]  /*0380*/  ISETP.GE.AND P0, PT, R3, R2, PT ;  /* 0x000000020300720c */ /* 0x000fe20003f06270 */
[C---:B--2---:R-:W-:Y:S01]  /*0390*/  IMAD.WIDE R6, R9.reuse, 0x4, R12 ;  /* 0x0000000409067825 */ /* 0x044fe200078e020c */
[----:B------:R4:W-:Y:S03]  /*03a0*/  STG.E desc[UR6][R4.64], R17 ;  /* 0x0000001104007986 */ /* 0x0009e6000c101906 */
[----:B---3--:R-:W-:Y:S01]  /*03b0*/  IMAD.WIDE R8, R9, 0x4, R14 ;  /* 0x0000000409087825 */ /* 0x008fe200078e020e */
[----:B------:R4:W-:Y:S04]  /*03c0*/  STG.E desc[UR6][R6.64], R17 ;  /* 0x0000001106007986 */ /* 0x0009e8000c101906 */
[----:B------:R4:W-:Y:S03]  /*03d0*/  STG.E desc[UR6][R8.64], R17 ;  /* 0x0000001108007986 */ /* 0x0009e6000c101906 */
[----:B------:R-:W-:Y:S05]  /*03e0*/  @!P0 BRA `(.L_x_90) ;  /* 0xfffffffc00d48947 */ /* 0x000fea000383ffff */
[----:B------:R-:W-:Y:S05]  /*03f0*/  EXIT ;  /* 0x000000000000794d */ /* 0x000fea0003800000 */
.L_x_89:
[----:B------:R-:W-:-:S05]  /*0400*/  IMAD.IADD R9, R11, 0x1, R3 ;  /* 0x000000010b097824 */ /* 0x000fca00078e0203 */
[----:B------:R-:W-:-:S13]  /*0410*/  ISETP.GT.AND P0, PT, R9, R2, PT ;  /* 0x000000020900720c */ /* 0x000fda0003f04270 */
[----:B------:R-:W-:Y:S05]  /*0420*/  @!P0 BRA `(.L_x_91) ;  /* 0x00000000004c8947 */ /* 0x000fea0003800000 */
[----:B------:R-:W0:Y:S02]  /*0430*/  S2R R3, SR_TID.X ;  /* 0x0000000000037919 */ /* 0x000e240000002100 */
[----:B0-----:R-:W-:-:S13]  /*0440*/  ISETP.GE.AND P0, PT, R3, R2, PT ;  /* 0x000000020300720c */ /* 0x001fda0003f06270 */
[----:B------:R-:W-:Y:S05]  /*0450*/  @P0 EXIT ;  /* 0x000000000000094d */ /* 0x000fea0003800000 */
[----:B------:R-:W0:Y:S01]  /*0460*/  LDC.64 R10, c[0x0][0x3f8] ;  /* 0x0000fe00ff0a7b82 */ /* 0x000e220000000a00 */
[----:B------:R-:W1:Y:S07]  /*0470*/  LDCU UR4, c[0x0][0x360] ;  /* 0x00006c00ff0477ac */ /* 0x000e6e0008000800 */
[----:B------:R-:W2:Y:S08]  /*0480*/  LDC.64 R12, c[0x0][0x400] ;  /* 0x00010000ff0c7b82 */ /* 0x000eb00000000a00 */
[----:B------:R-:W3:Y:S02]  /*0490*/  LDC.64 R14, c[0x0][0x408] ;  /* 0x00010200ff0e7b82 */ /* 0x000ee40000000a00 */
.L_x_92:
        /* <DEDUP_REMOVED lines=12> */
.L_x_91:
[----:B------:R-:W0:Y:S08]  /*0560*/  LDC.64 R12, c[0x0][0x398] ;  /* 0x0000e600ff0c7b82 */ /* 0x000e300000000a00 */
[----:B------:R-:W1:Y:S08]  /*0570*/  LDC.64 R6, c[0x0][0x3e0] ;  /* 0x0000f800ff067b82 */ /* 0x000e700000000a00 */
[----:B------:R-:W2:Y:S01]  /*0580*/  LDC.64 R4, c[0x0][0x3d8] ;  /* 0x0000f600ff047b82 */ /* 0x000ea20000000a00 */
[----:B0-----:R-:W-:-:S05]  /*0590*/  IMAD.WIDE.U32 R12, R11, 0x4, R12 ;  /* 0x000000040b0c7825 */ /* 0x001fca00078e000c */
[----:B------:R-:W3:Y:S01]  /*05a0*/  LDG.E.CONSTANT R0, desc[UR6][R12.64] ;  /* 0x000000060c007981 */ /* 0x000ee2000c1e9900 */
[----:B-1----:R-:W-:-:S06]  /*05b0*/  IMAD.WIDE.U32 R6, R15, 0x4, R6 ;  /* 0x000000040f067825 */ /* 0x002fcc00078e0006 */
[----:B------:R0:W5:Y:S01]  /*05c0*/  LDG.E.CONSTANT R7, desc[UR6][R6.64] ;  /* 0x0000000606077981 */ /* 0x000162000c1e9900 */
[----:B--2---:R-:W-:-:S05]  /*05d0*/  IMAD.WIDE.U32 R4, R15, 0x4, R4 ;  /* 0x000000040f047825 */ /* 0x004fca00078e0004 */
[----:B------:R0:W5:Y:S01]  /*05e0*/  LDG.E.CONSTANT R8, desc[UR6][R4.64] ;  /* 0x0000000604087981 */ /* 0x000162000c1e9900 */
[----:B---3--:R-:W-:-:S13]  /*05f0*/  ISETP.GE.U32.AND P0, PT, R0, UR4, PT ;  /* 0x0000000400007c0c */ /* 0x008fda000bf06070 */
[----:B0-----:R-:W-:Y:S05]  /*0600*/  @!P0 BRA `(.L_x_93) ;  /* 0x00000000004c8947 */ /* 0x001fea0003800000 */
[----:B------:R-:W0:Y:S02]  /*0610*/  S2R R3, SR_TID.X ;  /* 0x0000000000037919 */ /* 0x000e240000002100 */
[----:B0-----:R-:W-:-:S13]  /*0620*/  ISETP.GE.AND P0, PT, R3, R2, PT ;  /* 0x000000020300720c */ /* 0x001fda0003f06270 */
[----:B------:R-:W-:Y:S05]  /*0630*/  @P0 EXIT ;  /* 0x000000000000094d */ /* 0x000fea0003800000 */
[----:B------:R-:W0:Y:S01]  /*0640*/  LDC.64 R10, c[0x0][0x3f8] ;  /* 0x0000fe00ff0a7b82 */ /* 0x000e220000000a00 */
[----:B------:R-:W1:Y:S07]  /*0650*/  LDCU UR4, c[0x0][0x360] ;  /* 0x00006c00ff0477ac */ /* 0x000e6e0008000800 */
[----:B------:R-:W2:Y:S08]  /*0660*/  LDC.64 R12, c[0x0][0x400] ;  /* 0x00010000ff0c7b82 */ /* 0x000eb00000000a00 */
[----:B------:R-:W3:Y:S02]  /*0670*/  LDC.64 R14, c[0x0][0x408] ;  /* 0x00010200ff0e7b82 */ /* 0x000ee40000000a00 */
.L_x_94:
[----:B----4-:R-:W-:Y:S01]  /*0680*/  IMAD.IADD R9, R26, 0x1, R3 ;  /* 0x000000011a097824 */ /* 0x010fe200078e0203 */
[----:B------:R-:W-:Y:S01]  /*0690*/  MOV R17, 0x7fffffff ;  /* 0x7fffffff00117802 */ /* 0x000fe20000000f00 */
[----:B-1----:R-:W-:Y:S02]  /*06a0*/  VIADD R3, R3, UR4 ;  /* 0x0000000403037c36 */ /* 0x002fe40008000000 */
[----:B0-----:R-:W-:-:S03]  /*06b0*/  IMAD.WIDE R4, R9, 0x4, R10 ;  /* 0x0000000409047825 */ /* 0x001fc600078e020a */
[----:B------:R-:W-:Y:S01]  /*06c0*/  ISETP.GE.AND P0, PT, R3, R2, PT ;  /* 0x000000020300720c */ /* 0x000fe20003f06270 */
[C---:B--2--5:R-:W-:Y:S01]  /*06d0*/  IMAD.WIDE R6, R9.reuse, 0x4, R12 ;  /* 0x0000000409067825 */ /* 0x064fe200078e020c */
[----:B------:R4:W-:Y:S03]  /*06e0*/  STG.E desc[UR6][R4.64], R17 ;  /* 0x0000001104007986 */ /* 0x0009e6000c101906 */
[----:B---3--:R-:W-:Y:S01]  /*06f0*/  IMAD.WIDE R8, R9, 0x4, R14 ;  /* 0x0000000409087825 */ /* 0x008fe200078e020e */
[----:B------:R4:W-:Y:S04]  /*0700*/  STG.E desc[UR6][R6.64], R17 ;  /* 0x0000001106007986 */ /* 0x0009e8000c101906 */
[----:B------:R4:W-:Y:S03]  /*0710*/  STG.E desc[UR6][R8.64], R17 ;  /* 0x0000001108007986 */ /* 0x0009e6000c101906 */
[----:B------:R-:W-:Y:S05]  /*0720*/  @!P0 BRA `(.L_x_94) ;  /* 0xfffffffc00d48947 */ /* 0x000fea000383ffff */
[----:B------:R-:W-:Y:S05]  /*0730*/  EXIT ;  /* 0x000000000000794d */ /* 0x000fea0003800000 */
.L_x_93:
[----:B------:R-:W0:Y:S01]  /*0740*/  S2R R6, SR_TID.X ;  /* 0x0000000000067919 */ /* 0x000e220000002100 */
[----:B------:R-:W1:Y:S01]  /*0750*/  LDCU UR16, c[0x0][0x3e8] ;  /* 0x00007d00ff1077ac */ /* 0x000e620008000800 */
[----:B------:R-:W-:Y:S01]  /*0760*/  BSSY.RECONVERGENT B0, `(.L_x_95) ;  /* 0x0000167000007945 */ /* 0x000fe20003800200 */
[----:B------:R-:W2:Y:S01]  /*0770*/  LDCU.64 UR4, c[0x0][0x3a8] ;  /* 0x00007500ff0477ac */ /* 0x000ea20008000a00 */
[----:B------:R-:W3:Y:S01]  /*0780*/  LDCU.64 UR14, c[0x0][0x3a8] ;  /* 0x00007500ff0e77ac */ /* 0x000ee20008000a00 */
[----:B------:R-:W4:Y:S01]  /*0790*/  LDCU.64 UR10, c[0x0][0x3b0] ;  /* 0x00007600ff0a77ac */ /* 0x000f220008000a00 */
[----:B------:R-:W0:Y:S02]  /*07a0*/  LDCU.64 UR12, c[0x0][0x3b0] ;  /* 0x00007600ff0c77ac */ /* 0x000e240008000a00 */
[----:B0-----:R-:W-:-:S13]  /*07b0*/  ISETP.GT.U32.AND P0, PT, R6, 0x1f, PT ;  /* 0x0000001f0600780c */ /* 0x001fda0003f04070 */
[----:B-1234-:R-:W-:Y:S05]  /*07c0*/  @P0 BRA `(.L_x_96) ;  /* 0x0000001400800947 */ /* 0x01efea0003800000 */
[----:B------:R-:W0:Y:S02]  /*07d0*/  LDC.64 R4, c[0x0][0x3a0] ;  /* 0x0000e800ff047b82 */ /* 0x000e240000000a00 */
[----:B0-----:R-:W-:-:S06]  /*07e0*/  IMAD.WIDE.U32 R4, R0, 0x4, R4 ;  /* 0x0000000400047825 */ /* 0x001fcc00078e0004 */
[----:B------:R0:W5:Y:S01]  /*07f0*/  LDG.E.CONSTANT R4, desc[UR6][R4.64] ;  /* 0x0000000604047981 */ /* 0x000162000c1e9900 */
[----:B------:R-:W-:Y:S01]  /*0800*/  VIADD R3, R9, 0xffffffff ;  /* 0xffffffff09037836 */ /* 0x000fe20000000000 */
[----:B------:R-:W-:Y:S01]  /*0810*/  LOP3.LUT R14, R6, 0x1f, RZ, 0xc0, !PT ;  /* 0x0000001f060e7812 */ /* 0x000fe200078ec0ff */
[----:B------:R-:W-:Y:S03]  /*0820*/  BSSY.RECONVERGENT B1, `(.L_x_97) ;  /* 0x000003d000017945 */ /* 0x000fe60003800200 */
[----:B------:R-:W-:-:S13]  /*0830*/  ISETP.GE.AND P0, PT, R14, R3, PT ;  /* 0x000000030e00720c */ /* 0x000fda0003f06270 */
[----:B0-----:R-:W-:Y:S05]  /*0840*/  @P0 BRA `(.L_x_98) ;  /* 0x0000000000e80947 */ /* 0x001fea0003800000 */
[----:B------:R-:W-:Y:S01]  /*0850*/  IADD3 R21, PT, PT, R9, -0x2, -R6 ;  /* 0xfffffffe09157810 */ /* 0x000fe20007ffe806 */
[----:B------:R-:W-:Y:S01]  /*0860*/  BSSY.RECONVERGENT B2, `(.L_x_99) ;  /* 0x000001a000027945 */ /* 0x000fe20003800200 */
[----:B------:R-:W-:Y:S02]  /*0870*/  IMAD.MOV.U32 R5, RZ, RZ, R14 ;  /* 0x000000ffff057224 */ /* 0x000fe400078e000e */
[C---:B------:R-:W-:Y:S02]  /*0880*/  ISETP.GE.U32.AND P0, PT, R21.reuse, 0xe0, PT ;  /* 0x000000e01500780c */ /* 0x040fe40003f06070 */
[----:B------:R-:W-:-:S04]  /*0890*/  LEA.HI R18, R21, 0x1, RZ, 0x1b ;  /* 0x0000000115127811 */ /* 0x000fc800078fd8ff */
[----:B------:R-:W-:-:S04]  /*08a0*/  LOP3.LUT R22, R18, 0x7, RZ, 0xc0, !PT ;  /* 0x0000000712167812 */ /* 0x000fc800078ec0ff */
[----:B------:R-:W-:-:S03]  /*08b0*/  ISETP.NE.AND P1, PT, R22, RZ, PT ;  /* 0x000000ff1600720c */ /* 0x000fc60003f25270 */
[----:B------:R-:W-:Y:S10]  /*08c0*/  @!P0 BRA `(.L_x_100) ;  /* 0x00000000004c8947 */ /* 0x000ff40003800000 */
[----:B------:R-:W0:Y:S01]  /*08d0*/  LDC.64 R12, c[0x0][0x408] ;  /* 0x00010200ff0c7b82 */ /* 0x000e220000000a00 */
[----:B------:R-:W-:Y:S01]  /*08e0*/  HFMA2 R15, -RZ, RZ, 0, 0 ;  /* 0x00000000ff0f7431 */ /* 0x000fe200000001ff */
[----:B------:R-:W-:Y:S01]  /*08f0*/  LOP3.LUT R20, R18, 0xffffff8, RZ, 0xc0, !PT ;  /* 0x0ffffff812147812 */ /* 0x000fe200078ec0ff */
[----:B------:R-:W-:Y:S02]  /*0900*/  IMAD.MOV.U32 R5, RZ, RZ, R14 ;  /* 0x000000ffff057224 */ /* 0x000fe400078e000e */
[----:B------:R-:W-:-:S07]  /*0910*/  IMAD.MOV.U32 R19, RZ, RZ, 0x7fffffff ;  /* 0x7fffffffff137424 */ /* 0x000fce00078e00ff */
.L_x_101:
[----:B-1----:R-:W-:Y:S01]  /*0920*/  IMAD.IADD R17, R26, 0x1, R5 ;  /* 0x000000011a117824 */ /* 0x002fe200078e0205 */
[----:B------:R-:W-:Y:S01]  /*0930*/  IADD3 R15, PT, PT, R15, 0x8, RZ ;  /* 0x000000080f0f7810 */ /* 0x000fe20007ffe0ff */
[----:B------:R-:W-:Y:S02]  /*0940*/  VIADD R5, R5, 0x100 ;  /* 0x0000010005057836 */ /* 0x000fe40000000000 */
[----:B0-----:R-:W-:Y:S01]  /*0950*/  IMAD.WIDE R16, R17, 0x4, R12 ;  /* 0x0000000411107825 */ /* 0x001fe200078e020c */
[----:B------:R-:W-:-:S04]  /*0960*/  ISETP.NE.AND P0, PT, R15, R20, PT ;  /* 0x000000140f00720c */ /* 0x000fc80003f05270 */
[----:B------:R1:W-:Y:S04]  /*0970*/  STG.E desc[UR6][R16.64], R19 ;  /* 0x0000001310007986 */ /* 0x0003e8000c101906 */
[----:B------:R1:W-:Y:S04]  /*0980*/  STG.E desc[UR6][R16.64+0x80], R19 ;  /* 0x0000801310007986 */ /* 0x0003e8000c101906 */
[----:B------:R1:W-:Y:S04]  /*0990*/  STG.E desc[UR6][R16.64+0x100], R19 ;  /* 0x0001001310007986 */ /* 0x0003e8000c101906 */
[----:B------:R1:W-:Y:S04]  /*09a0*/  STG.E desc[UR6][R16.64+0x180], R19 ;  /* 0x0001801310007986 */ /* 0x0003e8000c101906 */
[----:B------:R1:W-:Y:S04]  /*09b0*/  STG.E desc[UR6][R16.64+0x200], R19 ;  /* 0x0002001310007986 */ /* 0x0003e8000c101906 */
[----:B------:R1:W-:Y:S04]  /*09c0*/  STG.E desc[UR6][R16.64+0x280], R19 ;  /* 0x0002801310007986 */ /* 0x0003e8000c101906 */
[----:B------:R1:W-:Y:S04]  /*09d0*/  STG.E desc[UR6][R16.64+0x300], R19 ;  /* 0x0003001310007986 */ /* 0x0003e8000c101906 */
[----:B------:R1:W-:Y:S01]  /*09e0*/  STG.E desc[UR6][R16.64+0x380], R19 ;  /* 0x0003801310007986 */ /* 0x0003e2000c101906 */
[----:B------:R-:W-:Y:S05]  /*09f0*/  @P0 BRA `(.L_x_101) ;  /* 0xfffffffc00c80947 */ /* 0x000fea000383ffff */
.L_x_100:
[----:B------:R-:W-:Y:S05]  /*0a00*/  BSYNC.RECONVERGENT B2 ;  /* 0x0000000000027941 */ /* 0x000fea0003800200 */
.L_x_99:
[----:B------:R-:W-:Y:S05]  /*0a10*/  @!P1 BRA `(.L_x_98) ;  /* 0x0000000000749947 */ /* 0x000fea0003800000 */
[----:B------:R-:W-:Y:S01]  /*0a20*/  ISETP.GE.U32.AND P0, PT, R22, 0x4, PT ;  /* 0x000000041600780c */ /* 0x000fe20003f06070 */
[----:B------:R-:W-:Y:S01]  /*0a30*/  BSSY.RECONVERGENT B2, `(.L_x_102) ;  /* 0x000000c000027945 */ /* 0x000fe20003800200 */
[----:B------:R-:W-:-:S11]  /*0a40*/  LOP3.LUT P1, R18, R18, 0x3, RZ, 0xc0, !PT ;  /* 0x0000000312127812 */ /* 0x000fd6000782c0ff */
[----:B------:R-:W-:Y:S05]  /*0a50*/  @!P0 BRA `(.L_x_103) ;  /* 0x0000000000248947 */ /* 0x000fea0003800000 */
[----:B------:R-:W0:Y:S01]  /*0a60*/  LDC.64 R12, c[0x0][0x408] ;  /* 0x00010200ff0c7b82 */ /* 0x000e220000000a00 */
[----:B------:R-:W-:Y:S01]  /*0a70*/  IMAD.IADD R15, R26, 0x1, R5 ;  /* 0x000000011a0f7824 */ /* 0x000fe200078e0205 */
[----:B------:R-:W-:Y:S01]  /*0a80*/  IADD3 R5, PT, PT, R5, 0x80, RZ ;  /* 0x0000008005057810 */ /* 0x000fe20007ffe0ff */
[----:B-1----:R-:W-:Y:S02]  /*0a90*/  IMAD.MOV.U32 R17, RZ, RZ, 0x7fffffff ;  /* 0x7fffffffff117424 */ /* 0x002fe400078e00ff */
[----:B0-----:R-:W-:-:S05]  /*0aa0*/  IMAD.WIDE R12, R15, 0x4, R12 ;  /* 0x000000040f0c7825 */ /* 0x001fca00078e020c */
[----:B------:R0:W-:Y:S04]  /*0ab0*/  STG.E desc[UR6][R12.64], R17 ;  /* 0x000000110c007986 */ /* 0x0001e8000c101906 */
[----:B------:R0:W-:Y:S04]  /*0ac0*/  STG.E desc[UR6][R12.64+0x80], R17 ;  /* 0x000080110c007986 */ /* 0x0001e8000c101906 */
[----:B------:R0:W-:Y:S04]  /*0ad0*/  STG.E desc[UR6][R12.64+0x100], R17 ;  /* 0x000100110c007986 */ /* 0x0001e8000c101906 */
[----:B------:R0:W-:Y:S02]  /*0ae0*/  STG.E desc[UR6][R12.64+0x180], R17 ;  /* 0x000180110c007986 */ /* 0x0001e4000c101906 */
.L_x_103:
[----:B------:R-:W-:Y:S05]  /*0af0*/  BSYNC.RECONVERGENT B2 ;  /* 0x0000000000027941 */ /* 0x000fea0003800200 */
.L_x_102:
[----:B------:R-:W-:Y:S05]  /*0b00*/  @!P1 BRA `(.L_x_98) ;  /* 0x0000000000389947 */ /* 0x000fea0003800000 */
[----:B------:R-:W-:Y:S02]  /*0b10*/  ISETP.NE.AND P1, PT, R18, 0x1, PT ;  /* 0x000000011200780c */ /* 0x000fe40003f25270 */
[----:B------:R-:W-:-:S11]  /*0b20*/  LOP3.LUT P0, RZ, R21, 0x20, RZ, 0xc0, !PT ;  /* 0x0000002015ff7812 */ /* 0x000fd6000780c0ff */
[----:B01----:R-:W0:Y:S01]  /*0b30*/  @P1 LDC.64 R16, c[0x0][0x408] ;  /* 0x00010200ff101b82 */ /* 0x003e220000000a00 */
[----:B------:R-:W-:Y:S02]  /*0b40*/  @P1 IMAD.IADD R15, R26, 0x1, R5 ;  /* 0x000000011a0f1824 */ /* 0x000fe400078e0205 */
[----:B------:R-:W-:-:S04]  /*0b50*/  @P1 VIADD R5, R5, 0x40 ;  /* 0x0000004005051836 */ /* 0x000fc80000000000 */
[----:B------:R-:W-:Y:S01]  /*0b60*/  @!P0 IMAD.IADD R5, R26, 0x1, R5 ;  /* 0x000000011a058824 */ /* 0x000fe200078e0205 */
[----:B------:R-:W1:Y:S01]  /*0b70*/  @!P0 LDC.64 R12, c[0x0][0x408] ;  /* 0x00010200ff0c8b82 */ /* 0x000e620000000a00 */
[----:B0-----:R-:W-:Y:S01]  /*0b80*/  @P1 IMAD.WIDE R16, R15, 0x4, R16 ;  /* 0x000000040f101825 */ /* 0x001fe200078e0210 */
[----:B------:R-:W-:-:S05]  /*0b90*/  @P1 MOV R15, 0x7fffffff ;  /* 0x7fffffff000f1802 */ /* 0x000fca0000000f00 */
[----:B------:R2:W-:Y:S01]  /*0ba0*/  @P1 STG.E desc[UR6][R16.64], R15 ;  /* 0x0000000f10001986 */ /* 0x0005e2000c101906 */
[----:B-1----:R-:W-:-:S03]  /*0bb0*/  @!P0 IMAD.WIDE R12, R5, 0x4, R12 ;  /* 0x00000004050c8825 */ /* 0x002fc600078e020c */
[----:B------:R2:W-:Y:S01]  /*0bc0*/  @P1 STG.E desc[UR6][R16.64+0x80], R15 ;  /* 0x0000800f10001986 */ /* 0x0005e2000c101906 */
[----:B------:R-:W-:-:S05]  /*0bd0*/  @!P0 IMAD.MOV.U32 R5, RZ, RZ, 0x7fffffff ;  /* 0x7fffffffff058424 */ /* 0x000fca00078e00ff */
[----:B------:R2:W-:Y:S02]  /*0be0*/  @!P0 STG.E desc[UR6][R12.64], R5 ;  /* 0x000000050c008986 */ /* 0x0005e4000c101906 */
.L_x_98:
[----:B------:R-:W-:Y:S05]  /*0bf0*/  BSYNC.RECONVERGENT B1 ;  /* 0x0000000000017941 */ /* 0x000fea0003800200 */
.L_x_97:
[----:B--2---:R-:W-:-:S05]  /*0c00*/  IMAD.IADD R5, R14, 0x1, R3 ;  /* 0x000000010e057824 */ /* 0x004fca00078e0203 */
[----:B------:R-:W-:-:S13]  /*0c10*/  ISETP.GE.AND P0, PT, R5, R2, PT ;  /* 0x000000020500720c */ /* 0x000fda0003f06270 */
[----:B------:R-:W-:Y:S05]  /*0c20*/  @P0 BRA `(.L_x_96) ;  /* 0x0000001000680947 */ /* 0x000fea0003800000 */
[----:B------:R-:W-:Y:S01]  /*0c30*/  IADD3 R3, PT, PT, R9, 0x1f, R14 ;  /* 0x0000001f09037810 */ /* 0x000fe20007ffe00e */
[----:B------:R-:W-:Y:S03]  /*0c40*/  BSSY.RECONVERGENT B3, `(.L_x_104) ;  /* 0x000004e000037945 */ /* 0x000fe60003800200 */
[----:B------:R-:W-:-:S04]  /*0c50*/  VIMNMX R3, PT, PT, R3, R2, !PT ;  /* 0x0000000203037248 */ /* 0x000fc80007fe0100 */
[----:B-1----:R-:W-:Y:S01]  /*0c60*/  IADD3 R16, PT, PT, R3, -R9, -R6 ;  /* 0x8000000903107210 */ /* 0x002fe20007ffe806 */
[----:B------:R-:W-:-:S03]  /*0c70*/  IMAD.MOV.U32 R3, RZ, RZ, -0x1 ;  /* 0xffffffffff037424 */ /* 0x000fc600078e00ff */
[----:B------:R-:W-:Y:S02]  /*0c80*/  LOP3.LUT R2, R16, 0x60, RZ, 0xc0, !PT ;  /* 0x0000006010027812 */ /* 0x000fe400078ec0ff */
[----:B------:R-:W-:Y:S02]  /*0c90*/  SHF.L.U32 R3, R3, R0, RZ ;  /* 0x0000000003037219 */ /* 0x000fe400000006ff */
[----:B------:R-:W-:Y:S02]  /*0ca0*/  ISETP.NE.AND P0, PT, R2, 0x60, PT ;  /* 0x000000600200780c */ /* 0x000fe40003f05270 */
[----:B-----5:R-:W-:-:S11]  /*0cb0*/  IADD3 R2, PT, PT, R4, R3, RZ ;  /* 0x0000000304027210 */ /* 0x020fd60007ffe0ff */
[----:B------:R-:W-:Y:S05]  /*0cc0*/  @!P0 BRA `(.L_x_105) ;  /* 0x0000000400148947 */ /* 0x000fea0003800000 */
[----:B------:R-:W1:Y:S01]  /*0cd0*/  LDC.64 R14, c[0x0][0x408] ;  /* 0x00010200ff0e7b82 */ /* 0x000e620000000a00 */
[----:B0-----:R-:W-:-:S07]  /*0ce0*/  IMAD.MOV.U32 R13, RZ, RZ, RZ ;  /* 0x000000ffff0d7224 */ /* 0x001fce00078e00ff */
[----:B------:R-:W0:Y:S08]  /*0cf0*/  LDC.64 R20, c[0x0][0x3a8] ;  /* 0x0000ea00ff147b82 */ /* 0x000e300000000a00 */
[----:B------:R-:W2:Y:S02]  /*0d00*/  LDC.64 R18, c[0x0][0x3b0] ;  /* 0x0000ec00ff127b82 */ /* 0x000ea40000000a00 */
.L_x_110:
[----:B------:R-:W3:Y:S01]  /*0d10*/  LDC.64 R24, c[0x0][0x3b8] ;  /* 0x0000ee00ff187b82 */ /* 0x000ee20000000a00 */
[C---:B------:R-:W-:Y:S02]  /*0d20*/  IMAD.IADD R3, R5.reuse, 0x1, -R11 ;  /* 0x0000000105037824 */ /* 0x040fe400078e0a0b */
[----:B---3--:R-:W-:-:S04]  /*0d30*/  IMAD.WIDE R22, R5, 0x4, R24 ;  /* 0x0000000405167825 */ /* 0x008fc800078e0218 */
[----:B------:R-:W-:Y:S02]  /*0d40*/  IMAD.WIDE R24, R3, 0x4, R24 ;  /* 0x0000000403187825 */ /* 0x000fe400078e0218 */
[----:B------:R-:W3:Y:S04]  /*0d50*/  LDG.E.CONSTANT R22, desc[UR6][R22.64+0x4] ;  /* 0x0000040616167981 */ /* 0x000ee8000c1e9900 */
[----:B------:R-:W3:Y:S01]  /*0d60*/  LDG.E.CONSTANT R25, desc[UR6][R24.64+0x4] ;  /* 0x0000040618197981 */ /* 0x000ee2000c1e9900 */
[----:B------:R-:W-:Y:S01]  /*0d70*/  BSSY.RECONVERGENT B4, `(.L_x_106) ;  /* 0x0000031000047945 */ /* 0x000fe20003800200 */
[----:B------:R-:W-:Y:S01]  /*0d80*/  IMAD.MOV.U32 R12, RZ, RZ, 0x7fffffff ;  /* 0x7fffffffff0c7424 */ /* 0x000fe200078e00ff */
[----:B---3--:R-:W-:-:S13]  /*0d90*/  ISETP.NE.AND P0, PT, R22, R25, PT ;  /* 0x000000191600720c */ /* 0x008fda0003f05270 */
[----:B------:R-:W-:Y:S05]  /*0da0*/  @P0 BRA `(.L_x_107) ;  /* 0x0000000000b40947 */ /* 0x000fea0003800000 */
[----:B------:R-:W3:Y:S01]  /*0db0*/  LDC.64 R24, c[0x0][0x390] ;  /* 0x0000e400ff187b82 */ /* 0x000ee20000000a00 */
[----:B------:R-:W-:Y:S02]  /*0dc0*/  SHF.R.S32.HI R17, RZ, 0x1f, R3 ;  /* 0x0000001fff117819 */ /* 0x000fe40000011403 */
[C---:B------:R-:W-:Y:S02]  /*0dd0*/  IADD3 R0, P0, PT, R4.reuse, R3, RZ ;  /* 0x0000000304007210 */ /* 0x040fe40007f1e0ff */
[----:B------:R-:W-:Y:S02]  /*0de0*/  IADD3 R33, PT, PT, R5, 0x1, R2 ;  /* 0x0000000105217810 */ /* 0x000fe40007ffe002 */
[----:B------:R-:W-:Y:S02]  /*0df0*/  LEA.HI.X.SX32 R3, R4, R17, 0x1, P0 ;  /* 0x0000001104037211 */ /* 0x000fe400000f0eff */
[C---:B------:R-:W-:Y:S01]  /*0e00*/  SHF.L.U32 R28, R0.reuse, 0x2, RZ ;  /* 0x00000002001c7819 */ /* 0x040fe200000006ff */
[----:B--2---:R-:W-:Y:S01]  /*0e10*/  IMAD.WIDE R30, R33, 0x4, R18 ;  /* 0x00000004211e7825 */ /* 0x004fe200078e0212 */
[----:B------:R-:W-:-:S02]  /*0e20*/  SHF.L.U64.HI R0, R0, 0x2, R3 ;  /* 0x0000000200007819 */ /* 0x000fc40000010203 */
[C---:B------:R-:W-:Y:S01]  /*0e30*/  IADD3 R22, P1, PT, R28.reuse, UR10, RZ ;  /* 0x0000000a1c167c10 */ /* 0x040fe2000ff3e0ff */
[----:B0-----:R-:W-:Y:S01]  /*0e40*/  IMAD.WIDE R32, R33, 0x4, R20 ;  /* 0x0000000421207825 */ /* 0x001fe200078e0214 */
[----:B------:R-:W-:Y:S01]  /*0e50*/  IADD3 R28, P0, PT, R28, UR4, RZ ;  /* 0x000000041c1c7c10 */ /* 0x000fe2000ff1e0ff */
[----:B------:R-:W2:Y:S01]  /*0e60*/  LDG.E.CONSTANT R31, desc[UR6][R30.64] ;  /* 0x000000061e1f7981 */ /* 0x000ea2000c1e9900 */
[C---:B------:R-:W-:Y:S02]  /*0e70*/  IADD3.X R23, PT, PT, R0.reuse, UR11, RZ, P1, !PT ;  /* 0x0000000b00177c10 */ /* 0x040fe40008ffe4ff */
[----:B------:R-:W-:Y:S01]  /*0e80*/  IADD3.X R29, PT, PT, R0, UR5, RZ, P0, !PT ;  /* 0x00000005001d7c10 */ /* 0x000fe200087fe4ff */
[----:B------:R-:W4:Y:S04]  /*0e90*/  LDG.E.CONSTANT R33, desc[UR6][R32.64] ;  /* 0x0000000620217981 */ /* 0x000f28000c1e9900 */
[----:B------:R-:W2:Y:S01]  /*0ea0*/  LDG.E.CONSTANT R22, desc[UR6][R22.64+0x4] ;  /* 0x0000040616167981 */ /* 0x000ea2000c1e9900 */
[----:B---3--:R-:W-:-:S03]  /*0eb0*/  IMAD.WIDE R24, R5, 0x4, R24 ;  /* 0x0000000405187825 */ /* 0x008fc600078e0218 */
[----:B------:R-:W4:Y:S04]  /*0ec0*/  LDG.E.CONSTANT R28, desc[UR6][R28.64+0x4] ;  /* 0x000004061c1c7981 */ /* 0x000f28000c1e9900 */
[----:B------:R-:W3:Y:S01]  /*0ed0*/  LDG.E.CONSTANT R24, desc[UR6][R24.64] ;  /* 0x0000000618187981 */ /* 0x000ee2000c1e9900 */
[----:B--2---:R-:W-:Y:S02]  /*0ee0*/  FMNMX R17, R22, R31, PT ;  /* 0x0000001f16117209 */ /* 0x004fe40003800000 */
[----:B----4-:R-:W-:Y:S02]  /*0ef0*/  FMNMX R0, R28, R33, !PT ;  /* 0x000000211c007209 */ /* 0x010fe40007800000 */
[----:B------:R-:W-:-:S04]  /*0f00*/  FSETP.NAN.AND P0, PT, R17, R17, PT ;  /* 0x000000111100720b */ /* 0x000fc80003f08000 */
[C---:B------:R-:W-:Y:S01]  /*0f10*/  FSETP.NAN.OR P0, PT, R0.reuse, R0, P0 ;  /* 0x000000000000720b */ /* 0x040fe20000708400 */
[----:B------:R-:W-:-:S03]  /*0f20*/  FADD R27, R0, -R17 ;  /* 0x80000011001b7221 */ /* 0x000fc60000000000 */
[----:B---3--:R-:W-:-:S04]  /*0f30*/  FSETP.NAN.OR P0, PT, R24, R24, P0 ;  /* 0x000000181800720b */ /* 0x008fc80000708400 */
[----:B------:R-:W-:-:S13]  /*0f40*/  FSETP.LE.OR P0, PT, R27, RZ, P0 ;  /* 0x000000ff1b00720b */ /* 0x000fda0000703400 */
[----:B------:R-:W-:Y:S05]  /*0f50*/  @P0 BRA `(.L_x_107) ;  /* 0x0000000000480947 */ /* 0x000fea0003800000 */
[----:B------:R-:W0:Y:S01]  /*0f60*/  MUFU.RCP R0, R27 ;  /* 0x0000001b00007308 */ /* 0x000e220000001000 */
[----:B------:R-:W-:Y:S01]  /*0f70*/  UMOV UR9, 0x42c80000 ;  /* 0x42c8000000097882 */ /* 0x000fe20000000000 */
[----:B------:R-:W-:Y:S01]  /*0f80*/  BSSY.RECONVERGENT B5, `(.L_x_108) ;  /* 0x000000e000057945 */ /* 0x000fe20003800200 */
[----:B------:R-:W-:Y:S02]  /*0f90*/  IMAD.U32 R28, RZ, RZ, UR9 ;  /* 0x00000009ff1c7e24 */ /* 0x000fe4000f8e00ff */
[----:B------:R-:W-:-:S03]  /*0fa0*/  FADD R12, -R17, R24 ;  /* 0x00000018110c7221 */ /* 0x000fc60000000100 */
[----:B------:R-:W2:Y:S01]  /*0fb0*/  FCHK P0, R28, R27 ;  /* 0x0000001b1c007302 */ /* 0x000ea20000000000 */
[----:B0-----:R-:W-:-:S04]  /*0fc0*/  FFMA R3, -R27, R0, 1 ;  /* 0x3f8000001b037423 */ /* 0x001fc80000000100 */
[----:B------:R-:W-:-:S04]  /*0fd0*/  FFMA R0, R0, R3, R0 ;  /* 0x0000000300007223 */ /* 0x000fc80000000000 */
[----:B------:R-:W-:-:S04]  /*0fe0*/  FFMA R3, R0, 100, RZ ;  /* 0x42c8000000037823 */ /* 0x000fc800000000ff */
[----:B------:R-:W-:-:S04]  /*0ff0*/  FFMA R22, -R27, R3, 100 ;  /* 0x42c800001b167423 */ /* 0x000fc80000000103 */
[----:B------:R-:W-:Y:S01]  /*1000*/  FFMA R0, R0, R22, R3 ;  /* 0x0000001600007223 */ /* 0x000fe20000000003 */
[----:B--2---:R-:W-:Y:S06]  /*1010*/  @!P0 BRA `(.L_x_109) ;  /* 0x0000000000108947 */ /* 0x004fec0003800000 */
[----:B------:R-:W-:Y:S01]  /*1020*/  IMAD.MOV.U32 R0, RZ, RZ, R27 ;  /* 0x000000ffff007224 */ /* 0x000fe200078e001b */
[----:B------:R-:W-:Y:S01]  /*1030*/  MOV R28, 0x1060 ;  /* 0x00001060001c7802 */ /* 0x000fe20000000f00 */
[----:B------:R-:W-:-:S07]  /*1040*/  IMAD.MOV.U32 R3, RZ, RZ, 0x42c80000 ;  /* 0x42c80000ff037424 */ /* 0x000fce00078e00ff */
[----:B-1----:R-:W-:Y:S05]  /*1050*/  CALL.REL.NOINC `($__internal_2_$__cuda_sm3x_div_rn_noftz_f32_slowpath) ;  /* 0x0000005800747944 */ /* 0x002fea0003c00000 */
.L_x_109:
[----:B------:R-:W-:Y:S05]  /*1060*/  BSYNC.RECONVERGENT B5 ;  /* 0x0000000000057941 */ /* 0x000fea0003800200 */
.L_x_108:
[----:B------:R-:W-:-:S07]  /*1070*/  FMUL R12, R12, R0 ;  /* 0x000000000c0c7220 */ /* 0x000fce0000400000 */
.L_x_107:
[----:B------:R-:W-:Y:S05]  /*1080*/  BSYNC.RECONVERGENT B4 ;  /* 0x0000000000047941 */ /* 0x000fea0003800200 */
.L_x_106:
[----:B------:R-:W-:Y:S01]  /*1090*/  IADD3 R23, PT, PT, R26, R5, RZ ;  /* 0x000000051a177210 */ /* 0x000fe20007ffe0ff */
[----:B------:R-:W-:Y:S01]  /*10a0*/  VIADD R13, R13, 0x1 ;  /* 0x000000010d0d7836 */ /* 0x000fe20000000000 */
[----:B------:R-:W-:Y:S01]  /*10b0*/  LEA.HI R0, R16, 0x1, RZ, 0x1b ;  /* 0x0000000110007811 */ /* 0x000fe200078fd8ff */
[----:B------:R-:W-:Y:S02]  /*10c0*/  VIADD R5, R5, 0x20 ;  /* 0x0000002005057836 */ /* 0x000fe40000000000 */
[----:B-1----:R-:W-:Y:S01]  /*10d0*/  IMAD.WIDE R22, R23, 0x4, R14 ;  /* 0x0000000417167825 */ /* 0x002fe200078e020e */
[----:B------:R-:W-:-:S04]  /*10e0*/  LOP3.LUT R0, R0, 0x3, RZ, 0xc0, !PT ;  /* 0x0000000300007812 */ /* 0x000fc800078ec0ff */
[----:B------:R3:W-:Y:S01]  /*10f0*/  STG.E desc[UR6][R22.64], R12 ;  /* 0x0000000c16007986 */ /* 0x0007e2000c101906 */
[----:B------:R-:W-:-:S13]  /*1100*/  ISETP.NE.AND P0, PT, R13, R0, PT ;  /* 0x000000000d00720c */ /* 0x000fda0003f05270 */
[----:B---3--:R-:W-:Y:S05]  /*1110*/  @P0 BRA `(.L_x_110) ;  /* 0xfffffff800fc0947 */ /* 0x008fea000383ffff */
.L_x_105:
[----:B------:R-:W-:Y:S05]  /*1120*/  BSYNC.RECONVERGENT B3 ;  /* 0x0000000000037941 */ /* 0x000fea0003800200 */
.L_x_104:
[----:B0-----:R-:W3:Y:S01]  /*1130*/  LDC.64 R12, c[0x0][0x408] ;  /* 0x00010200ff0c7b82 */ /* 0x001ee20000000a00 */
[----:B------:R-:W-:-:S07]  /*1140*/  ISETP.GE.U32.AND P0, PT, R16, 0x60, PT ;  /* 0x000000601000780c */ /* 0x000fce0003f06070 */
[----:B------:R-:W4:Y:S06]  /*1150*/  LDC.64 R14, c[0x0][0x3a8] ;  /* 0x0000ea00ff0e7b82 */ /* 0x000f2c0000000a00 */
[----:B------:R-:W-:Y:S05]  /*1160*/  @!P0 BRA `(.L_x_96) ;  /* 0x0000000c00188947 */ /* 0x000fea0003800000 */
.L_x_127:
[----:B--2---:R-:W0:Y:S01]  /*1170*/  LDC.64 R18, c[0x0][0x3b8] ;  /* 0x0000ee00ff127b82 */ /* 0x004e220000000a00 */
[C---:B------:R-:W-:Y:S02]  /*1180*/  IMAD.IADD R3, R5.reuse, 0x1, -R11 ;  /* 0x0000000105037824 */ /* 0x040fe400078e0a0b */
[----:B0-----:R-:W-:-:S04]  /*1190*/  IMAD.WIDE R16, R5, 0x4, R18 ;  /* 0x0000000405107825 */ /* 0x001fc800078e0212 */
[----:B------:R-:W-:Y:S01]  /*11a0*/  IMAD.WIDE R18, R3, 0x4, R18 ;  /* 0x0000000403127825 */ /* 0x000fe200078e0212 */
[----:B------:R-:W2:Y:S04]  /*11b0*/  LDG.E.CONSTANT R0, desc[UR6][R16.64+0x4] ;  /* 0x0000040610007981 */ /* 0x000ea8000c1e9900 */
[----:B------:R-:W2:Y:S01]  /*11c0*/  LDG.E.CONSTANT R21, desc[UR6][R18.64+0x4] ;  /* 0x0000040612157981 */ /* 0x000ea2000c1e9900 */
[----:B------:R-:W-:Y:S01]  /*11d0*/  SHF.R.S32.HI R23, RZ, 0x1f, R3 ;  /* 0x0000001fff177819 */ /* 0x000fe20000011403 */
[----:B------:R-:W-:Y:S01]  /*11e0*/  BSSY.RECONVERGENT B3, `(.L_x_111) ;  /* 0x0000031000037945 */ /* 0x000fe20003800200 */
[----:B------:R-:W-:-:S04]  /*11f0*/  IADD3 R3, P0, PT, R4, R3, RZ ;  /* 0x0000000304037210 */ /* 0x000fc80007f1e0ff */
[----:B------:R-:W-:Y:S02]  /*1200*/  LEA.HI.X.SX32 R20, R4, R23, 0x1, P0 ;  /* 0x0000001704147211 */ /* 0x000fe400000f0eff */
[C---:B------:R-:W-:Y:S02]  /*1210*/  SHF.L.U32 R22, R3.reuse, 0x2, RZ ;  /* 0x0000000203167819 */ /* 0x040fe400000006ff */
[----:B------:R-:W-:Y:S02]  /*1220*/  SHF.L.U64.HI R3, R3, 0x2, R20 ;  /* 0x0000000203037819 */ /* 0x000fe40000010214 */
[C---:B------:R-:W-:Y:S02]  /*1230*/  IADD3 R20, P1, PT, R22.reuse, UR12, RZ ;  /* 0x0000000c16147c10 */ /* 0x040fe4000ff3e0ff */
[----:B------:R-:W-:-:S04]  /*1240*/  IADD3 R22, P2, PT, R22, UR14, RZ ;  /* 0x0000000e16167c10 */ /* 0x000fc8000ff5e0ff */
[C---:B------:R-:W-:Y:S02]  /*1250*/  IADD3.X R23, PT, PT, R3.reuse, UR15, RZ, P2, !PT ;  /* 0x0000000f03177c10 */ /* 0x040fe400097fe4ff */
[----:B--2---:R-:W-:Y:S02]  /*1260*/  ISETP.NE.AND P0, PT, R0, R21, PT ;  /* 0x000000150000720c */ /* 0x004fe40003f05270 */
[----:B------:R-:W-:Y:S01]  /*1270*/  IADD3.X R21, PT, PT, R3, UR13, RZ, P1, !PT ;  /* 0x0000000d03157c10 */ /* 0x000fe20008ffe4ff */
[----:B------:R-:W-:-:S10]  /*1280*/  IMAD.MOV.U32 R3, RZ, RZ, 0x7fffffff ;  /* 0x7fffffffff037424 */ /* 0x000fd400078e00ff */
[----:B------:R-:W-:Y:S05]  /*1290*/  @P0 BRA `(.L_x_112) ;  /* 0x0000000000940947 */ /* 0x000fea0003800000 */
[----:B------:R-:W0:Y:S01]  /*12a0*/  LDC.64 R28, c[0x0][0x3b0] ;  /* 0x0000ec00ff1c7b82 */ /* 0x000e220000000a00 */
[----:B------:R-:W-:Y:S01]  /*12b0*/  IADD3 R31, PT, PT, R5, 0x1, R2 ;  /* 0x00000001051f7810 */ /* 0x000fe20007ffe002 */
[----:B------:R-:W2:Y:S04]  /*12c0*/  LDG.E.CONSTANT R27, desc[UR6][R20.64+0x4] ;  /* 0x00000406141b7981 */ /* 0x000ea8000c1e9900 */
[----:B------:R-:W5:Y:S02]  /*12d0*/  LDG.E.CONSTANT R0, desc[UR6][R22.64+0x4] ;  /* 0x0000040616007981 */ /* 0x000f64000c1e9900 */
[----:B------:R-:W1:Y:S01]  /*12e0*/  LDC.64 R24, c[0x0][0x390] ;  /* 0x0000e400ff187b82 */ /* 0x000e620000000a00 */
[----:B0-----:R-:W-:-:S04]  /*12f0*/  IMAD.WIDE R28, R31, 0x4, R28 ;  /* 0x000000041f1c7825 */ /* 0x001fc800078e021c */
[----:B----4-:R-:W-:Y:S02]  /*1300*/  IMAD.WIDE R30, R31, 0x4, R14 ;  /* 0x000000041f1e7825 */ /* 0x010fe400078e020e */
[----:B------:R-:W2:Y:S02]  /*1310*/  LDG.E.CONSTANT R28, desc[UR6][R28.64] ;  /* 0x000000061c1c7981 */ /* 0x000ea4000c1e9900 */
[----:B-1----:R-:W-:Y:S02]  /*1320*/  IMAD.WIDE R24, R5, 0x4, R24 ;  /* 0x0000000405187825 */ /* 0x002fe400078e0218 */
[----:B------:R-:W5:Y:S04]  /*1330*/  LDG.E.CONSTANT R31, desc[UR6][R30.64] ;  /* 0x000000061e1f7981 */ /* 0x000f68000c1e9900 */
[----:B------:R-:W4:Y:S01]  /*1340*/  LDG.E.CONSTANT R24, desc[UR6][R24.64] ;  /* 0x0000000618187981 */ /* 0x000f22000c1e9900 */
[----:B--2---:R-:W-:-:S02]  /*1350*/  FMNMX R27, R27, R28, PT ;  /* 0x0000001c1b1b7209 */ /* 0x004fc40003800000 */
[----:B-----5:R-:W-:Y:S02]  /*1360*/  FMNMX R0, R0, R31, !PT ;  /* 0x0000001f00007209 */ /* 0x020fe40007800000 */
[----:B------:R-:W-:-:S04]  /*1370*/  FSETP.NAN.AND P0, PT, R27, R27, PT ;  /* 0x0000001b1b00720b */ /* 0x000fc80003f08000 */
[C---:B------:R-:W-:Y:S01]  /*1380*/  FSETP.NAN.OR P0, PT, R0.reuse, R0, P0 ;  /* 0x000000000000720b */ /* 0x040fe20000708400 */
[----:B------:R-:W-:-:S03]  /*1390*/  FADD R32, R0, -R27 ;  /* 0x8000001b00207221 */ /* 0x000fc60000000000 */
[----:B----4-:R-:W-:-:S04]  /*13a0*/  FSETP.NAN.OR P0, PT, R24, R24, P0 ;  /* 0x000000181800720b */ /* 0x010fc80000708400 */
[----:B------:R-:W-:-:S13]  /*13b0*/  FSETP.LE.OR P0, PT, R32, RZ, P0 ;  /* 0x000000ff2000720b */ /* 0x000fda0000703400 */
[----:B------:R-:W-:Y:S05]  /*13c0*/  @P0 BRA `(.L_x_112) ;  /* 0x0000000000480947 */ /* 0x000fea0003800000 */
[----:B------:R-:W0:Y:S01]  /*13d0*/  MUFU.RCP R0, R32 ;  /* 0x0000002000007308 */ /* 0x000e220000001000 */
[----:B------:R-:W-:Y:S01]  /*13e0*/  UMOV UR9, 0x42c80000 ;  /* 0x42c8000000097882 */ /* 0x000fe20000000000 */
[----:B------:R-:W-:Y:S01]  /*13f0*/  BSSY.RECONVERGENT B4, `(.L_x_113) ;  /* 0x000000e000047945 */ /* 0x000fe20003800200 */
[----:B------:R-:W-:Y:S02]  /*1400*/  IMAD.U32 R25, RZ, RZ, UR9 ;  /* 0x00000009ff197e24 */ /* 0x000fe4000f8e00ff */
[----:B------:R-:W-:-:S03]  /*1410*/  FADD R24, -R27, R24 ;  /* 0x000000181b187221 */ /* 0x000fc60000000100 */
[----:B------:R-:W1:Y:S01]  /*1420*/  FCHK P0, R25, R32 ;  /* 0x0000002019007302 */ /* 0x000e620000000000 */
[----:B0-----:R-:W-:-:S04]  /*1430*/  FFMA R3, -R32, R0, 1 ;  /* 0x3f80000020037423 */ /* 0x001fc80000000100 */
[----:B------:R-:W-:-:S04]  /*1440*/  FFMA R0, R0, R3, R0 ;  /* 0x0000000300007223 */ /* 0x000fc80000000000 */
[----:B------:R-:W-:-:S04]  /*1450*/  FFMA R3, R0, 100, RZ ;  /* 0x42c8000000037823 */ /* 0x000fc800000000ff */
[----:B------:R-:W-:-:S04]  /*1460*/  FFMA R28, -R32, R3, 100 ;  /* 0x42c80000201c7423 */ /* 0x000fc80000000103 */
[----:B------:R-:W-:Y:S01]  /*1470*/  FFMA R0, R0, R28, R3 ;  /* 0x0000001c00007223 */ /* 0x000fe20000000003 */
[----:B-1----:R-:W-:Y:S06]  /*1480*/  @!P0 BRA `(.L_x_114) ;  /* 0x0000000000108947 */ /* 0x002fec0003800000 */
[----:B------:R-:W-:Y:S02]  /*1490*/  HFMA2 R3, -RZ, RZ, 3.390625, 0 ;  /* 0x42c80000ff037431 */ /* 0x000fe400000001ff */
[----:B------:R-:W-:Y:S01]  /*14a0*/  IMAD.MOV.U32 R0, RZ, RZ, R32 ;  /* 0x000000ffff007224 */ /* 0x000fe200078e0020 */
[----:B------:R-:W-:-:S07]  /*14b0*/  MOV R28, 0x14d0 ;  /* 0x000014d0001c7802 */ /* 0x000fce0000000f00 */
[----:B---3--:R-:W-:Y:S05]  /*14c0*/  CALL.REL.NOINC `($__internal_2_$__cuda_sm3x_div_rn_noftz_f32_slowpath) ;  /* 0x0000005400587944 */ /* 0x008fea0003c00000 */
.L_x_114:
[----:B------:R-:W-:Y:S05]  /*14d0*/  BSYNC.RECONVERGENT B4 ;  /* 0x0000000000047941 */ /* 0x000fea0003800200 */
.L_x_113:
[----:B------:R-:W-:-:S07]  /*14e0*/  FMUL R3, R24, R0 ;  /* 0x0000000018037220 */ /* 0x000fce0000400000 */
.L_x_112:
[----:B------:R-:W-:Y:S05]  /*14f0*/  BSYNC.RECONVERGENT B3 ;  /* 0x0000000000037941 */ /* 0x000fea0003800200 */
.L_x_111:
[----:B------:R-:W2:Y:S04]  /*1500*/  LDG.E.CONSTANT R0, desc[UR6][R16.64+0x84] ;  /* 0x0000840610007981 */ /* 0x000ea8000c1e9900 */
[----:B------:R-:W2:Y:S01]  /*1510*/  LDG.E.CONSTANT R27, desc[UR6][R18.64+0x84] ;  /* 0x00008406121b7981 */ /* 0x000ea2000c1e9900 */
[----:B------:R-:W-:Y:S01]  /*1520*/  IMAD.IADD R25, R26, 0x1, R5 ;  /* 0x000000011a197824 */ /* 0x000fe200078e0205 */
[----:B------:R-:W-:Y:S03]  /*1530*/  BSSY.RECONVERGENT B3, `(.L_x_115) ;  /* 0x000002b000037945 */ /* 0x000fe60003800200 */
[----:B---3--:R-:W-:-:S05]  /*1540*/  IMAD.WIDE R24, R25, 0x4, R12 ;  /* 0x0000000419187825 */ /* 0x008fca00078e020c */
[----:B------:R0:W-:Y:S01]  /*1550*/  STG.E desc[UR6][R24.64], R3 ;  /* 0x0000000318007986 */ /* 0x0001e2000c101906 */
[----:B--2---:R-:W-:Y:S01]  /*1560*/  ISETP.NE.AND P0, PT, R0, R27, PT ;  /* 0x0000001b0000720c */ /* 0x004fe20003f05270 */
[----:B------:R-:W-:-:S12]  /*1570*/  IMAD.MOV.U32 R27, RZ, RZ, 0x7fffffff ;  /* 0x7fffffffff1b7424 */ /* 0x000fd800078e00ff */
[----:B0-----:R-:W-:Y:S05]  /*1580*/  @P0 BRA `(.L_x_116) ;  /* 0x0000000000940947 */ /* 0x001fea0003800000 */
[----:B------:R-:W0:Y:S01]  /*1590*/  LDC.64 R30, c[0x0][0x3b0] ;  /* 0x0000ec00ff1e7b82 */ /* 0x000e220000000a00 */
[----:B------:R-:W-:Y:S01]  /*15a0*/  IADD3 R33, PT, PT, R5, 0x21, R2 ;  /* 0x0000002105217810 */ /* 0x000fe20007ffe002 */
[----:B------:R-:W2:Y:S04]  /*15b0*/  LDG.E.CONSTANT R3, desc[UR6][R20.64+0x84] ;  /* 0x0000840614037981 */ /* 0x000ea8000c1e9900 */
[----:B------:R-:W3:Y:S02]  /*15c0*/  LDG.E.CONSTANT R0, desc[UR6][R22.64+0x84] ;  /* 0x0000840616007981 */ /* 0x000ee4000c1e9900 */
[----:B------:R-:W1:Y:S01]  /*15d0*/  LDC.64 R28, c[0x0][0x390] ;  /* 0x0000e400ff1c7b82 */ /* 0x000e620000000a00 */
[----:B0-----:R-:W-:-:S04]  /*15e0*/  IMAD.WIDE R30, R33, 0x4, R30 ;  /* 0x00000004211e7825 */ /* 0x001fc800078e021e */
[----:B----4-:R-:W-:Y:S02]  /*15f0*/  IMAD.WIDE R32, R33, 0x4, R14 ;  /* 0x0000000421207825 */ /* 0x010fe400078e020e */
[----:B------:R-:W2:Y:S02]  /*1600*/  LDG.E.CONSTANT R30, desc[UR6][R30.64] ;  /* 0x000000061e1e7981 */ /* 0x000ea4000c1e9900 */
[----:B-1----:R-:W-:Y:S02]  /*1610*/  IMAD.WIDE R28, R5, 0x4, R28 ;  /* 0x00000004051c7825 */ /* 0x002fe400078e021c */
[----:B------:R-:W3:Y:S04]  /*1620*/  LDG.E.CONSTANT R33, desc[UR6][R32.64] ;  /* 0x0000000620217981 */ /* 0x000ee8000c1e9900 */
[----:B------:R-:W4:Y:S01]  /*1630*/  LDG.E.CONSTANT R28, desc[UR6][R28.64+0x80] ;  /* 0x000080061c1c7981 */ /* 0x000f22000c1e9900 */
[----:B--2---:R-:W-:-:S02]  /*1640*/  FMNMX R35, R3, R30, PT ;  /* 0x0000001e03237209 */ /* 0x004fc40003800000 */
[----:B---3--:R-:W-:Y:S02]  /*1650*/  FMNMX R0, R0, R33, !PT ;  /* 0x0000002100007209 */ /* 0x008fe40007800000 */
        /* <DEDUP_REMOVED lines=18> */
[----:B------:R-:W-:Y:S01]  /*1780*/  MOV R0, R34 ;  /* 0x0000002200007202 */ /* 0x000fe20000000f00 */
[----:B------:R-:W-:Y:S01]  /*1790*/  IMAD.MOV.U32 R3, RZ, RZ, 0x42c80000 ;  /* 0x42c80000ff037424 */ /* 0x000fe200078e00ff */
[----:B------:R-:W-:-:S07]  /*17a0*/  MOV R28, 0x17c0 ;  /* 0x000017c0001c7802 */ /* 0x000fce0000000f00 */
[----:B------:R-:W-:Y:S05]  /*17b0*/  CALL.REL.NOINC `($__internal_2_$__cuda_sm3x_div_rn_noftz_f32_slowpath) ;  /* 0x00000050009c7944 */ /* 0x000fea0003c00000 */
.L_x_118:
[----:B------:R-:W-:Y:S05]  /*17c0*/  BSYNC.RECONVERGENT B4 ;  /* 0x0000000000047941 */ /* 0x000fea0003800200 */
.L_x_117:
[----:B------:R-:W-:-:S07]  /*17d0*/  FMUL R27, R30, R0 ;  /* 0x000000001e1b7220 */ /* 0x000fce0000400000 */
.L_x_116:
[----:B------:R-:W-:Y:S05]  /*17e0*/  BSYNC.RECONVERGENT B3 ;  /* 0x0000000000037941 */ /* 0x000fea0003800200 */
.L_x_115:
[----:B------:R-:W2:Y:S04]  /*17f0*/  LDG.E.CONSTANT R0, desc[UR6][R16.64+0x104] ;  /* 0x0001040610007981 */ /* 0x000ea8000c1e9900 */
[----:B------:R-:W2:Y:S01]  /*1800*/  LDG.E.CONSTANT R3, desc[UR6][R18.64+0x104] ;  /* 0x0001040612037981 */ /* 0x000ea2000c1e9900 */
[----:B------:R-:W-:Y:S03]  /*1810*/  BSSY.RECONVERGENT B3, `(.L_x_119) ;  /* 0x000002a000037945 */ /* 0x000fe60003800200 */
        /* <DEDUP_REMOVED lines=39> */
.L_x_122:
[----:B------:R-:W-:Y:S05]  /*1a90*/  BSYNC.RECONVERGENT B4 ;  /* 0x0000000000047941 */ /* 0x000fea0003800200 */
.L_x_121:
[----:B------:R-:W-:-:S07]  /*1aa0*/  FMUL R3, R30, R0 ;  /* 0x000000001e037220 */ /* 0x000fce0000400000 */
.L_x_120:
[----:B------:R-:W-:Y:S05]  /*1ab0*/  BSYNC.RECONVERGENT B3 ;  /* 0x0000000000037941 */ /* 0x000fea0003800200 */
.L_x_119:
[----:B------:R-:W2:Y:S04]  /*1ac0*/  LDG.E.CONSTANT R16, desc[UR6][R16.64+0x184] ;  /* 0x0001840610107981 */ /* 0x000ea8000c1e9900 */
[----:B------:R-:W2:Y:S01]  /*1ad0*/  LDG.E.CONSTANT R19, desc[UR6][R18.64+0x184] ;  /* 0x0001840612137981 */ /* 0x000ea2000c1e9900 */
[----:B------:R-:W-:Y:S01]  /*1ae0*/  BSSY.RECONVERGENT B3, `(.L_x_123) ;  /* 0x000002a000037945 */ /* 0x000fe20003800200 */
[----:B------:R-:W-:Y:S02]  /*1af0*/  IMAD.MOV.U32 R27, RZ, RZ, 0x7fffffff ;  /* 0x7fffffffff1b7424 */ /* 0x000fe400078e00ff */
[----:B------:R0:W-:Y:S01]  /*1b00*/  STG.E desc[UR6][R24.64+0x100], R3 ;  /* 0x0001000318007986 */ /* 0x0001e2000c101906 */
[----:B--2---:R-:W-:-:S13]  /*1b10*/  ISETP.NE.AND P0, PT, R16, R19, PT ;  /* 0x000000131000720c */ /* 0x004fda0003f05270 */
        /* <DEDUP_REMOVED lines=36> */
.L_x_126:
[----:B------:R-:W-:Y:S05]  /*1d60*/  BSYNC.RECONVERGENT B4 ;  /* 0x0000000000047941 */ /* 0x000fea0003800200 */
.L_x_125:
[----:B------:R-:W-:-:S07]  /*1d70*/  FMUL R27, R16, R0 ;  /* 0x00000000101b7220 */ /* 0x000fce0000400000 */
.L_x_124:
[----:B------:R-:W-:Y:S05]  /*1d80*/  BSYNC.RECONVERGENT B3 ;  /* 0x0000000000037941 */ /* 0x000fea0003800200 */
.L_x_123:
[----:B------:R0:W-:Y:S01]  /*1d90*/  STG.E desc[UR6][R24.64+0x180], R27 ;  /* 0x0001801b18007986 */ /* 0x0001e2000c101906 */
[----:B------:R-:W-:-:S05]  /*1da0*/  VIADD R5, R5, 0x80 ;  /* 0x0000008005057836 */ /* 0x000fca0000000000 */
[----:B------:R-:W-:-:S13]  /*1db0*/  ISETP.GE.AND P0, PT, R5, UR16, PT ;  /* 0x0000001005007c0c */ /* 0x000fda000bf06270 */
[----:B0-----:R-:W-:Y:S05]  /*1dc0*/  @!P0 BRA `(.L_x_127) ;  /* 0xfffffff000e88947 */ /* 0x001fea000383ffff */
.L_x_96:
[----:B------:R-:W-:Y:S05]  /*1dd0*/  BSYNC.RECONVERGENT B0 ;  /* 0x0000000000007941 */ /* 0x000fea0003800200 */
.L_x_95:
[----:B0--3--:R-:W-:Y:S01]  /*1de0*/  VIADD R13, R9, 0xffffffff ;  /* 0xffffffff090d7836 */ /* 0x009fe20000000000 */
[----:B------:R-:W-:Y:S01]  /*1df0*/  BAR.SYNC.DEFER_BLOCKING 0x0 ;  /* 0x0000000000007b1d */ /* 0x000fe20000010000 */
[----:B-----5:R-:W-:-:S03]  /*1e00*/  LOP3.LUT P0, RZ, R8, R7, RZ, 0xfc, !PT ;  /* 0x0000000708ff7212 */ /* 0x020fc6000780fcff */
[----:B------:R-:W-:-:S04]  /*1e10*/  IADD3 R0, PT, PT, R10, R13, RZ ;  /* 0x0000000d0a007210 */ /* 0x000fc80007ffe0ff */
[----:B------:R-:W-:-:S13]  /*1e20*/  R2UR UR11, R0 ;  /* 0x00000000000b72ca */ /* 0x000fda00000e0000 */
[----:B------:R-:W-:-:S04]  /*1e30*/  UIADD3 UR9, UPT, UPT, UR11, -0x1, URZ ;  /* 0xffffffff0b097890 */ /* 0x000fc8000fffe0ff */
[----:B------:R-:W-:-:S04]  /*1e40*/  UIADD3 UR12, UPT, UPT, UR8, UR9, URZ ;  /* 0x00000009080c7290 */ /* 0x000fc8000fffe0ff */
[----:B------:R-:W-:Y:S01]  /*1e50*/  UIADD3 UR10, UPT, UPT, UR12, -0x1, URZ ;  /* 0xffffffff0c0a7890 */ /* 0x000fe2000fffe0ff */
[----:B------:R-:W-:Y:S11]  /*1e60*/  @P0 BRA `(.L_x_128) ;  /* 0x0000002800800947 */ /* 0x000ff60003800000 */
[----:B------:R-:W0:Y:S02]  /*1e70*/  LDCU UR4, c[0x0][0x3e8] ;  /* 0x00007d00ff0477ac */ /* 0x000e240008000800 */
[----:B0-----:R-:W-:-:S05]  /*1e80*/  IMAD.U32 R0, RZ, RZ, UR4 ;  /* 0x00000004ff007e24 */ /* 0x001fca000f8e00ff */
[----:B------:R-:W-:-:S13]  /*1e90*/  ISETP.LT.AND P0, PT, R0, UR11, PT ;  /* 0x0000000b00007c0c */ /* 0x000fda000bf01270 */
[----:B------:R-:W-:Y:S05]  /*1ea0*/  @P0 BRA `(.L_x_129) ;  /* 0x0000002800280947 */ /* 0x000fea0003800000 */
[C---:B------:R-:W-:Y:S01]  /*1eb0*/  ISETP.GE.AND P0, PT, R6.reuse, UR9, PT ;  /* 0x0000000906007c0c */ /* 0x040fe2000bf06270 */
[----:B------:R-:W-:Y:S01]  /*1ec0*/  VIADD R5, R6, UR9 ;  /* 0x0000000906057c36 */ /* 0x000fe20008000000 */
[----:B-1----:R-:W-:Y:S01]  /*1ed0*/  VIMNMX R17, PT, PT, R0, UR10, PT ;  /* 0x0000000a00117c48 */ /* 0x002fe2000bfe0100 */
[----:B------:R-:W0:Y:S01]  /*1ee0*/  LDCU.64 UR14, c[0x0][0x408] ;  /* 0x00008100ff0e77ac */ /* 0x000e220008000a00 */
[----:B------:R-:W-:Y:S02]  /*1ef0*/  BSSY.RECONVERGENT B0, `(.L_x_130) ;  /* 0x000000f000007945 */ /* 0x000fe40003800200 */
[CC--:B------:R-:W-:Y:S02]  /*1f00*/  ISETP.GT.AND P2, PT, R17.reuse, R6.reuse, PT ;  /* 0x000000061100720c */ /* 0x0c0fe40003f44270 */
[----:B------:R-:W-:Y:S02]  /*1f10*/  ISETP.GT.AND P1, PT, R17, R6, PT ;  /* 0x000000061100720c */ /* 0x000fe40003f24270 */
[----:B------:R-:W-:-:S03]  /*1f20*/  ISETP.GE.AND P3, PT, R5, R0, PT ;  /* 0x000000000500720c */ /* 0x000fc60003f66270 */
[----:B------:R-:W-:Y:S10]  /*1f30*/  @P0 BRA `(.L_x_131) ;  /* 0x0000000000280947 */ /* 0x000ff40003800000 */
[----:B------:R-:W1:Y:S01]  /*1f40*/  LDC R4, c[0x0][0x360] ;  /* 0x0000d800ff047b82 */ /* 0x000e620000000800 */
[----:B------:R-:W-:Y:S01]  /*1f50*/  IMAD.MOV.U32 R7, RZ, RZ, R6 ;  /* 0x000000ffff077224 */ /* 0x000fe200078e0006 */
[----:B----4-:R-:W-:-:S06]  /*1f60*/  MOV R15, 0x7fffffff ;  /* 0x7fffffff000f7802 */ /* 0x010fcc0000000f00 */
[----:B------:R-:W3:Y:S02]  /*1f70*/  LDC.64 R8, c[0x0][0x3f8] ;  /* 0x0000fe00ff087b82 */ /* 0x000ee40000000a00 */
.L_x_132:
[--C-:B-1----:R-:W-:Y:S02]  /*1f80*/  IMAD.IADD R3, R26, 0x1, R7.reuse ;  /* 0x000000011a037824 */ /* 0x102fe400078e0207 */
[----:B-1----:R-:W-:Y:S02]  /*1f90*/  IMAD.IADD R7, R4, 0x1, R7 ;  /* 0x0000000104077824 */ /* 0x002fe400078e0207 */
[----:B---3--:R-:W-:-:S03]  /*1fa0*/  IMAD.WIDE R2, R3, 0x4, R8 ;  /* 0x0000000403027825 */ /* 0x008fc600078e0208 */
[----:B------:R-:W-:Y:S02]  /*1fb0*/  ISETP.GE.AND P0, PT, R7, UR9, PT ;  /* 0x0000000907007c0c */ /* 0x000fe4000bf06270 */
[----:B------:R1:W-:Y:S11]  /*1fc0*/  STG.E desc[UR6][R2.64], R15 ;  /* 0x0000000f02007986 */ /* 0x0003f6000c101906 */
[----:B------:R-:W-:Y:S05]  /*1fd0*/  @!P0 BRA `(.L_x_132) ;  /* 0xfffffffc00e88947 */ /* 0x000fea000383ffff */
.L_x_131:
[----:B0-----:R-:W-:Y:S05]  /*1fe0*/  BSYNC.RECONVERGENT B0 ;  /* 0x0000000000007941 */ /* 0x001fea0003800200 */
.L_x_130:
[----:B------:R-:W-:Y:S04]  /*1ff0*/  BSSY.RECONVERGENT B0, `(.L_x_133) ;  /* 0x000000c000007945 */ /* 0x000fe80003800200 */
[----:B------:R-:W-:Y:S05]  /*2000*/  @!P1 BRA `(.L_x_134) ;  /* 0x0000000000289947 */ /* 0x000fea0003800000 */
[----:B------:R-:W0:Y:S01]  /*2010*/  LDC R7, c[0x0][0x360] ;  /* 0x0000d800ff077b82 */ /* 0x000e220000000800 */
[----:B------:R-:W-:Y:S01]  /*2020*/  IMAD.MOV.U32 R4, RZ, RZ, R6 ;  /* 0x000000ffff047224 */ /* 0x000fe200078e0006 */
[----:B-1--4-:R-:W-:-:S06]  /*2030*/  MOV R15, 0x7fffffff ;  /* 0x7fffffff000f7802 */ /* 0x012fcc0000000f00 */
[----:B------:R-:W1:Y:S02]  /*2040*/  LDC.64 R8, c[0x0][0x400] ;  /* 0x00010000ff087b82 */ /* 0x000e640000000a00 */
.L_x_135:
[--C-:B---3--:R-:W-:Y:S02]  /*2050*/  IMAD.IADD R3, R26, 0x1, R4.reuse ;  /* 0x000000011a037824 */ /* 0x108fe400078e0204 */
[----:B0-----:R-:W-:Y:S02]  /*2060*/  IMAD.IADD R4, R7, 0x1, R4 ;  /* 0x0000000107047824 */ /* 0x001fe400078e0204 */
[----:B-1----:R-:W-:-:S03]  /*2070*/  IMAD.WIDE R2, R3, 0x4, R8 ;  /* 0x0000000403027825 */ /* 0x002fc600078e0208 */
[----:B------:R-:W-:Y:S02]  /*2080*/  ISETP.GE.AND P0, PT, R4, R17, PT ;  /* 0x000000110400720c */ /* 0x000fe40003f06270 */
[----:B------:R3:W-:Y:S11]  /*2090*/  STG.E desc[UR6][R2.64], R15 ;  /* 0x0000000f02007986 */ /* 0x0007f6000c101906 */
[----:B------:R-:W-:Y:S05]  /*20a0*/  @!P0 BRA `(.L_x_135) ;  /* 0xfffffffc00e88947 */ /* 0x000fea000383ffff */
.L_x_134:
[----:B------:R-:W-:Y:S05]  /*20b0*/  BSYNC.RECONVERGENT B0 ;  /* 0x0000000000007941 */ /* 0x000fea0003800200 */
.L_x_133:
[----:B------:R-:W-:Y:S04]  /*20c0*/  BSSY.RECONVERGENT B0, `(.L_x_136) ;  /* 0x0000126000007945 */ /* 0x000fe80003800200 */
[----:B------:R-:W-:Y:S05]  /*20d0*/  @P3 BRA `(.L_x_137) ;  /* 0x0000001000903947 */ /* 0x000fea0003800000 */
[----:B------:R-:W0:Y:S01]  /*20e0*/  LDC R9, c[0x0][0x360] ;  /* 0x0000d800ff097b82 */ /* 0x000e220000000800 */
[----:B------:R-:W5:Y:S01]  /*20f0*/  LDCU.U16 UR4, c[0x0][0x3ec] ;  /* 0x00007d80ff0477ac */ /* 0x000f620008000400 */
[----:B------:R-:W-:Y:S01]  /*2100*/  IMAD.IADD R4, R6, 0x1, R13 ;  /* 0x0000000106047824 */ /* 0x000fe200078e020d */
[----:B-1-34-:R-:W-:Y:S01]  /*2110*/  IADD3 R15, PT, PT, R26, 0x1, RZ ;  /* 0x000000011a0f7810 */ /* 0x01afe20007ffe0ff */
[----:B------:R-:W-:Y:S01]  /*2120*/  IMAD.MOV.U32 R14, RZ, RZ, RZ ;  /* 0x000000ffff0e7224 */ /* 0x000fe200078e00ff */
[----:B------:R-:W-:Y:S01]  /*2130*/  SHF.R.S32.HI R7, RZ, 0x1f, R26 ;  /* 0x0000001fff077819 */ /* 0x000fe2000001141a */
[----:B------:R-:W-:Y:S01]  /*2140*/  IMAD.MOV.U32 R13, RZ, RZ, R5 ;  /* 0x000000ffff0d7224 */ /* 0x000fe200078e0005 */
[----:B------:R-:W-:Y:S02]  /*2150*/  PRMT R12, RZ, 0x7610, R12 ;  /* 0x00007610ff0c7816 */ /* 0x000fe4000000000c */
[----:B------:R-:W-:Y:S02]  /*2160*/  PRMT R8, RZ, 0x7610, R8 ;  /* 0x00007610ff087816 */ /* 0x000fe40000000008 */
[----:B-----5:R-:W-:-:S07]  /*2170*/  IADD3 R2, PT, PT, R6, UR4, R11 ;  /* 0x0000000406027c10 */ /* 0x020fce000fffe00b */
.L_x_151:
[----:B------:R-:W-:Y:S01]  /*2180*/  ISETP.GE.AND P0, PT, R10, 0x1, PT ;  /* 0x000000010a00780c */ /* 0x000fe20003f06270 */
[----:B------:R-:W-:Y:S02]  /*2190*/  HFMA2 R3, -RZ, RZ, 0, 0 ;  /* 0x00000000ff037431 */ /* 0x000fe400000001ff */
[----:B------:R-:W-:-:S10]  /*21a0*/  IMAD.MOV.U32 R0, RZ, RZ, RZ ;  /* 0x000000ffff007224 */ /* 0x000fd400078e00ff */
[----:B0-----:R-:W-:Y:S05]  /*21b0*/  @!P0 BRA `(.L_x_138) ;  /* 0x0000000c00d88947 */ /* 0x001fea0003800000 */
[----:B0-2---:R-:W-:Y:S01]  /*21c0*/  IMAD R19, R9, R14, R4 ;  /* 0x0000000e09137224 */ /* 0x005fe200078e0204 */
[----:B------:R-:W-:Y:S01]  /*21d0*/  BSSY.RECONVERGENT B1, `(.L_x_139) ;  /* 0x000006b000017945 */ /* 0x000fe20003800200 */
[----:B------:R-:W-:Y:S02]  /*21e0*/  IMAD.IADD R24, R13, 0x1, -R10 ;  /* 0x000000010d187824 */ /* 0x000fe400078e0a0a */
[----:B------:R-:W-:Y:S01]  /*21f0*/  IMAD.MOV.U32 R3, RZ, RZ, RZ ;  /* 0x000000ffff037224 */ /* 0x000fe200078e00ff */
[----:B------:R-:W-:-:S05]  /*2200*/  VIMNMX R16, PT, PT, R19, R13, !PT ;  /* 0x0000000d13107248 */ /* 0x000fca0007fe0100 */
[----:B------:R-:W-:Y:S01]  /*2210*/  IMAD.IADD R0, R16, 0x1, -R19 ;  /* 0x0000000110007824 */ /* 0x000fe200078e0a13 */
[----:B------:R-:W-:-:S04]  /*2220*/  LOP3.LUT R19, RZ, R19, RZ, 0x33, !PT ;  /* 0x00000013ff137212 */ /* 0x000fc800078e33ff */
[----:B------:R-:W-:Y:S02]  /*2230*/  ISETP.GE.U32.AND P0, PT, R0, 0xf, PT ;  /* 0x0000000f0000780c */ /* 0x000fe40003f06070 */
[----:B------:R-:W-:Y:S02]  /*2240*/  MOV R0, RZ ;  /* 0x000000ff00007202 */ /* 0x000fe40000000f00 */
[----:B------:R-:W-:-:S09]  /*2250*/  IADD3 R22, PT, PT, R16, 0x2, R19 ;  /* 0x0000000210167810 */ /* 0x000fd20007ffe013 */
[----:B------:R-:W-:Y:S05]  /*2260*/  @!P0 BRA `(.L_x_140) ;  /* 0x0000000400848947 */ /* 0x000fea0003800000 */
[----:B------:R-:W-:Y:S01]  /*2270*/  BSSY.RECONVERGENT B2, `(.L_x_140) ;  /* 0x0000060000027945 */ /* 0x000fe20003800200 */
[----:B------:R-:W-:Y:S01]  /*2280*/  LOP3.LUT R28, R22, 0xfffffff0, RZ, 0xc0, !PT ;  /* 0xfffffff0161c7812 */ /* 0x000fe200078ec0ff */
[----:B------:R-:W-:Y:S02]  /*2290*/  IMAD.MOV.U32 R3, RZ, RZ, RZ ;  /* 0x000000ffff037224 */ /* 0x000fe400078e00ff */
[----:B------:R-:W-:Y:S02]  /*22a0*/  IMAD.MOV.U32 R0, RZ, RZ, RZ ;  /* 0x000000ffff007224 */ /* 0x000fe400078e00ff */
[----:B------:R-:W-:-:S07]  /*22b0*/  IMAD.MOV.U32 R23, RZ, RZ, RZ ;  /* 0x000000ffff177224 */ /* 0x000fce00078e00ff */
.L_x_141:
[----:B------:R-:W0:Y:S01]  /*22c0*/  LDC.64 R18, c[0x0][0x408] ;  /* 0x00010200ff127b82 */ /* 0x000e220000000a00 */
[----:B------:R-:W-:-:S05]  /*22d0*/  IADD3 R21, PT, PT, R15, R24, RZ ;  /* 0x000000180f157210 */ /* 0x000fca0007ffe0ff */
[----:B0-----:R-:W-:-:S05]  /*22e0*/  IMAD.WIDE R18, R21, 0x4, R18 ;  /* 0x0000000415127825 */ /* 0x001fca00078e0212 */
[----:B------:R-:W2:Y:S04]  /*22f0*/  LDG.E R21, desc[UR6][R18.64] ;  /* 0x0000000612157981 */ /* 0x000ea8000c1e1900 */
[----:B------:R-:W3:Y:S04]  /*2300*/  LDG.E R25, desc[UR6][R18.64+0x4] ;  /* 0x0000040612197981 */ /* 0x000ee8000c1e1900 */
[----:B------:R-:W4:Y:S04]  /*2310*/  LDG.E R29, desc[UR6][R18.64+0x8] ;  /* 0x00000806121d7981 */ /* 0x000f28000c1e1900 */
[----:B------:R-:W5:Y:S04]  /*2320*/  LDG.E R27, desc[UR6][R18.64+0xc] ;  /* 0x00000c06121b7981 */ /* 0x000f68000c1e1900 */
[----:B------:R-:W5:Y:S04]  /*2330*/  LDG.E R36, desc[UR6][R18.64+0x10] ;  /* 0x0000100612247981 */ /* 0x000f68000c1e1900 */
[----:B------:R-:W5:Y:S01]  /*2340*/  LDG.E R20, desc[UR6][R18.64+0x14] ;  /* 0x0000140612147981 */ /* 0x000f62000c1e1900 */
[----:B------:R-:W-:-:S03]  /*2350*/  VIADD R31, R0, 0x1 ;  /* 0x00000001001f7836 */ /* 0x000fc60000000000 */
[----:B------:R-:W5:Y:S04]  /*2360*/  LDG.E R30, desc[UR6][R18.64+0x18] ;  /* 0x00001806121e7981 */ /* 0x000f68000c1e1900 */
[----:B------:R-:W5:Y:S01]  /*2370*/  LDG.E R34, desc[UR6][R18.64+0x24] ;  /* 0x0000240612227981 */ /* 0x000f62000c1e1900 */
[----:B--2---:R-:W-:Y:S02]  /*2380*/  FSETP.NAN.AND P3, PT, R21, R21, PT ;  /* 0x000000151500720b */ /* 0x004fe40003f68000 */
[----:B---3--:R-:W-:Y:S02]  /*2390*/  FSETP.NAN.AND P6, PT, R25, R25, PT ;  /* 0x000000191900720b */ /* 0x008fe40003fc8000 */
[----:B----4-:R-:W-:-:S09]  /*23a0*/  FSETP.NAN.AND P1, PT, R29, R29, PT ;  /* 0x0000001d1d00720b */ /* 0x010fd20003f28000 */
[----:B------:R-:W-:Y:S02]  /*23b0*/  @P3 IMAD.MOV R31, RZ, RZ, R0 ;  /* 0x000000ffff1f3224 */ /* 0x000fe400078e0200 */
[----:B------:R-:W2:Y:S02]  /*23c0*/  LDG.E R0, desc[UR6][R18.64+0x1c] ;  /* 0x00001c0612007981 */ /* 0x000ea4000c1e1900 */
[C---:B------:R-:W-:Y:S01]  /*23d0*/  VIADD R32, R31.reuse, 0x1 ;  /* 0x000000011f207836 */ /* 0x040fe20000000000 */
[----:B------:R-:W-:-:S05]  /*23e0*/  @P6 IADD3 R32, PT, PT, R31, RZ, RZ ;  /* 0x000000ff1f206210 */ /* 0x000fca0007ffe0ff */
[----:B------:R-:W-:Y:S02]  /*23f0*/  VIADD R31, R32, 0x1 ;  /* 0x00000001201f7836 */ /* 0x000fe40000000000 */
[----:B------:R-:W-:Y:S02]  /*2400*/  @P1 IMAD.MOV R31, RZ, RZ, R32 ;  /* 0x000000ffff1f1224 */ /* 0x000fe400078e0220 */
[----:B------:R-:W3:Y:S01]  /*2410*/  LDG.E R32, desc[UR6][R18.64+0x20] ;  /* 0x0000200612207981 */ /* 0x000ee2000c1e1900 */
[----:B-----5:R-:W-:Y:S02]  /*2420*/  FSETP.NAN.AND P0, PT, R27, R27, PT ;  /* 0x0000001b1b00720b */ /* 0x020fe40003f08000 */
[----:B------:R-:W-:Y:S01]  /*2430*/  FSETP.NAN.AND P5, PT, R36, R36, PT ;  /* 0x000000242400720b */ /* 0x000fe20003fa8000 */
[----:B------:R-:W-:Y:S01]  /*2440*/  VIADD R33, R31, 0x1 ;  /* 0x000000011f217836 */ /* 0x000fe20000000000 */
[----:B------:R-:W-:Y:S01]  /*2450*/  FSETP.NAN.AND P4, PT, R20, R20, PT ;  /* 0x000000141400720b */ /* 0x000fe20003f88000 */
[----:B------:R-:W-:Y:S01]  /*2460*/  @!P3 FADD R3, R21, R3 ;  /* 0x000000031503b221 */ /* 0x000fe20000000000 */
[----:B------:R-:W-:-:S03]  /*2470*/  FSETP.NAN.AND P3, PT, R30, R30, PT ;  /* 0x0000001e1e00720b */ /* 0x000fc60003f68000 */
[----:B------:R-:W-:-:S04]  /*2480*/  @!P6 FADD R3, R3, R25 ;  /* 0x000000190303e221 */ /* 0x000fc80000000000 */
[----:B------:R-:W-:Y:S01]  /*2490*/  @P0 IADD3 R33, PT, PT, R31, RZ, RZ ;  /* 0x000000ff1f210210 */ /* 0x000fe20007ffe0ff */
[----:B------:R-:W-:-:S04]  /*24a0*/  @!P1 FADD R3, R3, R29 ;  /* 0x0000001d03039221 */ /* 0x000fc80000000000 */
[----:B------:R-:W-:Y:S02]  /*24b0*/  VIADD R21, R33, 0x1 ;  /* 0x0000000121157836 */ /* 0x000fe40000000000 */
[----:B------:R-:W-:Y:S02]  /*24c0*/  @P5 IMAD.MOV R21, RZ, RZ, R33 ;  /* 0x000000ffff155224 */ /* 0x000fe400078e0221 */
[----:B------:R-:W-:Y:S01]  /*24d0*/  @!P0 FADD R3, R3, R27 ;  /* 0x0000001b03038221 */ /* 0x000fe20000000000 */
[----:B------:R-:W4:Y:S01]  /*24e0*/  LDG.E R33, desc[UR6][R18.64+0x38] ;  /* 0x0000380612217981 */ /* 0x000f22000c1e1900 */
[C---:B------:R-:W-:Y:S01]  /*24f0*/  VIADD R25, R21.reuse, 0x1 ;  /* 0x0000000115197836 */ /* 0x040fe20000000000 */
[----:B------:R-:W-:Y:S01]  /*2500*/  @P4 IADD3 R25, PT, PT, R21, RZ, RZ ;  /* 0x000000ff15194210 */ /* 0x000fe20007ffe0ff */
[----:B------:R-:W-:Y:S01]  /*2510*/  @!P5 FADD R3, R3, R36 ;  /* 0x000000240303d221 */ /* 0x000fe20000000000 */
[----:B------:R-:W5:Y:S03]  /*2520*/  LDG.E R27, desc[UR6][R18.64+0x30] ;  /* 0x00003006121b7981 */ /* 0x000f66000c1e1900 */
[----:B------:R-:W-:Y:S01]  /*2530*/  VIADD R29, R25, 0x1 ;  /* 0x00000001191d7836 */ /* 0x000fe20000000000 */
[----:B------:R-:W4:Y:S01]  /*2540*/  LDG.E R36, desc[UR6][R18.64+0x2c] ;  /* 0x00002c0612247981 */ /* 0x000f22000c1e1900 */
[----:B------:R-:W-:Y:S01]  /*2550*/  @P3 IMAD.MOV R29, RZ, RZ, R25 ;  /* 0x000000ffff1d3224 */ /* 0x000fe200078e0219 */
[----:B------:R-:W-:-:S02]  /*2560*/  FSETP.NAN.AND P5, PT, R34, R34, PT ;  /* 0x000000222200720b */ /* 0x000fc40003fa8000 */
[----:B------:R-:W5:Y:S01]  /*2570*/  LDG.E R25, desc[UR6][R18.64+0x28] ;  /* 0x0000280612197981 */ /* 0x000f62000c1e1900 */
[----:B------:R-:W-:Y:S02]  /*2580*/  VIADD R21, R29, 0x1 ;  /* 0x000000011d157836 */ /* 0x000fe40000000000 */
[----:B------:R-:W-:Y:S01]  /*2590*/  @!P4 FADD R3, R3, R20 ;  /* 0x000000140303c221 */ /* 0x000fe20000000000 */
[----:B--2---:R-:W-:Y:S02]  /*25a0*/  FSETP.NAN.AND P1, PT, R0, R0, PT ;  /* 0x000000000000720b */ /* 0x004fe40003f28000 */
[----:B---3--:R-:W-:-:S11]  /*25b0*/  FSETP.NAN.AND P0, PT, R32, R32, PT ;  /* 0x000000202000720b */ /* 0x008fd60003f08000 */
[----:B------:R-:W-:-:S05]  /*25c0*/  @P1 IADD3 R21, PT, PT, R29, RZ, RZ ;  /* 0x000000ff1d151210 */ /* 0x000fca0007ffe0ff */
[----:B------:R-:W-:Y:S02]  /*25d0*/  VIADD R29, R21, 0x1 ;  /* 0x00000001151d7836 */ /* 0x000fe40000000000 */
[----:B------:R-:W-:-:S04]  /*25e0*/  @P0 IMAD.MOV R29, RZ, RZ, R21 ;  /* 0x000000ffff1d0224 */ /* 0x000fc800078e0215 */
[C---:B------:R-:W-:Y:S01]  /*25f0*/  VIADD R31, R29.reuse, 0x1 ;  /* 0x000000011d1f7836 */ /* 0x040fe20000000000 */
[----:B------:R-:W-:Y:S02]  /*2600*/  @P5 IADD3 R31, PT, PT, R29, RZ, RZ ;  /* 0x000000ff1d1f5210 */ /* 0x000fe40007ffe0ff */
[----:B------:R0:W2:Y:S01]  /*2610*/  LDG.E R29, desc[UR6][R18.64+0x34] ;  /* 0x00003406121d7981 */ /* 0x0000a2000c1e1900 */
[----:B------:R-:W-:-:S04]  /*2620*/  IADD3 R21, P4, PT, R26, R24, RZ ;  /* 0x000000181a157210 */ /* 0x000fc80007f9e0ff */
[----:B------:R-:W-:Y:S02]  /*2630*/  LEA.HI.X.SX32 R35, R24, R7, 0x1, P4 ;  /* 0x0000000718237211 */ /* 0x000fe400020f0eff */
[----:B------:R-:W-:-:S04]  /*2640*/  LEA R20, P4, R21, UR14, 0x2 ;  /* 0x0000000e15147c11 */ /* 0x000fc8000f8810ff */
[----:B------:R-:W-:-:S05]  /*2650*/  LEA.HI.X R21, R21, UR15, R35, 0x2, P4 ;  /* 0x0000000f15157c11 */ /* 0x000fca000a0f1423 */
[----:B------:R-:W3:Y:S01]  /*2660*/  LDG.E R20, desc[UR6][R20.64+0x40] ;  /* 0x0000400614147981 */ /* 0x000ee2000c1e1900 */
[----:B-----5:R-:W-:Y:S01]  /*2670*/  FSETP.NAN.AND P4, PT, R25, R25, PT ;  /* 0x000000191900720b */ /* 0x020fe20003f88000 */
[----:B------:R-:W-:Y:S01]  /*2680*/  @!P3 FADD R3, R3, R30 ;  /* 0x0000001e0303b221 */ /* 0x000fe20000000000 */
[----:B----4-:R-:W-:-:S03]  /*2690*/  FSETP.NAN.AND P3, PT, R36, R36, PT ;  /* 0x000000242400720b */ /* 0x010fc60003f68000 */
[----:B------:R-:W-:Y:S01]  /*26a0*/  @!P1 FADD R3, R3, R0 ;  /* 0x0000000003039221 */ /* 0x000fe20000000000 */
[----:B------:R-:W-:-:S03]  /*26b0*/  FSETP.NAN.AND P1, PT, R27, R27, PT ;  /* 0x0000001b1b00720b */ /* 0x000fc60003f28000 */
[----:B------:R-:W-:Y:S01]  /*26c0*/  @!P0 FADD R3, R3, R32 ;  /* 0x0000002003038221 */ /* 0x000fe20000000000 */
[----:B------:R-:W-:-:S03]  /*26d0*/  VIADD R30, R31, 0x1 ;  /* 0x000000011f1e7836 */ /* 0x000fc60000000000 */
[----:B------:R-:W-:Y:S02]  /*26e0*/  @P4 IMAD.MOV R30, RZ, RZ, R31 ;  /* 0x000000ffff1e4224 */ /* 0x000fe400078e021f */
[----:B------:R-:W-:Y:S02]  /*26f0*/  @!P5 FADD R3, R3, R34 ;  /* 0x000000220303d221 */ /* 0x000fe40000000000 */
[C---:B------:R-:W-:Y:S02]  /*2700*/  VIADD R0, R30.reuse, 0x1 ;  /* 0x000000011e007836 */ /* 0x040fe40000000000 */
[----:B------:R-:W-:Y:S01]  /*2710*/  @!P4 FADD R3, R3, R25 ;  /* 0x000000190303c221 */ /* 0x000fe20000000000 */
[----:B------:R-:W-:-:S03]  /*2720*/  @P3 IADD3 R0, PT, PT, R30, RZ, RZ ;  /* 0x000000ff1e003210 */ /* 0x000fc60007ffe0ff */
[----:B------:R-:W-:Y:S02]  /*2730*/  @!P3 FADD R3, R3, R36 ;  /* 0x000000240303b221 */ /* 0x000fe40000000000 */
[----:B0-----:R-:W-:Y:S02]  /*2740*/  VIADD R18, R0, 0x1 ;  /* 0x0000000100127836 */ /* 0x001fe40000000000 */
[----:B------:R-:W-:Y:S02]  /*2750*/  @P1 IMAD.MOV R18, RZ, RZ, R0 ;  /* 0x000000ffff121224 */ /* 0x000fe400078e0200 */
[----:B------:R-:W-:Y:S01]  /*2760*/  @!P1 FADD R3, R3, R27 ;  /* 0x0000001b03039221 */ /* 0x000fe20000000000 */
[----:B------:R-:W-:Y:S01]  /*2770*/  VIADD R23, R23, 0x10 ;  /* 0x0000001017177836 */ /* 0x000fe20000000000 */
[----:B------:R-:W-:Y:S01]  /*2780*/  FSETP.NAN.AND P4, PT, R33, R33, PT ;  /* 0x000000212100720b */ /* 0x000fe20003f88000 */
[----:B------:R-:W-:Y:S02]  /*2790*/  VIADD R0, R18, 0x1 ;  /* 0x0000000112007836 */ /* 0x000fe40000000000 */
[----:B------:R-:W-:Y:S01]  /*27a0*/  VIADD R24, R24, 0x10 ;  /* 0x0000001018187836 */ /* 0x000fe20000000000 */
[----:B--2---:R-:W-:-:S13]  /*27b0*/  FSETP.NAN.AND P0, PT, R29, R29, PT ;  /* 0x0000001d1d00720b */ /* 0x004fda0003f08000 */
[----:B------:R-:W-:Y:S01]  /*27c0*/  @P0 IADD3 R0, PT, PT, R18, RZ, RZ ;  /* 0x000000ff12000210 */ /* 0x000fe20007ffe0ff */
[----:B------:R-:W-:Y:S01]  /*27d0*/  @!P0 FADD R3, R3, R29 ;  /* 0x0000001d03038221 */ /* 0x000fe20000000000 */
[----:B------:R-:W-:Y:S02]  /*27e0*/  ISETP.NE.AND P0, PT, R23, R28, PT ;  /* 0x0000001c1700720c */ /* 0x000fe40003f05270 */
[----:B---3--:R-:W-:Y:S01]  /*27f0*/  FSETP.NAN.AND P3, PT, R20, R20, PT ;  /* 0x000000141400720b */ /* 0x008fe20003f68000 */
[----:B------:R-:W-:Y:S02]  /*2800*/  VIADD R18, R0, 0x1 ;  /* 0x0000000100127836 */ /* 0x000fe40000000000 */
[----:B------:R-:W-:Y:S02]  /*2810*/  @P4 IMAD.MOV R18, RZ, RZ, R0 ;  /* 0x000000ffff124224 */ /* 0x000fe400078e0200 */
[----:B------:R-:W-:-:S03]  /*2820*/  @!P4 FADD R3, R3, R33 ;  /* 0x000000210303c221 */ /* 0x000fc60000000000 */
[----:B------:R-:W-:-:S05]  /*2830*/  IADD3 R0, PT, PT, R18, 0x1, RZ ;  /* 0x0000000112007810 */ /* 0x000fca0007ffe0ff */
[----:B------:R-:W-:Y:S01]  /*2840*/  @!P3 FADD R3, R3, R20 ;  /* 0x000000140303b221 */ /* 0x000fe20000000000 */
[----:B------:R-:W-:Y:S01]  /*2850*/  @P3 IMAD.MOV R0, RZ, RZ, R18 ;  /* 0x000000ffff003224 */ /* 0x000fe200078e0212 */
[----:B------:R-:W-:Y:S06]  /*2860*/  @P0 BRA `(.L_x_141) ;  /* 0xfffffff800940947 */ /* 0x000fec000383ffff */
[----:B------:R-:W-:Y:S05]  /*2870*/  BSYNC.RECONVERGENT B2 ;  /* 0x0000000000027941 */ /* 0x000fea0003800200 */
.L_x_140:
[----:B------:R-:W-:Y:S05]  /*2880*/  BSYNC.RECONVERGENT B1 ;  /* 0x0000000000017941 */ /* 0x000fea0003800200 */
.L_x_139:
[----:B------:R-:W-:Y:S01]  /*2890*/  LOP3.LUT P0, RZ, R22, 0xf, RZ, 0xc0, !PT ;  /* 0x0000000f16ff7812 */ /* 0x000fe2000780c0ff */
[----:B------:R-:W-:-:S12]  /*28a0*/  BSSY.RECONVERGENT B1, `(.L_x_138) ;  /* 0x0000087000017945 */ /* 0x000fd80003800200 */
[----:B------:R-:W-:Y:S05]  /*28b0*/  @!P0 BRA `(.L_x_142) ;  /* 0x0000000800148947 */ /* 0x000fea0003800000 */
[----:B------:R-:W-:Y:S01]  /*28c0*/  PRMT R22, R2, 0x9910, RZ ;  /* 0x0000991002167816 */ /* 0x000fe200000000ff */
[----:B------:R-:W-:Y:S01]  /*28d0*/  BSSY.RECONVERGENT B2, `(.L_x_143) ;  /* 0x000003d000027945 */ /* 0x000fe20003800200 */
[----:B------:R-:W-:Y:S02]  /*28e0*/  PRMT R23, R9, 0x9910, RZ ;  /* 0x0000991009177816 */ /* 0x000fe400000000ff */
[----:B------:R-:W-:-:S05]  /*28f0*/  PRMT R18, R8, 0x9910, RZ ;  /* 0x0000991008127816 */ /* 0x000fca00000000ff */
[----:B------:R-:W-:-:S04]  /*2900*/  IMAD R18, R23, R18, R22 ;  /* 0x0000001217127224 */ /* 0x000fc800078e0216 */
[----:B------:R-:W-:-:S05]  /*2910*/  IMAD.MOV R18, RZ, RZ, -R18 ;  /* 0x000000ffff127224 */ /* 0x000fca00078e0a12 */
[----:B------:R-:W-:-:S04]  /*2920*/  PRMT R19, R18, 0x7710, RZ ;  /* 0x0000771012137816 */ /* 0x000fc800000000ff */
[----:B------:R-:W-:-:S04]  /*2930*/  IADD3 R18, PT, PT, R16, 0x2, R19 ;  /* 0x0000000210127810 */ /* 0x000fc80007ffe013 */
[----:B------:R-:W-:-:S04]  /*2940*/  LOP3.LUT R18, R18, 0xf, RZ, 0xc0, !PT ;  /* 0x0000000f12127812 */ /* 0x000fc800078ec0ff */
[C---:B------:R-:W-:Y:S02]  /*2950*/  IADD3 R19, PT, PT, R18.reuse, -0x1, RZ ;  /* 0xffffffff12137810 */ /* 0x040fe40007ffe0ff */
[----:B------:R-:W-:Y:S02]  /*2960*/  LOP3.LUT P0, RZ, R18, 0x7, RZ, 0xc0, !PT ;  /* 0x0000000712ff7812 */ /* 0x000fe4000780c0ff */
[----:B------:R-:W-:-:S13]  /*2970*/  ISETP.GE.U32.AND P1, PT, R19, 0x7, PT ;  /* 0x000000071300780c */ /* 0x000fda0003f26070 */
[----:B------:R-:W-:Y:S05]  /*2980*/  @!P1 BRA `(.L_x_144) ;  /* 0x0000000000c49947 */ /* 0x000fea0003800000 */
[----:B------:R-:W0:Y:S01]  /*2990*/  LDC.64 R18, c[0x0][0x408] ;  /* 0x00010200ff127b82 */ /* 0x000e220000000a00 */
[----:B------:R-:W-:Y:S01]  /*29a0*/  IMAD.IADD R21, R15, 0x1, R24 ;  /* 0x000000010f157824 */ /* 0x000fe200078e0218 */
[----:B------:R-:W1:Y:S03]  /*29b0*/  LDCU.64 UR4, c[0x0][0x408] ;  /* 0x00008100ff0477ac */ /* 0x000e660008000a00 */
[----:B0-----:R-:W-:-:S05]  /*29c0*/  IMAD.WIDE R18, R21, 0x4, R18 ;  /* 0x0000000415127825 */ /* 0x001fca00078e0212 */
[----:B------:R-:W2:Y:S04]  /*29d0*/  LDG.E R28, desc[UR6][R18.64] ;  /* 0x00000006121c7981 */ /* 0x000ea8000c1e1900 */
[----:B------:R-:W3:Y:S04]  /*29e0*/  LDG.E R36, desc[UR6][R18.64+0x4] ;  /* 0x0000040612247981 */ /* 0x000ee8000c1e1900 */
[----:B------:R-:W4:Y:S04]  /*29f0*/  LDG.E R25, desc[UR6][R18.64+0x8] ;  /* 0x0000080612197981 */ /* 0x000f28000c1e1900 */
[----:B------:R-:W5:Y:S01]  /*2a00*/  LDG.E R32, desc[UR6][R18.64+0xc] ;  /* 0x00000c0612207981 */ /* 0x000f62000c1e1900 */
[----:B------:R-:W-:-:S03]  /*2a10*/  IADD3 R21, P1, PT, R26, R24, RZ ;  /* 0x000000181a157210 */ /* 0x000fc60007f3e0ff */
[----:B------:R-:W5:Y:S01]  /*2a20*/  LDG.E R34, desc[UR6][R18.64+0x10] ;  /* 0x0000100612227981 */ /* 0x000f62000c1e1900 */
[----:B------:R-:W-:Y:S02]  /*2a30*/  LEA.HI.X.SX32 R29, R24, R7, 0x1, P1 ;  /* 0x00000007181d7211 */ /* 0x000fe400008f0eff */
[C---:B-1----:R-:W-:Y:S01]  /*2a40*/  LEA R20, P1, R21.reuse, UR4, 0x2 ;  /* 0x0000000415147c11 */ /* 0x042fe2000f8210ff */
[----:B------:R-:W5:Y:S03]  /*2a50*/  LDG.E R30, desc[UR6][R18.64+0x14] ;  /* 0x00001406121e7981 */ /* 0x000f66000c1e1900 */
[----:B------:R-:W-:Y:S01]  /*2a60*/  LEA.HI.X R21, R21, UR5, R29, 0x2, P1 ;  /* 0x0000000515157c11 */ /* 0x000fe200088f141d */
[----:B------:R0:W5:Y:S04]  /*2a70*/  LDG.E R27, desc[UR6][R18.64+0x18] ;  /* 0x00001806121b7981 */ /* 0x000168000c1e1900 */
[----:B------:R-:W5:Y:S01]  /*2a80*/  LDG.E R20, desc[UR6][R20.64+0x20] ;  /* 0x0000200614147981 */ /* 0x000f62000c1e1900 */
[----:B------:R-:W-:Y:S01]  /*2a90*/  VIADD R29, R0, 0x1 ;  /* 0x00000001001d7836 */ /* 0x000fe20000000000 */
[----:B------:R-:W-:-:S02]  /*2aa0*/  IADD3 R24, PT, PT, R24, 0x8, RZ ;  /* 0x0000000818187810 */ /* 0x000fc40007ffe0ff */
[----:B--2---:R-:W-:Y:S02]  /*2ab0*/  FSETP.NAN.AND P6, PT, R28, R28, PT ;  /* 0x0000001c1c00720b */ /* 0x004fe40003fc8000 */
[----:B---3--:R-:W-:Y:S02]  /*2ac0*/  FSETP.NAN.AND P1, PT, R36, R36, PT ;  /* 0x000000242400720b */ /* 0x008fe40003f28000 */
[----:B----4-:R-:W-:Y:S02]  /*2ad0*/  FSETP.NAN.AND P3, PT, R25, R25, PT ;  /* 0x000000191900720b */ /* 0x010fe40003f68000 */
[----:B-----5:R-:W-:-:S07]  /*2ae0*/  FSETP.NAN.AND P4, PT, R32, R32, PT ;  /* 0x000000202000720b */ /* 0x020fce0003f88000 */
[----:B------:R-:W-:Y:S02]  /*2af0*/  @P6 IMAD.MOV R29, RZ, RZ, R0 ;  /* 0x000000ffff1d6224 */ /* 0x000fe400078e0200 */
[----:B------:R-:W-:Y:S01]  /*2b00*/  @!P6 FADD R3, R3, R28 ;  /* 0x0000001c0303e221 */ /* 0x000fe20000000000 */
[----:B------:R-:W-:Y:S02]  /*2b10*/  FSETP.NAN.AND P5, PT, R34, R34, PT ;  /* 0x000000222200720b */ /* 0x000fe40003fa8000 */
[----:B------:R-:W-:Y:S01]  /*2b20*/  IADD3 R0, PT, PT, R29, 0x1, RZ ;  /* 0x000000011d007810 */ /* 0x000fe20007ffe0ff */
[----:B------:R-:W-:Y:S02]  /*2b30*/  @P1 IMAD.MOV R0, RZ, RZ, R29 ;  /* 0x000000ffff001224 */ /* 0x000fe400078e021d */
[----:B------:R-:W-:Y:S01]  /*2b40*/  @!P1 FADD R3, R3, R36 ;  /* 0x0000002403039221 */ /* 0x000fe20000000000 */
[----:B------:R-:W-:Y:S01]  /*2b50*/  FSETP.NAN.AND P6, PT, R30, R30, PT ;  /* 0x0000001e1e00720b */ /* 0x000fe20003fc8000 */
[----:B0-----:R-:W-:-:S02]  /*2b60*/  VIADD R18, R0, 0x1 ;  /* 0x0000000100127836 */ /* 0x001fc40000000000 */
[----:B------:R-:W-:Y:S01]  /*2b70*/  @!P3 FADD R3, R3, R25 ;  /* 0x000000190303b221 */ /* 0x000fe20000000000 */
[----:B------:R-:W-:Y:S01]  /*2b80*/  @P3 IMAD.MOV R18, RZ, RZ, R0 ;  /* 0x000000ffff123224 */ /* 0x000fe200078e0200 */
[----:B------:R-:W-:Y:S02]  /*2b90*/  FSETP.NAN.AND P1, PT, R27, R27, PT ;  /* 0x0000001b1b00720b */ /* 0x000fe40003f28000 */
[----:B------:R-:W-:Y:S01]  /*2ba0*/  @!P4 FADD R3, R3, R32 ;  /* 0x000000200303c221 */ /* 0x000fe20000000000 */
[----:B------:R-:W-:Y:S02]  /*2bb0*/  FSETP.NAN.AND P3, PT, R20, R20, PT ;  /* 0x000000141400720b */ /* 0x000fe40003f68000 */
[----:B------:R-:W-:Y:S01]  /*2bc0*/  IADD3 R0, PT, PT, R18, 0x1, RZ ;  /* 0x0000000112007810 */ /* 0x000fe20007ffe0ff */
[----:B------:R-:W-:Y:S02]  /*2bd0*/  @P4 IMAD.MOV R0, RZ, RZ, R18 ;  /* 0x000000ffff004224 */ /* 0x000fe400078e0212 */
[----:B------:R-:W-:-:S02]  /*2be0*/  @!P5 FADD R3, R3, R34 ;  /* 0x000000220303d221 */ /* 0x000fc40000000000 */
[----:B------:R-:W-:Y:S02]  /*2bf0*/  VIADD R18, R0, 0x1 ;  /* 0x0000000100127836 */ /* 0x000fe40000000000 */
[----:B------:R-:W-:Y:S01]  /*2c00*/  @!P6 FADD R3, R3, R30 ;  /* 0x0000001e0303e221 */ /* 0x000fe20000000000 */
[----:B------:R-:W-:-:S03]  /*2c10*/  @P5 IMAD.MOV R18, RZ, RZ, R0 ;  /* 0x000000ffff125224 */ /* 0x000fc600078e0200 */
[----:B------:R-:W-:Y:S02]  /*2c20*/  @!P1 FADD R3, R3, R27 ;  /* 0x0000001b03039221 */ /* 0x000fe40000000000 */
[----:B------:R-:W-:Y:S01]  /*2c30*/  IADD3 R0, PT, PT, R18, 0x1, RZ ;  /* 0x0000000112007810 */ /* 0x000fe20007ffe0ff */
[----:B------:R-:W-:Y:S02]  /*2c40*/  @P6 IMAD.MOV R0, RZ, RZ, R18 ;  /* 0x000000ffff006224 */ /* 0x000fe400078e0212 */
[----:B------:R-:W-:Y:S02]  /*2c50*/  @!P3 FADD R3, R3, R20 ;  /* 0x000000140303b221 */ /* 0x000fe40000000000 */
[----:B------:R-:W-:Y:S02]  /*2c60*/  VIADD R18, R0, 0x1 ;  /* 0x0000000100127836 */ /* 0x000fe40000000000 */
[----:B------:R-:W-:-:S04]  /*2c70*/  @P1 IMAD.MOV R18, RZ, RZ, R0 ;  /* 0x000000ffff121224 */ /* 0x000fc800078e0200 */
[----:B------:R-:W-:Y:S02]  /*2c80*/  VIADD R0, R18, 0x1 ;  /* 0x0000000112007836 */ /* 0x000fe40000000000 */
[----:B------:R-:W-:-:S07]  /*2c90*/  @P3 IMAD.MOV R0, RZ, RZ, R18 ;  /* 0x000000ffff003224 */ /* 0x000fce00078e0212 */
.L_x_144:
[----:B------:R-:W-:Y:S05]  /*2ca0*/  BSYNC.RECONVERGENT B2 ;  /* 0x0000000000027941 */ /* 0x000fea0003800200 */
.L_x_143:
[----:B------:R-:W-:Y:S05]  /*2cb0*/  @!P0 BRA `(.L_x_142) ;  /* 0x0000000400148947 */ /* 0x000fea0003800000 */
[----:B------:R-:W-:Y:S01]  /*2cc0*/  PRMT R18, R12, 0x9910, RZ ;  /* 0x000099100c127816 */ /* 0x000fe200000000ff */
[----:B------:R-:W-:Y:S04]  /*2cd0*/  BSSY.RECONVERGENT B2, `(.L_x_145) ;  /* 0x0000029000027945 */ /* 0x000fe80003800200 */
[----:B------:R-:W-:-:S04]  /*2ce0*/  IMAD R22, R23, R18, R22 ;  /* 0x0000001217167224 */ /* 0x000fc800078e0216 */
[----:B------:R-:W-:-:S05]  /*2cf0*/  IMAD.MOV R19, RZ, RZ, -R22 ;  /* 0x000000ffff137224 */ /* 0x000fca00078e0a16 */
[----:B------:R-:W-:-:S04]  /*2d00*/  PRMT R19, R19, 0x7710, RZ ;  /* 0x0000771013137816 */ /* 0x000fc800000000ff */
[----:B------:R-:W-:-:S04]  /*2d10*/  IADD3 R16, PT, PT, R16, 0x2, R19 ;  /* 0x0000000210107810 */ /* 0x000fc80007ffe013 */
[----:B------:R-:W-:-:S04]  /*2d20*/  LOP3.LUT R16, R16, 0xffff, RZ, 0xc0, !PT ;  /* 0x0000ffff10107812 */ /* 0x000fc800078ec0ff */
[C---:B------:R-:W-:Y:S02]  /*2d30*/  LOP3.LUT R18, R16.reuse, 0x7, RZ, 0xc0, !PT ;  /* 0x0000000710127812 */ /* 0x040fe400078ec0ff */
[----:B------:R-:W-:Y:S02]  /*2d40*/  LOP3.LUT R16, R16, 0x3, RZ, 0xc0, !PT ;  /* 0x0000000310107812 */ /* 0x000fe400078ec0ff */
[----:B------:R-:W-:Y:S02]  /*2d50*/  IADD3 R18, PT, PT, R18, -0x1, RZ ;  /* 0xffffffff12127810 */ /* 0x000fe40007ffe0ff */
[----:B------:R-:W-:Y:S02]  /*2d60*/  ISETP.NE.AND P0, PT, R16, RZ, PT ;  /* 0x000000ff1000720c */ /* 0x000fe40003f05270 */
[----:B------:R-:W-:-:S13]  /*2d70*/  ISETP.GE.U32.AND P1, PT, R18, 0x3, PT ;  /* 0x000000031200780c */ /* 0x000fda0003f26070 */
[----:B------:R-:W-:Y:S05]  /*2d80*/  @!P1 BRA `(.L_x_146) ;  /* 0x0000000000749947 */ /* 0x000fea0003800000 */
[----:B------:R-:W0:Y:S01]  /*2d90*/  LDC.64 R18, c[0x0][0x408] ;  /* 0x00010200ff127b82 */ /* 0x000e220000000a00 */
[----:B------:R-:W-:Y:S01]  /*2da0*/  IMAD.IADD R21, R15, 0x1, R24 ;  /* 0x000000010f157824 */ /* 0x000fe200078e0218 */
[----:B------:R-:W1:Y:S03]  /*2db0*/  LDCU.64 UR4, c[0x0][0x408] ;  /* 0x00008100ff0477ac */ /* 0x000e660008000a00 */
[----:B0-----:R-:W-:Y:S01]  /*2dc0*/  IMAD.WIDE R18, R21, 0x4, R18 ;  /* 0x0000000415127825 */ /* 0x001fe200078e0212 */
[----:B------:R-:W-:-:S04]  /*2dd0*/  IADD3 R21, P1, PT, R26, R24, RZ ;  /* 0x000000181a157210 */ /* 0x000fc80007f3e0ff */
[----:B------:R-:W2:Y:S01]  /*2de0*/  LDG.E R28, desc[UR6][R18.64] ;  /* 0x00000006121c7981 */ /* 0x000ea2000c1e1900 */
[----:B------:R-:W-:-:S03]  /*2df0*/  LEA.HI.X.SX32 R22, R24, R7, 0x1, P1 ;  /* 0x0000000718167211 */ /* 0x000fc600008f0eff */
[----:B------:R-:W3:Y:S01]  /*2e00*/  LDG.E R30, desc[UR6][R18.64+0x4] ;  /* 0x00000406121e7981 */ /* 0x000ee2000c1e1900 */
[----:B-1----:R-:W-:-:S03]  /*2e10*/  LEA R20, P1, R21, UR4, 0x2 ;  /* 0x0000000415147c11 */ /* 0x002fc6000f8210ff */
[----:B------:R-:W4:Y:S01]  /*2e20*/  LDG.E R32, desc[UR6][R18.64+0x8] ;  /* 0x0000080612207981 */ /* 0x000f22000c1e1900 */
[----:B------:R-:W-:-:S05]  /*2e30*/  LEA.HI.X R21, R21, UR5, R22, 0x2, P1 ;  /* 0x0000000515157c11 */ /* 0x000fca00088f1416 */
[----:B------:R-:W5:Y:S01]  /*2e40*/  LDG.E R20, desc[UR6][R20.64+0x10] ;  /* 0x0000100614147981 */ /* 0x000f62000c1e1900 */
[----:B------:R-:W-:Y:S02]  /*2e50*/  VIADD R22, R0, 0x1 ;  /* 0x0000000100167836 */ /* 0x000fe40000000000 */
[----:B------:R-:W-:Y:S01]  /*2e60*/  VIADD R24, R24, 0x4 ;  /* 0x0000000418187836 */ /* 0x000fe20000000000 */
[----:B--2---:R-:W-:Y:S02]  /*2e70*/  FSETP.NAN.AND P3, PT, R28, R28, PT ;  /* 0x0000001c1c00720b */ /* 0x004fe40003f68000 */
[----:B---3--:R-:W-:Y:S02]  /*2e80*/  FSETP.NAN.AND P4, PT, R30, R30, PT ;  /* 0x0000001e1e00720b */ /* 0x008fe40003f88000 */
[----:B----4-:R-:W-:-:S09]  /*2e90*/  FSETP.NAN.AND P5, PT, R32, R32, PT ;  /* 0x000000202000720b */ /* 0x010fd20003fa8000 */
[----:B------:R-:W-:Y:S01]  /*2ea0*/  @P3 IADD3 R22, PT, PT, R0, RZ, RZ ;  /* 0x000000ff00163210 */ /* 0x000fe20007ffe0ff */
[----:B------:R-:W-:Y:S01]  /*2eb0*/  @!P3 FADD R3, R3, R28 ;  /* 0x0000001c0303b221 */ /* 0x000fe20000000000 */
[----:B-----5:R-:W-:-:S03]  /*2ec0*/  FSETP.NAN.AND P1, PT, R20, R20, PT ;  /* 0x000000141400720b */ /* 0x020fc60003f28000 */
[----:B------:R-:W-:Y:S02]  /*2ed0*/  VIADD R0, R22, 0x1 ;  /* 0x0000000116007836 */ /* 0x000fe40000000000 */
[----:B------:R-:W-:Y:S01]  /*2ee0*/  @!P4 FADD R3, R3, R30 ;  /* 0x0000001e0303c221 */ /* 0x000fe20000000000 */
[----:B------:R-:W-:-:S03]  /*2ef0*/  @P4 IMAD.MOV R0, RZ, RZ, R22 ;  /* 0x000000ffff004224 */ /* 0x000fc600078e0216 */
[----:B------:R-:W-:Y:S02]  /*2f00*/  @!P5 FADD R3, R3, R32 ;  /* 0x000000200303d221 */ /* 0x000fe40000000000 */
[----:B------:R-:W-:Y:S01]  /*2f10*/  IADD3 R18, PT, PT, R0, 0x1, RZ ;  /* 0x0000000100127810 */ /* 0x000fe20007ffe0ff */
[----:B------:R-:W-:Y:S02]  /*2f20*/  @P5 IMAD.MOV R18, RZ, RZ, R0 ;  /* 0x000000ffff125224 */ /* 0x000fe400078e0200 */
[----:B------:R-:W-:-:S03]  /*2f30*/  @!P1 FADD R3, R3, R20 ;  /* 0x0000001403039221 */ /* 0x000fc60000000000 */
[----:B------:R-:W-:Y:S01]  /*2f40*/  IADD3 R0, PT, PT, R18, 0x1, RZ ;  /* 0x0000000112007810 */ /* 0x000fe20007ffe0ff */
[----:B------:R-:W-:-:S07]  /*2f50*/  @P1 IMAD.MOV R0, RZ, RZ, R18 ;  /* 0x000000ffff001224 */ /* 0x000fce00078e0212 */
.L_x_146:
[----:B------:R-:W-:Y:S05]  /*2f60*/  BSYNC.RECONVERGENT B2 ;  /* 0x0000000000027941 */ /* 0x000fea0003800200 */
.L_x_145:
[----:B------:R-:W-:Y:S05]  /*2f70*/  @!P0 BRA `(.L_x_142) ;  /* 0x0000000000648947 */ /* 0x000fea0003800000 */
[----:B------:R-:W0:Y:S01]  /*2f80*/  LDC.64 R18, c[0x0][0x408] ;  /* 0x00010200ff127b82 */ /* 0x000e220000000a00 */
[----:B------:R-:W-:-:S04]  /*2f90*/  IMAD.IADD R21, R15, 0x1, R24 ;  /* 0x000000010f157824 */ /* 0x000fc800078e0218 */
[----:B0-----:R-:W-:-:S05]  /*2fa0*/  IMAD.WIDE R18, R21, 0x4, R18 ;  /* 0x0000000415127825 */ /* 0x001fca00078e0212 */
[----:B------:R-:W2:Y:S01]  /*2fb0*/  LDG.E R20, desc[UR6][R18.64] ;  /* 0x0000000612147981 */ /* 0x000ea2000c1e1900 */
[----:B------:R-:W-:Y:S02]  /*2fc0*/  ISETP.NE.AND P1, PT, R16, 0x1, PT ;  /* 0x000000011000780c */ /* 0x000fe40003f25270 */
[----:B------:R-:W-:Y:S02]  /*2fd0*/  IADD3 R21, PT, PT, R0, 0x1, RZ ;  /* 0x0000000100157810 */ /* 0x000fe40007ffe0ff */
[----:B--2---:R-:W-:-:S13]  /*2fe0*/  FSETP.NAN.AND P0, PT, R20, R20, PT ;  /* 0x000000141400720b */ /* 0x004fda0003f08000 */
[----:B------:R-:W-:Y:S02]  /*2ff0*/  @P0 IMAD.MOV R21, RZ, RZ, R0 ;  /* 0x000000ffff150224 */ /* 0x000fe400078e0200 */
[----:B------:R-:W-:Y:S02]  /*3000*/  @!P0 FADD R3, R3, R20 ;  /* 0x0000001403038221 */ /* 0x000fe40000000000 */
[----:B------:R-:W-:Y:S01]  /*3010*/  IMAD.MOV.U32 R0, RZ, RZ, R21 ;  /* 0x000000ffff007224 */ /* 0x000fe200078e0015 */
[----:B------:R-:W-:Y:S06]  /*3020*/  @!P1 BRA `(.L_x_142) ;  /* 0x0000000000389947 */ /* 0x000fec0003800000 */
[----:B------:R-:W-:Y:S02]  /*3030*/  ISETP.NE.AND P1, PT, R16, 0x2, PT ;  /* 0x000000021000780c */ /* 0x000fe40003f25270 */
[----:B------:R-:W2:Y:S11]  /*3040*/  LDG.E R16, desc[UR6][R18.64+0x4] ;  /* 0x0000040612107981 */ /* 0x000eb6000c1e1900 */
[----:B------:R-:W3:Y:S01]  /*3050*/  @P1 LDG.E R22, desc[UR6][R18.64+0x8] ;  /* 0x0000080612161981 */ /* 0x000ee2000c1e1900 */
[----:B------:R-:W-:-:S02]  /*3060*/  IADD3 R20, PT, PT, R0, 0x1, RZ ;  /* 0x0000000100147810 */ /* 0x000fc40007ffe0ff */
[----:B--2---:R-:W-:Y:S02]  /*3070*/  FSETP.NAN.AND P0, PT, R16, R16, PT ;  /* 0x000000101000720b */ /* 0x004fe40003f08000 */
[----:B---3--:R-:W-:-:S11]  /*3080*/  FSETP.NAN.AND P4, PT, R22, R22, P1 ;  /* 0x000000161600720b */ /* 0x008fd60000f88000 */
[----:B------:R-:W-:Y:S01]  /*3090*/  @P0 IMAD.MOV R20, RZ, RZ, R0 ;  /* 0x000000ffff140224 */ /* 0x000fe200078e0200 */
[----:B------:R-:W-:Y:S01]  /*30a0*/  FSETP.NAN.OR P3, PT, R22, R22, !P1 ;  /* 0x000000161600720b */ /* 0x000fe20004f68400 */
[----:B------:R-:W-:Y:S02]  /*30b0*/  @!P0 FADD R3, R3, R16 ;  /* 0x0000001003038221 */ /* 0x000fe40000000000 */
[----:B------:R-:W-:-:S05]  /*30c0*/  IMAD.MOV.U32 R0, RZ, RZ, R20 ;  /* 0x000000ffff007224 */ /* 0x000fca00078e0014 */
[----:B------:R-:W-:Y:S01]  /*30d0*/  @P1 IADD3 R16, PT, PT, R0, 0x1, RZ ;  /* 0x0000000100101810 */ /* 0x000fe20007ffe0ff */
[----:B------:R-:W-:-:S04]  /*30e0*/  @P4 IMAD.MOV R16, RZ, RZ, R0 ;  /* 0x000000ffff104224 */ /* 0x000fc800078e0200 */
[----:B------:R-:W-:Y:S01]  /*30f0*/  @!P3 FADD R3, R3, R22 ;  /* 0x000000160303b221 */ /* 0x000fe20000000000 */
[----:B------:R-:W-:-:S07]  /*3100*/  @P1 IMAD.MOV.U32 R0, RZ, RZ, R16 ;  /* 0x000000ffff001224 */ /* 0x000fce00078e0010 */
.L_x_142:
[----:B------:R-:W-:Y:S05]  /*3110*/  BSYNC.RECONVERGENT B1 ;  /* 0x0000000000017941 */ /* 0x000fea0003800200 */
.L_x_138:
[----:B------:R-:W-:Y:S01]  /*3120*/  ISETP.NE.AND P0, PT, R0, RZ, PT ;  /* 0x000000ff0000720c */ /* 0x000fe20003f05270 */
[----:B------:R-:W-:Y:S01]  /*3130*/  BSSY.RECONVERGENT B3, `(.L_x_147) ;  /* 0x0000012000037945 */ /* 0x000fe20003800200 */
[----:B------:R-:W-:-:S11]  /*3140*/  MOV R21, 0x7fffffff ;  /* 0x7fffffff00157802 */ /* 0x000fd60000000f00 */
[----:B------:R-:W-:Y:S05]  /*3150*/  @!P0 BRA `(.L_x_148) ;  /* 0x00000000003c8947 */ /* 0x000fea0003800000 */
[----:B--2---:R-:W-:Y:S01]  /*3160*/  I2FP.F32.U32 R18, R0 ;  /* 0x0000000000127245 */ /* 0x004fe20000201000 */
[----:B------:R-:W-:Y:S03]  /*3170*/  BSSY.RECONVERGENT B4, `(.L_x_149) ;  /* 0x000000c000047945 */ /* 0x000fe60003800200 */
[----:B------:R-:W1:Y:S08]  /*3180*/  MUFU.RCP R0, R18 ;  /* 0x0000001200007308 */ /* 0x000e700000001000 */
[----:B------:R-:W2:Y:S01]  /*3190*/  FCHK P0, R3, R18 ;  /* 0x0000001203007302 */ /* 0x000ea20000000000 */
[----:B-1----:R-:W-:-:S04]  /*31a0*/  FFMA R19, -R18, R0, 1 ;  /* 0x3f80000012137423 */ /* 0x002fc80000000100 */
[----:B------:R-:W-:-:S04]  /*31b0*/  FFMA R0, R0, R19, R0 ;  /* 0x0000001300007223 */ /* 0x000fc80000000000 */
[----:B------:R-:W-:-:S04]  /*31c0*/  FFMA R16, R0, R3, RZ ;  /* 0x0000000300107223 */ /* 0x000fc800000000ff */
[----:B------:R-:W-:-:S04]  /*31d0*/  FFMA R19, -R18, R16, R3 ;  /* 0x0000001012137223 */ /* 0x000fc80000000103 */
[----:B------:R-:W-:Y:S01]  /*31e0*/  FFMA R0, R0, R19, R16 ;  /* 0x0000001300007223 */ /* 0x000fe20000000010 */
[----:B--2---:R-:W-:Y:S06]  /*31f0*/  @!P0 BRA `(.L_x_150) ;  /* 0x00000000000c8947 */ /* 0x004fec0003800000 */
[----:B------:R-:W-:Y:S01]  /*3200*/  IMAD.MOV.U32 R0, RZ, RZ, R18 ;  /* 0x000000ffff007224 */ /* 0x000fe200078e0012 */
[----:B------:R-:W-:-:S07]  /*3210*/  MOV R28, 0x3230 ;  /* 0x00003230001c7802 */ /* 0x000fce0000000f00 */
[----:B0-----:R-:W-:Y:S05]  /*3220*/  CALL.REL.NOINC `($__internal_2_$__cuda_sm3x_div_rn_noftz_f32_slowpath) ;  /* 0x0000003800007944 */ /* 0x001fea0003c00000 */
.L_x_150:
[----:B------:R-:W-:Y:S05]  /*3230*/  BSYNC.RECONVERGENT B4 ;  /* 0x0000000000047941 */ /* 0x000fea0003800200 */
.L_x_149:
[----:B------:R-:W-:-:S07]  /*3240*/  IMAD.MOV.U32 R21, RZ, RZ, R0 ;  /* 0x000000ffff157224 */ /* 0x000fce00078e0000 */
.L_x_148:
[----:B------:R-:W-:Y:S05]  /*3250*/  BSYNC.RECONVERGENT B3 ;  /* 0x0000000000037941 */ /* 0x000fea0003800200 */
.L_x_147:
[----:B--2---:R-:W1:Y:S01]  /*3260*/  LDC.64 R18, c[0x0][0x3f8] ;  /* 0x0000fe00ff127b82 */ /* 0x004e620000000a00 */
[----:B------:R-:W2:Y:S01]  /*3270*/  LDCU UR4, c[0x0][0x3e8] ;  /* 0x00007d00ff0477ac */ /* 0x000ea20008000800 */
[----:B------:R-:W-:Y:S01]  /*3280*/  IADD3 R3, PT, PT, R26, R13, RZ ;  /* 0x0000000d1a037210 */ /* 0x000fe20007ffe0ff */
[----:B0-----:R-:W-:Y:S01]  /*3290*/  IMAD.IADD R13, R9, 0x1, R13 ;  /* 0x00000001090d7824 */ /* 0x001fe200078e020d */
[----:B------:R-:W-:Y:S01]  /*32a0*/  IADD3 R8, PT, PT, R8, 0x1, RZ ;  /* 0x0000000108087810 */ /* 0x000fe20007ffe0ff */
[----:B------:R-:W-:Y:S02]  /*32b0*/  VIADD R12, R12, 0x1 ;  /* 0x000000010c0c7836 */ /* 0x000fe40000000000 */
[----:B------:R-:W-:Y:S02]  /*32c0*/  VIADD R14, R14, 0x1 ;  /* 0x000000010e0e7836 */ /* 0x000fe40000000000 */
[----:B--2---:R-:W-:Y:S02]  /*32d0*/  IMAD.U32 R0, RZ, RZ, UR4 ;  /* 0x00000004ff007e24 */ /* 0x004fe4000f8e00ff */
[----:B-1----:R-:W-:-:S03]  /*32e0*/  IMAD.WIDE R18, R3, 0x4, R18 ;  /* 0x0000000403127825 */ /* 0x002fc600078e0212 */
[----:B------:R-:W-:Y:S02]  /*32f0*/  ISETP.GE.AND P0, PT, R13, R0, PT ;  /* 0x000000000d00720c */ /* 0x000fe40003f06270 */
[----:B------:R0:W-:Y:S11]  /*3300*/  STG.E desc[UR6][R18.64], R21 ;  /* 0x0000001512007986 */ /* 0x0001f6000c101906 */
[----:B------:R-:W-:Y:S05]  /*3310*/  @!P0 BRA `(.L_x_151) ;  /* 0xffffffec00988947 */ /* 0x000fea000383ffff */
.L_x_137:
[----:B------:R-:W-:Y:S05]  /*3320*/  BSYNC.RECONVERGENT B0 ;  /* 0x0000000000007941 */ /* 0x000fea0003800200 */
.L_x_136:
[----:B------:R-:W-:Y:S01]  /*3330*/  IADD3 R7, PT, PT, R6, UR10, RZ ;  /* 0x0000000a06077c10 */ /* 0x000fe2000fffe0ff */
[----:B------:R-:W-:Y:S03]  /*3340*/  BAR.SYNC.DEFER_BLOCKING 0x0 ;  /* 0x0000000000007b1d */ /* 0x000fe60000010000 */
[----:B------:R-:W-:-:S03]  /*3350*/  ISETP.GE.AND P0, PT, R7, R0, PT ;  /* 0x000000000700720c */ /* 0x000fc60003f06270 */
[----:B------:R-:W-:Y:S01]  /*3360*/  BSSY.RECONVERGENT B0, `(.L_x_152) ;  /* 0x000000d000007945 */ /* 0x000fe20003800200 */
[----:B------:R-:W-:-:S03]  /*3370*/  ISETP.LT.OR P0, PT, R0, UR12, P0 ;  /* 0x0000000c00007c0c */ /* 0x000fc60008701670 */
[----:B------:R-:W-:Y:S10]  /*3380*/  @!P2 BRA `(.L_x_153) ;  /* 0x000000000028a947 */ /* 0x000ff40003800000 */
[----:B------:R-:W0:Y:S01]  /*3390*/  LDC R13, c[0x0][0x360] ;  /* 0x0000d800ff0d7b82 */ /* 0x000e220000000800 */
[----:B------:R-:W-:Y:S02]  /*33a0*/  IMAD.MOV.U32 R0, RZ, RZ, R6 ;  /* 0x000000ffff007224 */ /* 0x000fe400078e0006 */
[----:B-1-34-:R-:W-:-:S05]  /*33b0*/  IMAD.MOV.U32 R15, RZ, RZ, 0x7fffffff ;  /* 0x7fffffffff0f7424 */ /* 0x01afca00078e00ff */
[----:B------:R-:W1:Y:S02]  /*33c0*/  LDC.64 R8, c[0x0][0x408] ;  /* 0x00010200ff087b82 */ /* 0x000e640000000a00 */
.L_x_154:
[----:B0-----:R-:W-:Y:S01]  /*33d0*/  IADD3 R3, PT, PT, R26, R0, RZ ;  /* 0x000000001a037210 */ /* 0x001fe20007ffe0ff */
[----:B0-----:R-:W-:-:S04]  /*33e0*/  IMAD.IADD R0, R13, 0x1, R0 ;  /* 0x000000010d007824 */ /* 0x001fc800078e0200 */
[----:B-1----:R-:W-:Y:S01]  /*33f0*/  IMAD.WIDE R2, R3, 0x4, R8 ;  /* 0x0000000403027825 */ /* 0x002fe200078e0208 */
[----:B------:R-:W-:-:S04]  /*3400*/  ISETP.GE.AND P1, PT, R0, R17, PT ;  /* 0x000000110000720c */ /* 0x000fc80003f26270 */
[----:B------:R0:W-:Y:S09]  /*3410*/  STG.E desc[UR6][R2.64], R15 ;  /* 0x0000000f02007986 */ /* 0x0001f2000c101906 */
[----:B------:R-:W-:Y:S05]  /*3420*/  @!P1 BRA `(.L_x_154) ;  /* 0xfffffffc00e89947 */ /* 0x000fea000383ffff */
.L_x_153:
[----:B------:R-:W-:Y:S05]  /*3430*/  BSYNC.RECONVERGENT B0 ;  /* 0x0000000000007941 */ /* 0x000fea0003800200 */
.L_x_152:
[----:B------:R-:W-:Y:S05]  /*3440*/  @P0 EXIT ;  /* 0x000000000000094d */ /* 0x000fea0003800000 */
[----:B01-3--:R-:W0:Y:S01]  /*3450*/  LDC R2, c[0x0][0x360] ;  /* 0x0000d800ff027b82 */ /* 0x00be220000000800 */
[----:B------:R-:W1:Y:S01]  /*3460*/  LDCU.U16 UR9, c[0x0][0x3ec] ;  /* 0x00007d80ff0977ac */ /* 0x000e620008000400 */
[----:B------:R-:W-:Y:S01]  /*3470*/  IADD3 R0, PT, PT, R10, R6, R11 ;  /* 0x000000060a007210 */ /* 0x000fe20007ffe00b */
[----:B------:R-:W-:Y:S01]  /*3480*/  IMAD.MOV.U32 R11, RZ, RZ, R7 ;  /* 0x000000ffff0b7224 */ /* 0x000fe200078e0007 */
[----:B------:R-:W-:Y:S01]  /*3490*/  IADD3 R6, PT, PT, R26, 0x1, RZ ;  /* 0x000000011a067810 */ /* 0x000fe20007ffe0ff */
[----:B------:R-:W-:Y:S01]  /*34a0*/  IMAD.MOV.U32 R10, RZ, RZ, RZ ;  /* 0x000000ffff0a7224 */ /* 0x000fe200078e00ff */
[----:B------:R-:W-:Y:S01]  /*34b0*/  SHF.R.S32.HI R4, RZ, 0x1f, R26 ;  /* 0x0000001fff047819 */ /* 0x000fe2000001141a */
[----:B------:R-:W3:Y:S01]  /*34c0*/  LDCU.64 UR4, c[0x0][0x3f8] ;  /* 0x00007f00ff0477ac */ /* 0x000ee20008000a00 */
[----:B------:R-:W-:Y:S02]  /*34d0*/  PRMT R9, RZ, 0x7610, R9 ;  /* 0x00007610ff097816 */ /* 0x000fe40000000009 */
[----:B------:R-:W-:Y:S01]  /*34e0*/  PRMT R8, RZ, 0x7610, R8 ;  /* 0x00007610ff087816 */ /* 0x000fe20000000008 */
[----:B-1----:R-:W-:-:S07]  /*34f0*/  VIADD R7, R0, UR9 ;  /* 0x0000000900077c36 */ /* 0x002fce0008000000 */
.L_x_168:
[----:B------:R-:W-:Y:S01]  /*3500*/  UISETP.GE.AND UP0, UPT, UR8, 0x1, UPT ;  /* 0x000000010800788c */ /* 0x000fe2000bf06270 */
[----:B0-----:R-:W-:Y:S02]  /*3510*/  PRMT R3, R7, 0x9910, RZ ;  /* 0x0000991007037816 */ /* 0x001fe400000000ff */
[----:B----4-:R-:W-:Y:S02]  /*3520*/  CS2R R14, SRZ ;  /* 0x00000000000e7805 */ /* 0x010fe4000001ff00 */
[----:B0-----:R-:W-:Y:S02]  /*3530*/  PRMT R0, R2, 0x9910, RZ ;  /* 0x0000991002007816 */ /* 0x001fe400000000ff */
[----:B------:R-:W-:-:S05]  /*3540*/  PRMT R12, R9, 0x9910, RZ ;  /* 0x00009910090c7816 */ /* 0x000fca00000000ff */
[----:B------:R-:W-:Y:S01]  /*3550*/  IMAD R12, R0, R12, R3 ;  /* 0x0000000c000c7224 */ /* 0x000fe200078e0203 */
[----:B------:R-:W-:Y:S06]  /*3560*/  BRA.U !UP0, `(.L_x_155) ;  /* 0x0000000d08c47547 */ /* 0x000fec000b800000 */
[----:B------:R-:W-:Y:S01]  /*3570*/  IMAD R14, R2, R10, R5 ;  /* 0x0000000a020e7224 */ /* 0x000fe200078e0205 */
[----:B------:R-:W-:Y:S01]  /*3580*/  BSSY.RECONVERGENT B0, `(.L_x_156) ;  /* 0x000006c000007945 */ /* 0x000fe20003800200 */
[----:B------:R-:W-:Y:S01]  /*3590*/  IMAD.MOV R12, RZ, RZ, -R12 ;  /* 0x000000ffff0c7224 */ /* 0x000fe200078e0a0c */
[----:B--2---:R-:W-:Y:S02]  /*35a0*/  IADD3 R19, PT, PT, R11, -UR8, RZ ;  /* 0x800000080b137c10 */ /* 0x004fe4000fffe0ff */
[----:B------:R-:W-:Y:S02]  /*35b0*/  VIMNMX R3, PT, PT, R14, R11, !PT ;  /* 0x0000000b0e037248 */ /* 0x000fe40007fe0100 */
[----:B------:R-:W-:Y:S02]  /*35c0*/  PRMT R16, R12, 0x7710, RZ ;  /* 0x000077100c107816 */ /* 0x000fe400000000ff */
[----:B------:R-:W-:-:S04]  /*35d0*/  IADD3 R14, PT, PT, -R14, R3, RZ ;  /* 0x000000030e0e7210 */ /* 0x000fc80007ffe1ff */
[C---:B------:R-:W-:Y:S01]  /*35e0*/  ISETP.GE.U32.AND P1, PT, R14.reuse, 0xf, PT ;  /* 0x0000000f0e00780c */ /* 0x040fe20003f26070 */
[----:B------:R-:W-:Y:S01]  /*35f0*/  VIADD R18, R14, 0x1 ;  /* 0x000000010e127836 */ /* 0x000fe20000000000 */
[----:B------:R-:W-:-:S04]  /*3600*/  CS2R R14, SRZ ;  /* 0x00000000000e7805 */ /* 0x000fc8000001ff00 */
[----:B------:R-:W-:-:S07]  /*3610*/  LOP3.LUT P0, RZ, R18, 0xf, RZ, 0xc0, !PT ;  /* 0x0000000f12ff7812 */ /* 0x000fce000780c0ff */
[----:B------:R-:W-:Y:S06]  /*3620*/  @!P1 BRA `(.L_x_157) ;  /* 0x0000000400849947 */ /* 0x000fec0003800000 */
[----:B------:R-:W-:Y:S02]  /*3630*/  LOP3.LUT R18, R18, 0xfffffff0, RZ, 0xc0, !PT ;  /* 0xfffffff012127812 */ /* 0x000fe400078ec0ff */
[----:B------:R-:W-:Y:S02]  /*3640*/  CS2R R14, SRZ ;  /* 0x00000000000e7805 */ /* 0x000fe4000001ff00 */
[----:B------:R-:W-:Y:S01]  /*3650*/  IADD3 R17, PT, PT, R11, -UR8, R6 ;  /* 0x800000080b117c10 */ /* 0x000fe2000fffe006 */
[----:B------:R-:W-:-:S07]  /*3660*/  IMAD.MOV R18, RZ, RZ, -R18 ;  /* 0x000000ffff127224 */ /* 0x000fce00078e0a12 */
.L_x_158:
[----:B------:R-:W0:Y:S02]  /*3670*/  LDC.64 R12, c[0x0][0x3f8] ;  /* 0x0000fe00ff0c7b82 */ /* 0x000e240000000a00 */
[----:B0-----:R-:W-:-:S05]  /*3680*/  IMAD.WIDE R12, R17, 0x4, R12 ;  /* 0x00000004110c7825 */ /* 0x001fca00078e020c */
[----:B------:R-:W2:Y:S04]  /*3690*/  LDG.E R27, desc[UR6][R12.64] ;  /* 0x000000060c1b7981 */ /* 0x000ea8000c1e1900 */
[----:B------:R-:W4:Y:S04]  /*36a0*/  LDG.E R36, desc[UR6][R12.64+0x4] ;  /* 0x000004060c247981 */ /* 0x000f28000c1e1900 */
[----:B------:R-:W5:Y:S04]  /*36b0*/  LDG.E R20, desc[UR6][R12.64+0x8] ;  /* 0x000008060c147981 */ /* 0x000f68000c1e1900 */
[----:B------:R-:W3:Y:S04]  /*36c0*/  LDG.E R24, desc[UR6][R12.64+0xc] ;  /* 0x00000c060c187981 */ /* 0x000ee8000c1e1900 */
[----:B------:R-:W3:Y:S04]  /*36d0*/  LDG.E R23, desc[UR6][R12.64+0x10] ;  /* 0x000010060c177981 */ /* 0x000ee8000c1e1900 */
[----:B------:R-:W3:Y:S04]  /*36e0*/  LDG.E R22, desc[UR6][R12.64+0x14] ;  /* 0x000014060c167981 */ /* 0x000ee8000c1e1900 */
[----:B------:R-:W3:Y:S01]  /*36f0*/  LDG.E R21, desc[UR6][R12.64+0x18] ;  /* 0x000018060c157981 */ /* 0x000ee2000c1e1900 */
[----:B------:R-:W-:-:S03]  /*3700*/  VIADD R25, R14, 0x1 ;  /* 0x000000010e197836 */ /* 0x000fc60000000000 */
[----:B------:R-:W3:Y:S04]  /*3710*/  LDG.E R30, desc[UR6][R12.64+0x1c] ;  /* 0x00001c060c1e7981 */ /* 0x000ee8000c1e1900 */
[----:B------:R-:W3:Y:S04]  /*3720*/  LDG.E R32, desc[UR6][R12.64+0x20] ;  /* 0x000020060c207981 */ /* 0x000ee8000c1e1900 */
[----:B------:R-:W3:Y:S04]  /*3730*/  LDG.E R28, desc[UR6][R12.64+0x24] ;  /* 0x000024060c1c7981 */ /* 0x000ee8000c1e1900 */
[----:B------:R-:W3:Y:S04]  /*3740*/  LDG.E R34, desc[UR6][R12.64+0x28] ;  /* 0x000028060c227981 */ /* 0x000ee8000c1e1900 */
[----:B------:R-:W3:Y:S04]  /*3750*/  LDG.E R31, desc[UR6][R12.64+0x34] ;  /* 0x000034060c1f7981 */ /* 0x000ee8000c1e1900 */
[----:B------:R-:W3:Y:S01]  /*3760*/  LDG.E R33, desc[UR6][R12.64+0x38] ;  /* 0x000038060c217981 */ /* 0x000ee2000c1e1900 */
[----:B--2---:R-:W-:-:S02]  /*3770*/  FSETP.NAN.AND P2, PT, R27, R27, PT ;  /* 0x0000001b1b00720b */ /* 0x004fc40003f48000 */
[----:B----4-:R-:W-:Y:S02]  /*3780*/  FSETP.NAN.AND P1, PT, R36, R36, PT ;  /* 0x000000242400720b */ /* 0x010fe40003f28000 */
[----:B-----5:R-:W-:-:S09]  /*3790*/  FSETP.NAN.AND P4, PT, R20, R20, PT ;  /* 0x000000141400720b */ /* 0x020fd20003f88000 */
[----:B------:R-:W-:Y:S02]  /*37a0*/  @P2 IADD3 R25, PT, PT, R14, RZ, RZ ;  /* 0x000000ff0e192210 */ /* 0x000fe40007ffe0ff */
[----:B---3--:R-:W-:-:S03]  /*37b0*/  FSETP.NAN.AND P3, PT, R24, R24, PT ;  /* 0x000000181800720b */ /* 0x008fc60003f68000 */
[----:B------:R-:W-:Y:S02]  /*37c0*/  VIADD R14, R25, 0x1 ;  /* 0x00000001190e7836 */ /* 0x000fe40000000000 */
[----:B------:R-:W-:Y:S01]  /*37d0*/  @P1 IMAD.MOV R14, RZ, RZ, R25 ;  /* 0x000000ffff0e1224 */ /* 0x000fe200078e0219 */
[----:B------:R-:W-:-:S04]  /*37e0*/  FSETP.NAN.AND P6, PT, R23, R23, PT ;  /* 0x000000171700720b */ /* 0x000fc80003fc8000 */
[----:B------:R-:W-:Y:S01]  /*37f0*/  IADD3 R25, PT, PT, R14, 0x1, RZ ;  /* 0x000000010e197810 */ /* 0x000fe20007ffe0ff */
[----:B------:R-:W-:Y:S01]  /*3800*/  @P4 IMAD.MOV R25, RZ, RZ, R14 ;  /* 0x000000ffff194224 */ /* 0x000fe200078e020e */
[----:B------:R-:W-:-:S03]  /*3810*/  FSETP.NAN.AND P5, PT, R22, R22, PT ;  /* 0x000000161600720b */ /* 0x000fc60003fa8000 */
[C---:B------:R-:W-:Y:S01]  /*3820*/  VIADD R14, R25.reuse, 0x1 ;  /* 0x00000001190e7836 */ /* 0x040fe20000000000 */
[----:B------:R-:W-:Y:S01]  /*3830*/  @P3 IADD3 R14, PT, PT, R25, RZ, RZ ;  /* 0x000000ff190e3210 */ /* 0x000fe20007ffe0ff */
[----:B------:R-:W-:-:S04]  /*3840*/  IMAD.MOV.U32 R25, RZ, RZ, R15 ;  /* 0x000000ffff197224 */ /* 0x000fc800078e000f */
[----:B------:R-:W-:Y:S01]  /*3850*/  @!P2 FADD R25, R27, R25 ;  /* 0x000000191b19a221 */ /* 0x000fe20000000000 */
[C---:B------:R-:W-:Y:S01]  /*3860*/  VIADD R15, R14.reuse, 0x1 ;  /* 0x000000010e0f7836 */ /* 0x040fe20000000000 */
[----:B------:R-:W-:Y:S01]  /*3870*/  FSETP.NAN.AND P2, PT, R21, R21, PT ;  /* 0x000000151500720b */ /* 0x000fe20003f48000 */
[----:B------:R-:W2:Y:S01]  /*3880*/  LDG.E R27, desc[UR6][R12.64+0x2c] ;  /* 0x00002c060c1b7981 */ /* 0x000ea2000c1e1900 */
[----:B------:R-:W-:Y:S01]  /*3890*/  @P6 IADD3 R15, PT, PT, R14, RZ, RZ ;  /* 0x000000ff0e0f6210 */ /* 0x000fe20007ffe0ff */
[----:B------:R-:W-:Y:S02]  /*38a0*/  @!P1 FADD R25, R25, R36 ;  /* 0x0000002419199221 */ /* 0x000fe40000000000 */
[----:B------:R0:W3:Y:S02]  /*38b0*/  LDG.E R36, desc[UR6][R12.64+0x30] ;  /* 0x000030060c247981 */ /* 0x0000e4000c1e1900 */
[----:B------:R-:W-:Y:S02]  /*38c0*/  VIADD R14, R15, 0x1 ;  /* 0x000000010f0e7836 */ /* 0x000fe40000000000 */
[----:B------:R-:W-:Y:S01]  /*38d0*/  @P5 IMAD.MOV R14, RZ, RZ, R15 ;  /* 0x000000ffff0e5224 */ /* 0x000fe200078e020f */
[----:B------:R-:W-:-:S04]  /*38e0*/  IADD3 R15, P1, PT, R26, R19, RZ ;  /* 0x000000131a0f7210 */ /* 0x000fc80007f3e0ff */
[----:B------:R-:W-:Y:S01]  /*38f0*/  IADD3 R29, PT, PT, R14, 0x1, RZ ;  /* 0x000000010e1d7810 */ /* 0x000fe20007ffe0ff */
[----:B------:R-:W-:Y:S01]  /*3900*/  @P2 IMAD.MOV R29, RZ, RZ, R14 ;  /* 0x000000ffff1d2224 */ /* 0x000fe200078e020e */
[----:B------:R-:W-:Y:S02]  /*3910*/  LEA.HI.X.SX32 R35, R19, R4, 0x1, P1 ;  /* 0x0000000413237211 */ /* 0x000fe400008f0eff */
[----:B------:R-:W-:-:S04]  /*3920*/  LEA R14, P1, R15, UR4, 0x2 ;  /* 0x000000040f0e7c11 */ /* 0x000fc8000f8210ff */
[----:B------:R-:W-:-:S06]  /*3930*/  LEA.HI.X R15, R15, UR5, R35, 0x2, P1 ;  /* 0x000000050f0f7c11 */ /* 0x000fcc00088f1423 */
[----:B------:R-:W4:Y:S01]  /*3940*/  LDG.E R15, desc[UR6][R14.64+0x40] ;  /* 0x000040060e0f7981 */ /* 0x000f22000c1e1900 */
[----:B------:R-:W-:Y:S01]  /*3950*/  FSETP.NAN.AND P1, PT, R30, R30, PT ;  /* 0x0000001e1e00720b */ /* 0x000fe20003f28000 */
[----:B------:R-:W-:Y:S01]  /*3960*/  @!P4 FADD R25, R25, R20 ;  /* 0x000000141919c221 */ /* 0x000fe20000000000 */
[----:B------:R-:W-:-:S03]  /*3970*/  FSETP.NAN.AND P4, PT, R32, R32, PT ;  /* 0x000000202000720b */ /* 0x000fc60003f88000 */
[----:B------:R-:W-:Y:S01]  /*3980*/  @!P3 FADD R25, R25, R24 ;  /* 0x000000181919b221 */ /* 0x000fe20000000000 */
[----:B------:R-:W-:Y:S01]  /*3990*/  VIADD R20, R29, 0x1 ;  /* 0x000000011d147836 */ /* 0x000fe20000000000 */
[----:B------:R-:W-:Y:S02]  /*39a0*/  FSETP.NAN.AND P3, PT, R28, R28, PT ;  /* 0x0000001c1c00720b */ /* 0x000fe40003f68000 */
[----:B------:R-:W-:-:S04]  /*39b0*/  @!P6 FADD R25, R25, R23 ;  /* 0x000000171919e221 */ /* 0x000fc80000000000 */
[----:B------:R-:W-:Y:S01]  /*39c0*/  @P1 IADD3 R20, PT, PT, R29, RZ, RZ ;  /* 0x000000ff1d141210 */ /* 0x000fe20007ffe0ff */
[----:B------:R-:W-:Y:S01]  /*39d0*/  @!P5 FADD R25, R25, R22 ;  /* 0x000000161919d221 */ /* 0x000fe20000000000 */
[----:B------:R-:W-:-:S03]  /*39e0*/  FSETP.NAN.AND P6, PT, R34, R34, PT ;  /* 0x000000222200720b */ /* 0x000fc60003fc8000 */
[----:B0-----:R-:W-:Y:S02]  /*39f0*/  VIADD R12, R20, 0x1 ;  /* 0x00000001140c7836 */ /* 0x001fe40000000000 */
[----:B------:R-:W-:Y:S01]  /*3a00*/  @!P2 FADD R25, R25, R21 ;  /* 0x000000151919a221 */ /* 0x000fe20000000000 */
[----:B------:R-:W-:-:S03]  /*3a10*/  @P4 IMAD.MOV R12, RZ, RZ, R20 ;  /* 0x000000ffff0c4224 */ /* 0x000fc600078e0214 */
[----:B------:R-:W-:Y:S02]  /*3a20*/  @!P1 FADD R25, R25, R30 ;  /* 0x0000001e19199221 */ /* 0x000fe40000000000 */
[----:B------:R-:W-:Y:S01]  /*3a30*/  IADD3 R13, PT, PT, R12, 0x1, RZ ;  /* 0x000000010c0d7810 */ /* 0x000fe20007ffe0ff */
[----:B------:R-:W-:Y:S02]  /*3a40*/  @P3 IMAD.MOV R13, RZ, RZ, R12 ;  /* 0x000000ffff0d3224 */ /* 0x000fe400078e020c */
[----:B------:R-:W-:Y:S02]  /*3a50*/  @!P4 FADD R25, R25, R32 ;  /* 0x000000201919c221 */ /* 0x000fe40000000000 */
[C---:B------:R-:W-:Y:S01]  /*3a60*/  VIADD R12, R13.reuse, 0x1 ;  /* 0x000000010d0c7836 */ /* 0x040fe20000000000 */
[----:B------:R-:W-:Y:S01]  /*3a70*/  @P6 IADD3 R12, PT, PT, R13, RZ, RZ ;  /* 0x000000ff0d0c6210 */ /* 0x000fe20007ffe0ff */
[----:B------:R-:W-:Y:S01]  /*3a80*/  @!P3 FADD R25, R25, R28 ;  /* 0x0000001c1919b221 */ /* 0x000fe20000000000 */
[----:B------:R-:W-:-:S03]  /*3a90*/  FSETP.NAN.AND P1, PT, R31, R31, PT ;  /* 0x0000001f1f00720b */ /* 0x000fc60003f28000 */
[----:B------:R-:W-:Y:S02]  /*3aa0*/  VIADD R13, R12, 0x1 ;  /* 0x000000010c0d7836 */ /* 0x000fe40000000000 */
[----:B------:R-:W-:Y:S01]  /*3ab0*/  @!P6 FADD R25, R25, R34 ;  /* 0x000000221919e221 */ /* 0x000fe20000000000 */
[----:B------:R-:W-:Y:S02]  /*3ac0*/  FSETP.NAN.AND P3, PT, R33, R33, PT ;  /* 0x000000212100720b */ /* 0x000fe40003f68000 */
[----:B------:R-:W-:Y:S01]  /*3ad0*/  IADD3 R18, PT, PT, R18, 0x10, RZ ;  /* 0x0000001012127810 */ /* 0x000fe20007ffe0ff */
[----:B------:R-:W-:Y:S01]  /*3ae0*/  VIADD R17, R17, 0x10 ;  /* 0x0000001011117836 */ /* 0x000fe20000000000 */
[----:B------:R-:W-:Y:S02]  /*3af0*/  IADD3 R19, PT, PT, R19, 0x10, RZ ;  /* 0x0000001013137810 */ /* 0x000fe40007ffe0ff */
[----:B--2---:R-:W-:Y:S02]  /*3b00*/  FSETP.NAN.AND P5, PT, R27, R27, PT ;  /* 0x0000001b1b00720b */ /* 0x004fe40003fa8000 */
[----:B---3--:R-:W-:-:S11]  /*3b10*/  FSETP.NAN.AND P2, PT, R36, R36, PT ;  /* 0x000000242400720b */ /* 0x008fd60003f48000 */
[----:B------:R-:W-:Y:S02]  /*3b20*/  @P5 IMAD.MOV R13, RZ, RZ, R12 ;  /* 0x000000ffff0d5224 */ /* 0x000fe400078e020c */
[----:B------:R-:W-:-:S03]  /*3b30*/  @!P5 FADD R25, R25, R27 ;  /* 0x0000001b1919d221 */ /* 0x000fc60000000000 */
[----:B------:R-:W-:Y:S01]  /*3b40*/  IADD3 R12, PT, PT, R13, 0x1, RZ ;  /* 0x000000010d0c7810 */ /* 0x000fe20007ffe0ff */
[----:B------:R-:W-:Y:S02]  /*3b50*/  @P2 IMAD.MOV R12, RZ, RZ, R13 ;  /* 0x000000ffff0c2224 */ /* 0x000fe400078e020d */
[----:B------:R-:W-:Y:S02]  /*3b60*/  @!P2 FADD R25, R25, R36 ;  /* 0x000000241919a221 */ /* 0x000fe40000000000 */
[C---:B------:R-:W-:Y:S01]  /*3b70*/  VIADD R13, R12.reuse, 0x1 ;  /* 0x000000010c0d7836 */ /* 0x040fe20000000000 */
[----:B------:R-:W-:Y:S01]  /*3b80*/  @P1 IADD3 R13, PT, PT, R12, RZ, RZ ;  /* 0x000000ff0c0d1210 */ /* 0x000fe20007ffe0ff */
[----:B------:R-:W-:Y:S01]  /*3b90*/  @!P1 FADD R25, R25, R31 ;  /* 0x0000001f19199221 */ /* 0x000fe20000000000 */
[----:B----4-:R-:W-:Y:S02]  /*3ba0*/  FSETP.NAN.AND P4, PT, R15, R15, PT ;  /* 0x0000000f0f00720b */ /* 0x010fe40003f88000 */
[----:B------:R-:W-:Y:S01]  /*3bb0*/  ISETP.NE.AND P1, PT, R18, RZ, PT ;  /* 0x000000ff1200720c */ /* 0x000fe20003f25270 */
[----:B------:R-:W-:Y:S01]  /*3bc0*/  @!P3 FADD R25, R25, R33 ;  /* 0x000000211919b221 */ /* 0x000fe20000000000 */
[----:B------:R-:W-:-:S02]  /*3bd0*/  VIADD R12, R13, 0x1 ;  /* 0x000000010d0c7836 */ /* 0x000fc40000000000 */
[----:B------:R-:W-:-:S04]  /*3be0*/  @P3 IMAD.MOV R12, RZ, RZ, R13 ;  /* 0x000000ffff0c3224 */ /* 0x000fc800078e020d */
[----:B------:R-:W-:-:S03]  /*3bf0*/  VIADD R14, R12, 0x1 ;  /* 0x000000010c0e7836 */ /* 0x000fc60000000000 */
[----:B------:R-:W-:Y:S01]  /*3c00*/  @!P4 FADD R25, R25, R15 ;  /* 0x0000000f1919c221 */ /* 0x000fe20000000000 */
[----:B------:R-:W-:-:S03]  /*3c10*/  @P4 IMAD.MOV R14, RZ, RZ, R12 ;  /* 0x000000ffff0e4224 */ /* 0x000fc600078e020c */
[----:B------:R-:W-:Y:S01]  /*3c20*/  IMAD.MOV.U32 R15, RZ, RZ, R25 ;  /* 0x000000ffff0f7224 */ /* 0x000fe200078e0019 */
[----:B------:R-:W-:Y:S06]  /*3c30*/  @P1 BRA `(.L_x_158) ;  /* 0xfffffff8008c1947 */ /* 0x000fec000383ffff */
.L_x_157:
[----:B---3--:R-:W-:Y:S05]  /*3c40*/  BSYNC.RECONVERGENT B0 ;  /* 0x0000000000007941 */ /* 0x008fea0003800200 */
.L_x_156:
[----:B------:R-:W-:Y:S01]  /*3c50*/  BSSY.RECONVERGENT B0, `(.L_x_155) ;  /* 0x0000082000007945 */ /* 0x000fe20003800200 */
[----:B------:R-:W-:-:S03]  /*3c60*/  IADD3 R18, PT, PT, R3, 0x3, R16 ;  /* 0x0000000303127810 */ /* 0x000fc60007ffe010 */
[----:B------:R-:W-:Y:S05]  /*3c70*/  @!P0 BRA `(.L_x_159) ;  /* 0x0000000400fc8947 */ /* 0x000fea0003800000 */
[----:B------:R-:W-:Y:S01]  /*3c80*/  PRMT R12, R7, 0x9910, RZ ;  /* 0x00009910070c7816 */ /* 0x000fe200000000ff */
[----:B------:R-:W-:Y:S01]  /*3c90*/  BSSY.RECONVERGENT B1, `(.L_x_160) ;  /* 0x000003c000017945 */ /* 0x000fe20003800200 */
[----:B------:R-:W-:-:S05]  /*3ca0*/  PRMT R13, R8, 0x9910, RZ ;  /* 0x00009910080d7816 */ /* 0x000fca00000000ff */
[----:B------:R-:W-:-:S05]  /*3cb0*/  IMAD R0, R0, R13, R12 ;  /* 0x0000000d00007224 */ /* 0x000fca00078e020c */
[----:B------:R-:W-:-:S04]  /*3cc0*/  IADD3 R0, PT, PT, RZ, -R0, RZ ;  /* 0x80000000ff007210 */ /* 0x000fc80007ffe0ff */
[----:B------:R-:W-:-:S04]  /*3cd0*/  PRMT R0, R0, 0x7710, RZ ;  /* 0x0000771000007816 */ /* 0x000fc800000000ff */
[----:B------:R-:W-:-:S04]  /*3ce0*/  IADD3 R3, PT, PT, R3, 0x3, R0 ;  /* 0x0000000303037810 */ /* 0x000fc80007ffe000 */
[----:B------:R-:W-:-:S04]  /*3cf0*/  LOP3.LUT R3, R3, 0xf, RZ, 0xc0, !PT ;  /* 0x0000000f03037812 */ /* 0x000fc800078ec0ff */
[C---:B------:R-:W-:Y:S01]  /*3d00*/  LOP3.LUT P0, RZ, R3.reuse, 0x7, RZ, 0xc0, !PT ;  /* 0x0000000703ff7812 */ /* 0x040fe2000780c0ff */
[----:B------:R-:W-:-:S05]  /*3d10*/  VIADD R0, R3, 0xffffffff ;  /* 0xffffffff03007836 */ /* 0x000fca0000000000 */
        /* <DEDUP_REMOVED lines=9> */
[----:B------:R-:W5:Y:S04]  /*3db0*/  LDG.E R24, desc[UR6][R12.64+0xc] ;  /* 0x00000c060c187981 */ /* 0x000f68000c1e1900 */
[----:B------:R-:W5:Y:S01]  /*3dc0*/  LDG.E R28, desc[UR6][R12.64+0x10] ;  /* 0x000010060c1c7981 */ /* 0x000f62000c1e1900 */
[----:B------:R-:W-:-:S03]  /*3dd0*/  IADD3 R3, P1, PT, R26, R19, RZ ;  /* 0x000000131a037210 */ /* 0x000fc60007f3e0ff */
[----:B------:R-:W5:Y:S01]  /*3de0*/  LDG.E R30, desc[UR6][R12.64+0x14] ;  /* 0x000014060c1e7981 */ /* 0x000f62000c1e1900 */
[----:B------:R-:W-:Y:S02]  /*3df0*/  LEA.HI.X.SX32 R34, R19, R4, 0x1, P1 ;  /* 0x0000000413227211 */ /* 0x000fe400008f0eff */
[C---:B-1----:R-:W-:Y:S01]  /*3e00*/  LEA R16, P1, R3.reuse, UR10, 0x2 ;  /* 0x0000000a03107c11 */ /* 0x042fe2000f8210ff */
[----:B------:R-:W5:Y:S03]  /*3e10*/  LDG.E R32, desc[UR6][R12.64+0x18] ;  /* 0x000018060c207981 */ /* 0x000f66000c1e1900 */
[----:B------:R-:W-:-:S05]  /*3e20*/  LEA.HI.X R17, R3, UR11, R34, 0x2, P1 ;  /* 0x0000000b03117c11 */ /* 0x000fca00088f1422 */
[----:B------:R-:W5:Y:S01]  /*3e30*/  LDG.E R16, desc[UR6][R16.64+0x20] ;  /* 0x0000200610107981 */ /* 0x000f62000c1e1900 */
[----:B------:R-:W-:Y:S01]  /*3e40*/  IADD3 R3, PT, PT, R14, 0x1, RZ ;  /* 0x000000010e037810 */ /* 0x000fe20007ffe0ff */
[----:B------:R-:W-:Y:S01]  /*3e50*/  VIADD R19, R19, 0x8 ;  /* 0x0000000813137836 */ /* 0x000fe20000000000 */
[----:B--2---:R-:W-:Y:S02]  /*3e60*/  FSETP.NAN.AND P3, PT, R0, R0, PT ;  /* 0x000000000000720b */ /* 0x004fe40003f68000 */
[----:B---3--:R-:W-:Y:S02]  /*3e70*/  FSETP.NAN.AND P4, PT, R20, R20, PT ;  /* 0x000000141400720b */ /* 0x008fe40003f88000 */
[----:B----4-:R-:W-:Y:S02]  /*3e80*/  FSETP.NAN.AND P5, PT, R22, R22, PT ;  /* 0x000000161600720b */ /* 0x010fe40003fa8000 */
[----:B-----5:R-:W-:-:S07]  /*3e90*/  FSETP.NAN.AND P2, PT, R24, R24, PT ;  /* 0x000000181800720b */ /* 0x020fce0003f48000 */
[----:B------:R-:W-:Y:S02]  /*3ea0*/  @P3 IMAD.MOV R3, RZ, RZ, R14 ;  /* 0x000000ffff033224 */ /* 0x000fe400078e020e */
[----:B------:R-:W-:Y:S01]  /*3eb0*/  @!P3 FADD R15, R15, R0 ;  /* 0x000000000f0fb221 */ /* 0x000fe20000000000 */
[----:B------:R-:W-:Y:S01]  /*3ec0*/  FSETP.NAN.AND P1, PT, R28, R28, PT ;  /* 0x0000001c1c00720b */ /* 0x000fe20003f28000 */
[C---:B------:R-:W-:Y:S01]  /*3ed0*/  VIADD R14, R3.reuse, 0x1 ;  /* 0x00000001030e7836 */ /* 0x040fe20000000000 */
[----:B------:R-:W-:Y:S01]  /*3ee0*/  @P4 IADD3 R14, PT, PT, R3, RZ, RZ ;  /* 0x000000ff030e4210 */ /* 0x000fe20007ffe0ff */
[----:B------:R-:W-:Y:S01]  /*3ef0*/  @!P4 FADD R15, R15, R20 ;  /* 0x000000140f0fc221 */ /* 0x000fe20000000000 */
[----:B------:R-:W-:-:S03]  /*3f00*/  FSETP.NAN.AND P3, PT, R30, R30, PT ;  /* 0x0000001e1e00720b */ /* 0x000fc60003f68000 */
[----:B------:R-:W-:Y:S02]  /*3f10*/  VIADD R3, R14, 0x1 ;  /* 0x000000010e037836 */ /* 0x000fe40000000000 */
[----:B------:R-:W-:Y:S01]  /*3f20*/  @!P5 FADD R15, R15, R22 ;  /* 0x000000160f0fd221 */ /* 0x000fe20000000000 */
[----:B------:R-:W-:Y:S01]  /*3f30*/  @P5 IMAD.MOV R3, RZ, RZ, R14 ;  /* 0x000000ffff035224 */ /* 0x000fe200078e020e */
[----:B------:R-:W-:Y:S02]  /*3f40*/  FSETP.NAN.AND P4, PT, R32, R32, PT ;  /* 0x000000202000720b */ /* 0x000fe40003f88000 */
[----:B------:R-:W-:Y:S02]  /*3f50*/  @!P2 FADD R15, R15, R24 ;  /* 0x000000180f0fa221 */ /* 0x000fe40000000000 */
[----:B------:R-:W-:Y:S01]  /*3f60*/  IADD3 R12, PT, PT, R3, 0x1, RZ ;  /* 0x00000001030c7810 */ /* 0x000fe20007ffe0ff */
[----:B------:R-:W-:Y:S01]  /*3f70*/  @P2 IMAD.MOV R12, RZ, RZ, R3 ;  /* 0x000000ffff0c2224 */ /* 0x000fe200078e0203 */
[----:B------:R-:W-:Y:S01]  /*3f80*/  FSETP.NAN.AND P2, PT, R16, R16, PT ;  /* 0x000000101000720b */ /* 0x000fe20003f48000 */
[----:B------:R-:W-:-:S02]  /*3f90*/  @!P1 FADD R15, R15, R28 ;  /* 0x0000001c0f0f9221 */ /* 0x000fc40000000000 */
[C---:B------:R-:W-:Y:S01]  /*3fa0*/  VIADD R0, R12.reuse, 0x1 ;  /* 0x000000010c007836 */ /* 0x040fe20000000000 */
[----:B------:R-:W-:Y:S01]  /*3fb0*/  @P1 IADD3 R0, PT, PT, R12, RZ, RZ ;  /* 0x000000ff0c001210 */ /* 0x000fe20007ffe0ff */
[----:B------:R-:W-:-:S04]  /*3fc0*/  @!P3 FADD R15, R15, R30 ;  /* 0x0000001e0f0fb221 */ /* 0x000fc80000000000 */
[----:B------:R-:W-:Y:S02]  /*3fd0*/  VIADD R3, R0, 0x1 ;  /* 0x0000000100037836 */ /* 0x000fe40000000000 */
[----:B------:R-:W-:Y:S01]  /*3fe0*/  @!P4 FADD R15, R15, R32 ;  /* 0x000000200f0fc221 */ /* 0x000fe20000000000 */
[----:B------:R-:W-:-:S03]  /*3ff0*/  @P3 IMAD.MOV R3, RZ, RZ, R0 ;  /* 0x000000ffff033224 */ /* 0x000fc600078e0200 */
[----:B------:R-:W-:Y:S02]  /*4000*/  @!P2 FADD R15, R15, R16 ;  /* 0x000000100f0fa221 */ /* 0x000fe40000000000 */
[----:B------:R-:W-:Y:S01]  /*4010*/  IADD3 R0, PT, PT, R3, 0x1, RZ ;  /* 0x0000000103007810 */ /* 0x000fe20007ffe0ff */
[----:B------:R-:W-:-:S05]  /*4020*/  @P4 IMAD.MOV R0, RZ, RZ, R3 ;  /* 0x000000ffff004224 */ /* 0x000fca00078e0203 */
[----:B------:R-:W-:Y:S01]  /*4030*/  IADD3 R14, PT, PT, R0, 0x1, RZ ;  /* 0x00000001000e7810 */ /* 0x000fe20007ffe0ff */
[----:B------:R-:W-:-:S07]  /*4040*/  @P2 IMAD.MOV R14, RZ, RZ, R0 ;  /* 0x000000ffff0e2224 */ /* 0x000fce00078e0200 */
.L_x_161:
[----:B------:R-:W-:Y:S05]  /*4050*/  BSYNC.RECONVERGENT B1 ;  /* 0x0000000000017941 */ /* 0x000fea0003800200 */
.L_x_160:
[----:B------:R-:W-:Y:S05]  /*4060*/  @!P0 BRA `(.L_x_159) ;  /* 0x0000000400008947 */ /* 0x000fea0003800000 */
[----:B------:R-:W-:Y:S01]  /*4070*/  LOP3.LUT R18, R18, 0xffff, RZ, 0xc0, !PT ;  /* 0x0000ffff12127812 */ /* 0x000fe200078ec0ff */
[----:B------:R-:W-:Y:S03]  /*4080*/  BSSY.RECONVERGENT B1, `(.L_x_162) ;  /* 0x0000024000017945 */ /* 0x000fe60003800200 */
[----:B------:R-:W-:-:S05]  /*4090*/  LOP3.LUT R0, R18, 0x7, RZ, 0xc0, !PT ;  /* 0x0000000712007812 */ /* 0x000fca00078ec0ff */
[----:B------:R-:W-:Y:S01]  /*40a0*/  VIADD R3, R0, 0xffffffff ;  /* 0xffffffff00037836 */ /* 0x000fe20000000000 */
[----:B------:R-:W-:-:S04]  /*40b0*/  LOP3.LUT R0, R18, 0x3, RZ, 0xc0, !PT ;  /* 0x0000000312007812 */ /* 0x000fc800078ec0ff */
[----:B------:R-:W-:Y:S02]  /*40c0*/  ISETP.GE.U32.AND P1, PT, R3, 0x3, PT ;  /* 0x000000030300780c */ /* 0x000fe40003f26070 */
[----:B------:R-:W-:-:S11]  /*40d0*/  ISETP.NE.AND P0, PT, R0, RZ, PT ;  /* 0x000000ff0000720c */ /* 0x000fd60003f05270 */
[----:B------:R-:W-:Y:S05]  /*40e0*/  @!P1 BRA `(.L_x_163) ;  /* 0x0000000000749947 */ /* 0x000fea0003800000 */
[----:B------:R-:W0:Y:S01]  /*40f0*/  LDC.64 R16, c[0x0][0x3f8] ;  /* 0x0000fe00ff107b82 */ /* 0x000e220000000a00 */
[-C--:B------:R-:W-:Y:S01]  /*4100*/  IADD3 R3, PT, PT, R6, R19.reuse, RZ ;  /* 0x0000001306037210 */ /* 0x080fe20007ffe0ff */
[----:B------:R-:W1:Y:S04]  /*4110*/  LDCU.64 UR10, c[0x0][0x3f8] ;  /* 0x00007f00ff0a77ac */ /* 0x000e680008000a00 */
        /* <DEDUP_REMOVED lines=14> */
[----:B------:R-:W-:Y:S01]  /*4200*/  @P2 IMAD.MOV R3, RZ, RZ, R14 ;  /* 0x000000ffff032224 */ /* 0x000fe200078e020e */
[----:B-----5:R-:W-:Y:S01]  /*4210*/  FSETP.NAN.AND P1, PT, R12, R12, PT ;  /* 0x0000000c0c00720b */ /* 0x020fe20003f28000 */
[----:B------:R-:W-:-:S03]  /*4220*/  @!P2 FADD R15, R15, R18 ;  /* 0x000000120f0fa221 */ /* 0x000fc60000000000 */
[----:B------:R-:W-:Y:S01]  /*4230*/  IADD3 R14, PT, PT, R3, 0x1, RZ ;  /* 0x00000001030e7810 */ /* 0x000fe20007ffe0ff */
[----:B------:R-:W-:Y:S02]  /*4240*/  @P3 IMAD.MOV R14, RZ, RZ, R3 ;  /* 0x000000ffff0e3224 */ /* 0x000fe400078e0203 */
[----:B------:R-:W-:Y:S02]  /*4250*/  @!P3 FADD R15, R15, R20 ;  /* 0x000000140f0fb221 */ /* 0x000fe40000000000 */
[C---:B------:R-:W-:Y:S01]  /*4260*/  VIADD R3, R14.reuse, 0x1 ;  /* 0x000000010e037836 */ /* 0x040fe20000000000 */
[----:B------:R-:W-:Y:S01]  /*4270*/  @P4 IADD3 R3, PT, PT, R14, RZ, RZ ;  /* 0x000000ff0e034210 */ /* 0x000fe20007ffe0ff */
[----:B------:R-:W-:-:S04]  /*4280*/  @!P4 FADD R15, R15, R22 ;  /* 0x000000160f0fc221 */ /* 0x000fc80000000000 */
[----:B------:R-:W-:Y:S02]  /*4290*/  VIADD R14, R3, 0x1 ;  /* 0x00000001030e7836 */ /* 0x000fe40000000000 */
[----:B------:R-:W-:Y:S01]  /*42a0*/  @!P1 FADD R15, R15, R12 ;  /* 0x0000000c0f0f9221 */ /* 0x000fe20000000000 */
[----:B------:R-:W-:-:S07]  /*42b0*/  @P1 IADD3 R14, PT, PT, R3, RZ, RZ ;  /* 0x000000ff030e1210 */ /* 0x000fce0007ffe0ff */
.L_x_163:
[----:B------:R-:W-:Y:S05]  /*42c0*/  BSYNC.RECONVERGENT B1 ;  /* 0x0000000000017941 */ /* 0x000fea0003800200 */
.L_x_162:
[----:B------:R-:W-:Y:S05]  /*42d0*/  @!P0 BRA `(.L_x_159) ;  /* 0x0000000000648947 */ /* 0x000fea0003800000 */
[----:B------:R-:W0:Y:S01]  /*42e0*/  LDC.64 R12, c[0x0][0x3f8] ;  /* 0x0000fe00ff0c7b82 */ /* 0x000e220000000a00 */
[----:B------:R-:W-:-:S04]  /*42f0*/  IMAD.IADD R19, R6, 0x1, R19 ;  /* 0x0000000106137824 */ /* 0x000fc800078e0213 */
[----:B0-----:R-:W-:-:S05]  /*4300*/  IMAD.WIDE R12, R19, 0x4, R12 ;  /* 0x00000004130c7825 */ /* 0x001fca00078e020c */
[----:B------:R-:W2:Y:S01]  /*4310*/  LDG.E R16, desc[UR6][R12.64] ;  /* 0x000000060c107981 */ /* 0x000ea2000c1e1900 */
[----:B------:R-:W-:Y:S01]  /*4320*/  ISETP.NE.AND P1, PT, R0, 0x1, PT ;  /* 0x000000010000780c */ /* 0x000fe20003f25270 */
[----:B------:R-:W-:Y:S01]  /*4330*/  VIADD R3, R14, 0x1 ;  /* 0x000000010e037836 */ /* 0x000fe20000000000 */
[----:B--2---:R-:W-:-:S13]  /*4340*/  FSETP.NAN.AND P0, PT, R16, R16, PT ;  /* 0x000000101000720b */ /* 0x004fda0003f08000 */
[----:B------:R-:W-:Y:S01]  /*4350*/  @P0 IADD3 R3, PT, PT, R14, RZ, RZ ;  /* 0x000000ff0e030210 */ /* 0x000fe20007ffe0ff */
[----:B------:R-:W-:-:S04]  /*4360*/  @!P0 FADD R15, R15, R16 ;  /* 0x000000100f0f8221 */ /* 0x000fc80000000000 */
[----:B------:R-:W-:Y:S01]  /*4370*/  IMAD.MOV.U32 R14, RZ, RZ, R3 ;  /* 0x000000ffff0e7224 */ /* 0x000fe200078e0003 */
[----:B------:R-:W-:Y:S06]  /*4380*/  @!P1 BRA `(.L_x_159) ;  /* 0x0000000000389947 */ /* 0x000fec0003800000 */
[----:B------:R-:W-:Y:S02]  /*4390*/  ISETP.NE.AND P1, PT, R0, 0x2, PT ;  /* 0x000000020000780c */ /* 0x000fe40003f25270 */
[----:B------:R-:W2:Y:S11]  /*43a0*/  LDG.E R0, desc[UR6][R12.64+0x4] ;  /* 0x000004060c007981 */ /* 0x000eb6000c1e1900 */
[----:B------:R-:W3:Y:S01]  /*43b0*/  @P1 LDG.E R16, desc[UR6][R12.64+0x8] ;  /* 0x000008060c101981 */ /* 0x000ee2000c1e1900 */
[----:B------:R-:W-:Y:S01]  /*43c0*/  VIADD R3, R14, 0x1 ;  /* 0x000000010e037836 */ /* 0x000fe20000000000 */
[----:B--2---:R-:W-:-:S02]  /*43d0*/  FSETP.NAN.AND P0, PT, R0, R0, PT ;  /* 0x000000000000720b */ /* 0x004fc40003f08000 */
[----:B---3--:R-:W-:-:S11]  /*43e0*/  FSETP.NAN.AND P3, PT, R16, R16, P1 ;  /* 0x000000101000720b */ /* 0x008fd60000f68000 */
[----:B------:R-:W-:Y:S01]  /*43f0*/  @P0 IADD3 R3, PT, PT, R14, RZ, RZ ;  /* 0x000000ff0e030210 */ /* 0x000fe20007ffe0ff */
[----:B------:R-:W-:Y:S01]  /*4400*/  @!P0 FADD R15, R15, R0 ;  /* 0x000000000f0f8221 */ /* 0x000fe20000000000 */
[----:B------:R-:W-:-:S03]  /*4410*/  FSETP.NAN.OR P2, PT, R16, R16, !P1 ;  /* 0x000000101000720b */ /* 0x000fc60004f48400 */
[----:B------:R-:W-:-:S04]  /*4420*/  IMAD.MOV.U32 R14, RZ, RZ, R3 ;  /* 0x000000ffff0e7224 */ /* 0x000fc800078e0003 */
[C---:B------:R-:W-:Y:S01]  /*4430*/  @P1 VIADD R0, R14.reuse, 0x1 ;  /* 0x000000010e001836 */ /* 0x040fe20000000000 */
[----:B------:R-:W-:-:S05]  /*4440*/  @P3 IADD3 R0, PT, PT, R14, RZ, RZ ;  /* 0x000000ff0e003210 */ /* 0x000fca0007ffe0ff */
[----:B------:R-:W-:Y:S01]  /*4450*/  @!P2 FADD R15, R15, R16 ;  /* 0x000000100f0fa221 */ /* 0x000fe20000000000 */
[----:B------:R-:W-:-:S07]  /*4460*/  @P1 IMAD.MOV.U32 R14, RZ, RZ, R0 ;  /* 0x000000ffff0e1224 */ /* 0x000fce00078e0000 */
.L_x_159:
[----:B------:R-:W-:Y:S05]  /*4470*/  BSYNC.RECONVERGENT B0 ;  /* 0x0000000000007941 */ /* 0x000fea0003800200 */
.L_x_155:
[----:B------:R-:W-:Y:S01]  /*4480*/  ISETP.NE.AND P0, PT, R14, RZ, PT ;  /* 0x000000ff0e00720c */ /* 0x000fe20003f05270 */
[----:B------:R-:W-:Y:S01]  /*4490*/  BSSY.RECONVERGENT B0, `(.L_x_164) ;  /* 0x0000013000007945 */ /* 0x000fe20003800200 */
[----:B------:R-:W-:-:S11]  /*44a0*/  IMAD.MOV.U32 R3, RZ, RZ, 0x7fffffff ;  /* 0x7fffffffff037424 */ /* 0x000fd600078e00ff */
[----:B------:R-:W-:Y:S05]  /*44b0*/  @!P0 BRA `(.L_x_165) ;  /* 0x0000000000408947 */ /* 0x000fea0003800000 */
[----:B------:R-:W-:Y:S01]  /*44c0*/  I2FP.F32.U32 R14, R14 ;  /* 0x0000000e000e7245 */ /* 0x000fe20000201000 */
[----:B------:R-:W-:Y:S03]  /*44d0*/  BSSY.RECONVERGENT B3, `(.L_x_166) ;  /* 0x000000d000037945 */ /* 0x000fe60003800200 */
[----:B------:R-:W0:Y:S08]  /*44e0*/  MUFU.RCP R0, R14 ;  /* 0x0000000e00007308 */ /* 0x000e300000001000 */
[----:B------:R-:W1:Y:S01]  /*44f0*/  FCHK P0, R15, R14 ;  /* 0x0000000e0f007302 */ /* 0x000e620000000000 */
[----:B0-----:R-:W-:-:S04]  /*4500*/  FFMA R3, -R14, R0, 1 ;  /* 0x3f8000000e037423 */ /* 0x001fc80000000100 */
[----:B------:R-:W-:-:S04]  /*4510*/  FFMA R0, R0, R3, R0 ;  /* 0x0000000300007223 */ /* 0x000fc80000000000 */
[----:B------:R-:W-:-:S04]  /*4520*/  FFMA R3, R0, R15, RZ ;  /* 0x0000000f00037223 */ /* 0x000fc800000000ff */
[----:B------:R-:W-:-:S04]  /*4530*/  FFMA R12, -R14, R3, R15 ;  /* 0x000000030e0c7223 */ /* 0x000fc8000000010f */
[----:B------:R-:W-:Y:S01]  /*4540*/  FFMA R0, R0, R12, R3 ;  /* 0x0000000c00007223 */ /* 0x000fe20000000003 */
[----:B-1----:R-:W-:Y:S06]  /*4550*/  @!P0 BRA `(.L_x_167) ;  /* 0x0000000000108947 */ /* 0x002fec0003800000 */
[----:B------:R-:W-:Y:S01]  /*4560*/  MOV R3, R15 ;  /* 0x0000000f00037202 */ /* 0x000fe20000000f00 */
[----:B------:R-:W-:Y:S01]  /*4570*/  IMAD.MOV.U32 R0, RZ, RZ, R14 ;  /* 0x000000ffff007224 */ /* 0x000fe200078e000e */
[----:B------:R-:W-:-:S07]  /*4580*/  MOV R28, 0x45a0 ;  /* 0x000045a0001c7802 */ /* 0x000fce0000000f00 */
[----:B--23--:R-:W-:Y:S05]  /*4590*/  CALL.REL.NOINC `($__internal_2_$__cuda_sm3x_div_rn_noftz_f32_slowpath) ;  /* 0x0000002400247944 */ /* 0x00cfea0003c00000 */
.L_x_167:
[----:B---3--:R-:W-:Y:S05]  /*45a0*/  BSYNC.RECONVERGENT B3 ;  /* 0x0000000000037941 */ /* 0x008fea0003800200 */
.L_x_166:
[----:B------:R-:W-:-:S07]  /*45b0*/  IMAD.MOV.U32 R3, RZ, RZ, R0 ;  /* 0x000000ffff037224 */ /* 0x000fce00078e0000 */
.L_x_165:
[----:B---3--:R-:W-:Y:S05]  /*45c0*/  BSYNC.RECONVERGENT B0 ;  /* 0x0000000000007941 */ /* 0x008fea0003800200 */
.L_x_164:
[----:B------:R-:W0:Y:S01]  /*45d0*/  LDC.64 R12, c[0x0][0x400] ;  /* 0x00010000ff0c7b82 */ /* 0x000e220000000a00 */
[----:B--2---:R-:W-:-:S07]  /*45e0*/  IADD3 R19, PT, PT, R26, R11, RZ ;  /* 0x0000000b1a137210 */ /* 0x004fce0007ffe0ff */
[----:B------:R-:W1:Y:S08]  /*45f0*/  LDC.64 R14, c[0x0][0x3f8] ;  /* 0x0000fe00ff0e7b82 */ /* 0x000e700000000a00 */
[----:B------:R-:W2:Y:S01]  /*4600*/  LDC.64 R16, c[0x0][0x408] ;  /* 0x00010200ff107b82 */ /* 0x000ea20000000a00 */
[C---:B------:R-:W-:Y:S01]  /*4610*/  FADD R21, R3.reuse, R3 ;  /* 0x0000000303157221 */ /* 0x040fe20000000000 */
[----:B------:R-:W-:Y:S01]  /*4620*/  FSETP.NAN.AND P1, PT, R3, R3, PT ;  /* 0x000000030300720b */ /* 0x000fe20003f28000 */
[----:B------:R-:W3:Y:S01]  /*4630*/  LDCU UR9, c[0x0][0x3e8] ;  /* 0x00007d00ff0977ac */ /* 0x000ee20008000800 */
[----:B0-----:R-:W-:-:S05]  /*4640*/  IMAD.WIDE R12, R19, 0x4, R12 ;  /* 0x00000004130c7825 */ /* 0x001fca00078e020c */
[----:B------:R0:W-:Y:S01]  /*4650*/  STG.E desc[UR6][R12.64], R3 ;  /* 0x000000030c007986 */ /* 0x0001e2000c101906 */
[----:B-1----:R-:W-:-:S06]  /*4660*/  IMAD.WIDE R14, R19, 0x4, R14 ;  /* 0x00000004130e7825 */ /* 0x002fcc00078e020e */
[----:B------:R-:W4:Y:S01]  /*4670*/  LDG.E R14, desc[UR6][R14.64] ;  /* 0x000000060e0e7981 */ /* 0x000f22000c1e1900 */
[----:B------:R-:W-:Y:S01]  /*4680*/  IMAD.IADD R11, R2, 0x1, R11 ;  /* 0x00000001020b7824 */ /* 0x000fe200078e020b */
[----:B------:R-:W-:Y:S01]  /*4690*/  IADD3 R9, PT, PT, R9, 0x1, RZ ;  /* 0x0000000109097810 */ /* 0x000fe20007ffe0ff */
[----:B--2---:R-:W-:-:S04]  /*46a0*/  IMAD.WIDE R16, R19, 0x4, R16 ;  /* 0x0000000413107825 */ /* 0x004fc800078e0210 */
[----:B------:R-:W-:Y:S02]  /*46b0*/  VIADD R8, R8, 0x1 ;  /* 0x0000000108087836 */ /* 0x000fe40000000000 */
[----:B------:R-:W-:Y:S02]  /*46c0*/  VIADD R10, R10, 0x1 ;  /* 0x000000010a0a7836 */ /* 0x000fe40000000000 */
[C---:B----4-:R-:W-:Y:S01]  /*46d0*/  FFMA R21, R14.reuse, 3, -R21 ;  /* 0x404000000e157823 */ /* 0x050fe20000000815 */
[----:B------:R-:W-:-:S04]  /*46e0*/  FSETP.NAN.AND P0, PT, R14, R14, PT ;  /* 0x0000000e0e00720b */ /* 0x000fc80003f08000 */
[----:B------:R-:W-:-:S04]  /*46f0*/  FSEL R21, R21, +QNAN , !P1 ;  /* 0x7fffffff15157808 */ /* 0x000fc80004800000 */
[----:B------:R-:W-:Y:S02]  /*4700*/  FSEL R21, R21, +QNAN , !P0 ;  /* 0x7fffffff15157808 */ /* 0x000fe40004000000 */
[----:B---3--:R-:W-:-:S03]  /*4710*/  ISETP.GE.AND P0, PT, R11, UR9, PT ;  /* 0x000000090b007c0c */ /* 0x008fc6000bf06270 */
[----:B------:R0:W-:Y:S10]  /*4720*/  STG.E desc[UR6][R16.64], R21 ;  /* 0x0000001510007986 */ /* 0x0001f4000c101906 */
[----:B------:R-:W-:Y:S05]  /*4730*/  @!P0 BRA `(.L_x_168) ;  /* 0xffffffec00708947 */ /* 0x000fea000383ffff */
[----:B------:R-:W-:Y:S05]  /*4740*/  EXIT ;  /* 0x000000000000794d */ /* 0x000fea0003800000 */
.L_x_129:
[----:B------:R-:W-:-:S13]  /*4750*/  ISETP.GE.AND P0, PT, R6, R0, PT ;  /* 0x000000000600720c */ /* 0x000fda0003f06270 */
[----:B------:R-:W-:Y:S05]  /*4760*/  @P0 EXIT ;  /* 0x000000000000094d */ /* 0x000fea0003800000 */
[----:B------:R-:W0:Y:S01]  /*4770*/  LDC.64 R10, c[0x0][0x3f8] ;  /* 0x0000fe00ff0a7b82 */ /* 0x000e220000000a00 */
[----:B------:R-:W3:Y:S07]  /*4780*/  LDCU UR4, c[0x0][0x360] ;  /* 0x00006c00ff0477ac */ /* 0x000eee0008000800 */
[----:B------:R-:W0:Y:S08]  /*4790*/  LDC.64 R12, c[0x0][0x400] ;  /* 0x00010000ff0c7b82 */ /* 0x000e300000000a00 */
[----:B----4-:R-:W4:Y:S02]  /*47a0*/  LDC.64 R14, c[0x0][0x408] ;  /* 0x00010200ff0e7b82 */ /* 0x010f240000000a00 */
.L_x_169:
[----:B0-----:R-:W-:Y:S01]  /*47b0*/  IMAD.IADD R9, R26, 0x1, R6 ;  /* 0x000000011a097824 */ /* 0x001fe200078e0206 */
[----:B------:R-:W-:Y:S01]  /*47c0*/  MOV R7, 0x7fffffff ;  /* 0x7fffffff00077802 */ /* 0x000fe20000000f00 */
[----:B---3--:R-:W-:Y:S02]  /*47d0*/  VIADD R6, R6, UR4 ;  /* 0x0000000406067c36 */ /* 0x008fe40008000000 */
[----:B0-----:R-:W-:-:S03]  /*47e0*/  IMAD.WIDE R2, R9, 0x4, R10 ;  /* 0x0000000409027825 */ /* 0x001fc600078e020a */
[----:B------:R-:W-:Y:S01]  /*47f0*/  ISETP.GE.AND P0, PT, R6, R0, PT ;  /* 0x000000000600720c */ /* 0x000fe20003f06270 */
[C---:B------:R-:W-:Y:S01]  /*4800*/  IMAD.WIDE R4, R9.reuse, 0x4, R12 ;  /* 0x0000000409047825 */ /* 0x040fe200078e020c */
[----:B------:R0:W-:Y:S03]  /*4810*/  STG.E desc[UR6][R2.64], R7 ;  /* 0x0000000702007986 */ /* 0x0001e6000c101906 */
[----:B----4-:R-:W-:Y:S01]  /*4820*/  IMAD.WIDE R8, R9, 0x4, R14 ;  /* 0x0000000409087825 */ /* 0x010fe200078e020e */
[----:B------:R0:W-:Y:S04]  /*4830*/  STG.E desc[UR6][R4.64], R7 ;  /* 0x0000000704007986 */ /* 0x0001e8000c101906 */
[----:B------:R0:W-:Y:S03]  /*4840*/  STG.E desc[UR6][R8.64], R7 ;  /* 0x0000000708007986 */ /* 0x0001e6000c101906 */
[----:B------:R-:W-:Y:S05]  /*4850*/  @!P0 BRA `(.L_x_169) ;  /* 0xfffffffc00d48947 */ /* 0x000fea000383ffff */
[----:B------:R-:W-:Y:S05]  /*4860*/  EXIT ;  /* 0x000000000000794d */ /* 0x000fea0003800000 */
.L_x_128:
[----:B------:R-:W-:-:S13]  /*4870*/  ISETP.NE.AND P0, PT, R6, RZ, PT ;  /* 0x000000ff0600720c */ /* 0x000fda0003f05270 */
[----:B------:R-:W-:Y:S05]  /*4880*/  @P0 EXIT ;  /* 0x000000000000094d */ /* 0x000fea0003800000 */
[----:B------:R-:W0:Y:S01]  /*4890*/  LDC R0, c[0x0][0x3e8] ;  /* 0x0000fa00ff007b82 */ /* 0x000e220000000800 */
[----:B------:R-:W-:-:S04]  /*48a0*/  ISETP.NE.AND P0, PT, R7, 0x1, PT ;  /* 0x000000010700780c */ /* 0x000fc80003f05270 */
[----:B------:R-:W-:-:S04]  /*48b0*/  ISETP.NE.OR P0, PT, R8, 0x1, P0 ;  /* 0x000000010800780c */ /* 0x000fc80000705670 */
[----:B0-----:R-:W-:-:S13]  /*48c0*/  ISETP.LT.OR P0, PT, R0, UR11, P0 ;  /* 0x0000000b00007c0c */ /* 0x001fda0008701670 */
[----:B------:R-:W-:Y:S05]  /*48d0*/  @P0 EXIT ;  /* 0x000000000000094d */ /* 0x000fea0003800000 */
[----:B------:R-:W-:Y:S01]  /*48e0*/  I2FP.F32.U32 R0, R10 ;  /* 0x0000000a00007245 */ /* 0x000fe20000201000 */
[----:B------:R-:W-:Y:S02]  /*48f0*/  UMOV UR4, 0x40000000 ;  /* 0x4000000000047882 */ /* 0x000fe40000000000 */
[----:B------:R-:W-:Y:S02]  /*4900*/  IMAD.U32 R5, RZ, RZ, UR4 ;  /* 0x00000004ff057e24 */ /* 0x000fe4000f8e00ff */
[----:B------:R-:W-:-:S04]  /*4910*/  FADD R0, R0, 1 ;  /* 0x3f80000000007421 */ /* 0x000fc80000000000 */
[----:B------:R-:W0:Y:S08]  /*4920*/  MUFU.RCP R3, R0 ;  /* 0x0000000000037308 */ /* 0x000e300000001000 */
[----:B------:R-:W3:Y:S01]  /*4930*/  FCHK P0, R5, R0 ;  /* 0x0000000005007302 */ /* 0x000ee20000000000 */
[----:B0-----:R-:W-:-:S04]  /*4940*/  FFMA R6, -R0, R3, 1 ;  /* 0x3f80000000067423 */ /* 0x001fc80000000103 */
[----:B------:R-:W-:-:S04]  /*4950*/  FFMA R6, R3, R6, R3 ;  /* 0x0000000603067223 */ /* 0x000fc80000000003 */
[----:B------:R-:W-:-:S04]  /*4960*/  FFMA R3, R6, 2, RZ ;  /* 0x4000000006037823 */ /* 0x000fc800000000ff */
[----:B------:R-:W-:-:S04]  /*4970*/  FFMA R2, -R0, R3, 2 ;  /* 0x4000000000027423 */ /* 0x000fc80000000103 */
[----:B------:R-:W-:Y:S01]  /*4980*/  FFMA R6, R6, R2, R3 ;  /* 0x0000000206067223 */ /* 0x000fe20000000003 */
[----:B---3--:R-:W-:Y:S06]  /*4990*/  @!P0 BRA `(.L_x_170) ;  /* 0x0000000000108947 */ /* 0x008fec0003800000 */
[----:B------:R-:W-:Y:S01]  /*49a0*/  HFMA2 R3, -RZ, RZ, 2, 0 ;  /* 0x40000000ff037431 */ /* 0x000fe200000001ff */
[----:B------:R-:W-:-:S07]  /*49b0*/  MOV R28, 0x49d0 ;  /* 0x000049d0001c7802 */ /* 0x000fce0000000f00 */
[----:B-12-4-:R-:W-:Y:S05]  /*49c0*/  CALL.REL.NOINC `($__internal_2_$__cuda_sm3x_div_rn_noftz_f32_slowpath) ;  /* 0x0000002000187944 */ /* 0x016fea0003c00000 */
[----:B------:R-:W-:-:S07]  /*49d0*/  IMAD.MOV.U32 R6, RZ, RZ, R0 ;  /* 0x000000ffff067224 */ /* 0x000fce00078e0000 */
.L_x_170:
[----:B------:R-:W-:Y:S01]  /*49e0*/  I2FP.F32.U32 R0, UR8 ;  /* 0x0000000800007c45 */ /* 0x000fe20008201000 */
[----:B------:R-:W-:Y:S01]  /*49f0*/  UMOV UR4, 0x40000000 ;  /* 0x4000000000047882 */ /* 0x000fe20000000000 */
[----:B------:R-:W-:Y:S01]  /*4a00*/  FADD R4, -R6, 1 ;  /* 0x3f80000006047421 */ /* 0x000fe20000000100 */
        /* <DEDUP_REMOVED lines=14> */
.L_x_171:
[----:B------:R-:W-:Y:S01]  /*4af0*/  ISETP.GE.AND P0, PT, R10, 0x1, PT ;  /* 0x000000010a00780c */ /* 0x000fe20003f06270 */
[----:B------:R-:W-:Y:S01]  /*4b00*/  FADD R2, -R5, 1 ;  /* 0x3f80000005027421 */ /* 0x000fe20000000100 */
[----:B------:R-:W-:Y:S01]  /*4b10*/  IMAD.MOV.U32 R0, RZ, RZ, RZ ;  /* 0x000000ffff007224 */ /* 0x000fe200078e00ff */
[----:B------:R-:W-:-:S10]  /*4b20*/  MOV R3, RZ ;  /* 0x000000ff00037202 */ /* 0x000fd40000000f00 */
[----:B------:R-:W-:Y:S05]  /*4b30*/  @!P0 BRA `(.L_x_172) ;  /* 0x0000000800d08947 */ /* 0x000fea0003800000 */
[----:B------:R-:W-:Y:S01]  /*4b40*/  VIMNMX R0, PT, PT, R13, UR9, !PT ;  /* 0x000000090d007c48 */ /* 0x000fe2000ffe0100 */
[----:B------:R-:W-:Y:S01]  /*4b50*/  HFMA2 R3, -RZ, RZ, 0, 0 ;  /* 0x00000000ff037431 */ /* 0x000fe200000001ff */
[----:B-12---:R-:W-:Y:S01]  /*4b60*/  IADD3 R19, PT, PT, -R10, UR9, RZ ;  /* 0x000000090a137c10 */ /* 0x006fe2000fffe1ff */
[----:B------:R-:W-:Y:S02]  /*4b70*/  IMAD.MOV.U32 R7, RZ, RZ, RZ ;  /* 0x000000ffff077224 */ /* 0x000fe400078e00ff */
[----:B------:R-:W-:-:S04]  /*4b80*/  IMAD.IADD R0, R0, 0x1, -R9 ;  /* 0x0000000100007824 */ /* 0x000fc800078e0a09 */
[C---:B------:R-:W-:Y:S01]  /*4b90*/  VIADD R8, R0.reuse, 0x2 ;  /* 0x0000000200087836 */ /* 0x040fe20000000000 */
[----:B------:R-:W-:-:S04]  /*4ba0*/  IADD3 R0, PT, PT, R0, 0x1, RZ ;  /* 0x0000000100007810 */ /* 0x000fc80007ffe0ff */
[----:B------:R-:W-:Y:S01]  /*4bb0*/  ISETP.GE.U32.AND P1, PT, R0, 0x7, PT ;  /* 0x000000070000780c */ /* 0x000fe20003f26070 */
[----:B------:R-:W-:Y:S01]  /*4bc0*/  IMAD.MOV.U32 R0, RZ, RZ, RZ ;  /* 0x000000ffff007224 */ /* 0x000fe200078e00ff */
[----:B------:R-:W-:-:S04]  /*4bd0*/  LOP3.LUT R21, R8, 0x7, RZ, 0xc0, !PT ;  /* 0x0000000708157812 */ /* 0x000fc800078ec0ff */
[----:B------:R-:W-:-:S07]  /*4be0*/  ISETP.NE.AND P0, PT, R21, RZ, PT ;  /* 0x000000ff1500720c */ /* 0x000fce0003f05270 */
[----:B------:R-:W-:Y:S06]  /*4bf0*/  @!P1 BRA `(.L_x_173) ;  /* 0x0000000400489947 */ /* 0x000fec0003800000 */
[----:B------:R-:W0:Y:S01]  /*4c00*/  LDC.64 R12, c[0x0][0x408] ;  /* 0x00010200ff0c7b82 */ /* 0x000e220000000a00 */
[----:B------:R-:W-:Y:S01]  /*4c10*/  LOP3.LUT R23, R8, 0xfffffff8, RZ, 0xc0, !PT ;  /* 0xfffffff808177812 */ /* 0x000fe200078ec0ff */
[----:B------:R-:W-:Y:S01]  /*4c20*/  VIADD R18, R26, 0x1 ;  /* 0x000000011a127836 */ /* 0x000fe20000000000 */
[----:B------:R-:W-:Y:S01]  /*4c30*/  MOV R0, RZ ;  /* 0x000000ff00007202 */ /* 0x000fe20000000f00 */
[----:B------:R-:W-:Y:S01]  /*4c40*/  IMAD.MOV.U32 R7, RZ, RZ, RZ ;  /* 0x000000ffff077224 */ /* 0x000fe200078e00ff */
[----:B------:R-:W-:-:S06]  /*4c50*/  UMOV UR4, URZ ;  /* 0x000000ff00047c82 */ /* 0x000fcc0008000000 */
.L_x_174:
[----:B------:R-:W-:Y:S01]  /*4c60*/  IMAD.IADD R17, R18, 0x1, R19 ;  /* 0x0000000112117824 */ /* 0x000fe200078e0213 */
[----:B----4-:R-:W1:Y:S03]  /*4c70*/  LDC.64 R14, c[0x0][0x408] ;  /* 0x00010200ff0e7b82 */ /* 0x010e660000000a00 */
[----:B0-----:R-:W-:-:S05]  /*4c80*/  IMAD.WIDE R16, R17, 0x4, R12 ;  /* 0x0000000411107825 */ /* 0x001fca00078e020c */
[----:B------:R-:W2:Y:S04]  /*4c90*/  LDG.E R36, desc[UR6][R16.64] ;  /* 0x0000000610247981 */ /* 0x000ea8000c1e1900 */
[----:B------:R-:W3:Y:S04]  /*4ca0*/  LDG.E R32, desc[UR6][R16.64+0x4] ;  /* 0x0000040610207981 */ /* 0x000ee8000c1e1900 */
[----:B------:R-:W4:Y:S04]  /*4cb0*/  LDG.E R30, desc[UR6][R16.64+0x8] ;  /* 0x00000806101e7981 */ /* 0x000f28000c1e1900 */
[----:B------:R-:W5:Y:S04]  /*4cc0*/  LDG.E R24, desc[UR6][R16.64+0xc] ;  /* 0x00000c0610187981 */ /* 0x000f68000c1e1900 */
[----:B------:R-:W5:Y:S04]  /*4cd0*/  LDG.E R22, desc[UR6][R16.64+0x10] ;  /* 0x0000100610167981 */ /* 0x000f68000c1e1900 */
[----:B------:R-:W5:Y:S01]  /*4ce0*/  LDG.E R20, desc[UR6][R16.64+0x14] ;  /* 0x0000140610147981 */ /* 0x000f62000c1e1900 */
[----:B------:R-:W-:-:S03]  /*4cf0*/  SHF.R.S32.HI R25, RZ, 0x1f, R19 ;  /* 0x0000001fff197819 */ /* 0x000fc60000011413 */
[----:B------:R0:W5:Y:S01]  /*4d00*/  LDG.E R28, desc[UR6][R16.64+0x18] ;  /* 0x00001806101c7981 */ /* 0x000162000c1e1900 */
[----:B------:R-:W-:-:S04]  /*4d10*/  IADD3 R27, P1, PT, R26, R19, RZ ;  /* 0x000000131a1b7210 */ /* 0x000fc80007f3e0ff */
[----:B------:R-:W-:Y:S02]  /*4d20*/  LEA.HI.X.SX32 R34, R26, R25, 0x1, P1 ;  /* 0x000000191a227211 */ /* 0x000fe400008f0eff */
[----:B-1----:R-:W-:-:S04]  /*4d30*/  LEA R14, P1, R27, R14, 0x2 ;  /* 0x0000000e1b0e7211 */ /* 0x002fc800078210ff */
[----:B------:R-:W-:-:S05]  /*4d40*/  LEA.HI.X R15, R27, R15, R34, 0x2, P1 ;  /* 0x0000000f1b0f7211 */ /* 0x000fca00008f1422 */
[----:B------:R1:W5:Y:S01]  /*4d50*/  LDG.E R14, desc[UR6][R14.64+0x20] ;  /* 0x000020060e0e7981 */ /* 0x000362000c1e1900 */
[----:B------:R-:W-:Y:S01]  /*4d60*/  UIADD3 UR4, UPT, UPT, UR4, 0x8, URZ ;  /* 0x0000000804047890 */ /* 0x000fe2000fffe0ff */
[----:B------:R-:W-:Y:S02]  /*4d70*/  IADD3 R19, PT, PT, R19, 0x8, RZ ;  /* 0x0000000813137810 */ /* 0x000fe40007ffe0ff */
[----:B--2---:R-:W-:Y:S02]  /*4d80*/  FSETP.NAN.AND P1, PT, R36, R36, PT ;  /* 0x000000242400720b */ /* 0x004fe40003f28000 */
[----:B---3--:R-:W-:Y:S02]  /*4d90*/  FSETP.NAN.AND P6, PT, R32, R32, PT ;  /* 0x000000202000720b */ /* 0x008fe40003fc8000 */
[----:B----4-:R-:W-:Y:S02]  /*4da0*/  FSETP.NAN.AND P5, PT, R30, R30, PT ;  /* 0x0000001e1e00720b */ /* 0x010fe40003fa8000 */
[----:B-----5:R-:W-:-:S07]  /*4db0*/  FSETP.NAN.AND P4, PT, R24, R24, PT ;  /* 0x000000181800720b */ /* 0x020fce0003f88000 */
[----:B------:R-:W-:Y:S01]  /*4dc0*/  @!P1 FADD R34, -R7, R36 ;  /* 0x0000002407229221 */ /* 0x000fe20000000100 */
[----:B------:R-:W-:Y:S01]  /*4dd0*/  @!P1 VIADD R0, R0, 0x1 ;  /* 0x0000000100009836 */ /* 0x000fe20000000000 */
[----:B------:R-:W-:Y:S02]  /*4de0*/  FSETP.NAN.AND P3, PT, R22, R22, PT ;  /* 0x000000161600720b */ /* 0x000fe40003f68000 */
[C---:B------:R-:W-:Y:S02]  /*4df0*/  @!P1 FADD R36, R3.reuse, R34 ;  /* 0x0000002203249221 */ /* 0x040fe40000000000 */
[----:B------:R-:W-:Y:S02]  /*4e00*/  @!P6 IADD3 R0, PT, PT, R0, 0x1, RZ ;  /* 0x000000010000e810 */ /* 0x000fe40007ffe0ff */
[--C-:B0-----:R-:W-:Y:S01]  /*4e10*/  @!P1 FADD R17, -R3, R36.reuse ;  /* 0x0000002403119221 */ /* 0x101fe20000000100 */
[----:B------:R-:W-:Y:S01]  /*4e20*/  @!P1 IMAD.MOV.U32 R3, RZ, RZ, R36 ;  /* 0x000000ffff039224 */ /* 0x000fe200078e0024 */
[----:B------:R-:W-:Y:S01]  /*4e30*/  FSETP.NAN.AND P2, PT, R20, R20, PT ;  /* 0x000000141400720b */ /* 0x000fe20003f48000 */
[----:B------:R-:W-:-:S02]  /*4e40*/  @!P5 VIADD R0, R0, 0x1 ;  /* 0x000000010000d836 */ /* 0x000fc40000000000 */
[----:B------:R-:W-:Y:S01]  /*4e50*/  @!P1 FADD R7, -R34, R17 ;  /* 0x0000001122079221 */ /* 0x000fe20000000100 */
[----:B------:R-:W-:-:S03]  /*4e60*/  FSETP.NAN.AND P1, PT, R28, R28, PT ;  /* 0x0000001c1c00720b */ /* 0x000fc60003f28000 */
[----:B------:R-:W-:Y:S01]  /*4e70*/  @!P6 FADD R32, -R7, R32 ;  /* 0x000000200720e221 */ /* 0x000fe20000000100 */
[----:B------:R-:W-:-:S03]  /*4e80*/  @!P4 IADD3 R0, PT, PT, R0, 0x1, RZ ;  /* 0x000000010000c810 */ /* 0x000fc60007ffe0ff */
[C---:B------:R-:W-:Y:S02]  /*4e90*/  @!P6 FADD R16, R3.reuse, R32 ;  /* 0x000000200310e221 */ /* 0x040fe40000000000 */
[----:B------:R-:W-:Y:S02]  /*4ea0*/  @!P3 VIADD R0, R0, 0x1 ;  /* 0x000000010000b836 */ /* 0x000fe40000000000 */
[----:B-1----:R-:W-:Y:S01]  /*4eb0*/  @!P6 FADD R15, -R3, R16 ;  /* 0x00000010030fe221 */ /* 0x002fe20000000100 */
[----:B------:R-:W-:Y:S01]  /*4ec0*/  @!P6 MOV R3, R16 ;  /* 0x000000100003e202 */ /* 0x000fe20000000f00 */
[----:B------:R-:W-:Y:S02]  /*4ed0*/  @!P2 VIADD R0, R0, 0x1 ;  /* 0x000000010000a836 */ /* 0x000fe40000000000 */
[----:B------:R-:W-:Y:S01]  /*4ee0*/  @!P6 FADD R7, -R32, R15 ;  /* 0x0000000f2007e221 */ /* 0x000fe20000000100 */
[----:B------:R-:W-:Y:S01]  /*4ef0*/  FSETP.NAN.AND P6, PT, R14, R14, PT ;  /* 0x0000000e0e00720b */ /* 0x000fe20003fc8000 */
[----:B------:R-:W-:-:S02]  /*4f00*/  @!P1 VIADD R0, R0, 0x1 ;  /* 0x0000000100009836 */ /* 0x000fc40000000000 */
[----:B------:R-:W-:-:S04]  /*4f10*/  @!P5 FADD R30, -R7, R30 ;  /* 0x0000001e071ed221 */ /* 0x000fc80000000100 */
[----:B------:R-:W-:-:S04]  /*4f20*/  @!P5 FADD R16, R3, R30 ;  /* 0x0000001e0310d221 */ /* 0x000fc80000000000 */
[--C-:B------:R-:W-:Y:S01]  /*4f30*/  @!P5 FADD R15, -R3, R16.reuse ;  /* 0x00000010030fd221 */ /* 0x100fe20000000100 */
[----:B------:R-:W-:Y:S01]  /*4f40*/  @!P5 IMAD.MOV.U32 R3, RZ, RZ, R16 ;  /* 0x000000ffff03d224 */ /* 0x000fe200078e0010 */
[----:B------:R-:W-:Y:S02]  /*4f50*/  @!P6 IADD3 R0, PT, PT, R0, 0x1, RZ ;  /* 0x000000010000e810 */ /* 0x000fe40007ffe0ff */
[----:B------:R-:W-:-:S04]  /*4f60*/  @!P5 FADD R7, -R30, R15 ;  /* 0x0000000f1e07d221 */ /* 0x000fc80000000100 */
[----:B------:R-:W-:-:S04]  /*4f70*/  @!P4 FADD R24, -R7, R24 ;  /* 0x000000180718c221 */ /* 0x000fc80000000100 */
[----:B------:R-:W-:-:S04]  /*4f80*/  @!P4 FADD R16, R3, R24 ;  /* 0x000000180310c221 */ /* 0x000fc80000000000 */
[--C-:B------:R-:W-:Y:S01]  /*4f90*/  @!P4 FADD R15, -R3, R16.reuse ;  /* 0x00000010030fc221 */ /* 0x100fe20000000100 */
[----:B------:R-:W-:-:S03]  /*4fa0*/  @!P4 IMAD.MOV.U32 R3, RZ, RZ, R16 ;  /* 0x000000ffff03c224 */ /* 0x000fc600078e0010 */
[----:B------:R-:W-:-:S04]  /*4fb0*/  @!P4 FADD R7, -R24, R15 ;  /* 0x0000000f1807c221 */ /* 0x000fc80000000100 */
[----:B------:R-:W-:-:S04]  /*4fc0*/  @!P3 FADD R22, -R7, R22 ;  /* 0x000000160716b221 */ /* 0x000fc80000000100 */
[----:B------:R-:W-:-:S04]  /*4fd0*/  @!P3 FADD R16, R3, R22 ;  /* 0x000000160310b221 */ /* 0x000fc80000000000 */
[----:B------:R-:W-:Y:S01]  /*4fe0*/  @!P3 FADD R15, -R3, R16 ;  /* 0x00000010030fb221 */ /* 0x000fe20000000100 */
[----:B------:R-:W-:-:S03]  /*4ff0*/  @!P3 MOV R3, R16 ;  /* 0x000000100003b202 */ /* 0x000fc60000000f00 */
[----:B------:R-:W-:-:S04]  /*5000*/  @!P3 FADD R7, -R22, R15 ;  /* 0x0000000f1607b221 */ /* 0x000fc80000000100 */
[----:B------:R-:W-:-:S04]  /*5010*/  @!P2 FADD R20, -R7, R20 ;  /* 0x000000140714a221 */ /* 0x000fc80000000100 */
[----:B------:R-:W-:-:S04]  /*5020*/  @!P2 FADD R16, R3, R20 ;  /* 0x000000140310a221 */ /* 0x000fc80000000000 */
[--C-:B------:R-:W-:Y:S01]  /*5030*/  @!P2 FADD R15, -R3, R16.reuse ;  /* 0x00000010030fa221 */ /* 0x100fe20000000100 */
[----:B------:R-:W-:-:S03]  /*5040*/  @!P2 IMAD.MOV.U32 R3, RZ, RZ, R16 ;  /* 0x000000ffff03a224 */ /* 0x000fc600078e0010 */
[----:B------:R-:W-:Y:S01]  /*5050*/  @!P2 FADD R7, -R20, R15 ;  /* 0x0000000f1407a221 */ /* 0x000fe20000000100 */
[----:B------:R-:W-:-:S03]  /*5060*/  ISETP.NE.AND P2, PT, R23, UR4, PT ;  /* 0x0000000417007c0c */ /* 0x000fc6000bf45270 */
[----:B------:R-:W-:-:S04]  /*5070*/  @!P1 FADD R28, -R7, R28 ;  /* 0x0000001c071c9221 */ /* 0x000fc80000000100 */
[----:B------:R-:W-:-:S04]  /*5080*/  @!P1 FADD R16, R3, R28 ;  /* 0x0000001c03109221 */ /* 0x000fc80000000000 */
[--C-:B------:R-:W-:Y:S01]  /*5090*/  @!P1 FADD R15, -R3, R16.reuse ;  /* 0x00000010030f9221 */ /* 0x100fe20000000100 */
[----:B------:R-:W-:-:S03]  /*50a0*/  @!P1 IMAD.MOV.U32 R3, RZ, RZ, R16 ;  /* 0x000000ffff039224 */ /* 0x000fc600078e0010 */
[----:B------:R-:W-:-:S04]  /*50b0*/  @!P1 FADD R7, -R28, R15 ;  /* 0x0000000f1c079221 */ /* 0x000fc80000000100 */
[----:B------:R-:W-:-:S04]  /*50c0*/  @!P6 FADD R14, -R7, R14 ;  /* 0x0000000e070ee221 */ /* 0x000fc80000000100 */
[----:B------:R-:W-:-:S04]  /*50d0*/  @!P6 FADD R16, R3, R14 ;  /* 0x0000000e0310e221 */ /* 0x000fc80000000000 */
[--C-:B------:R-:W-:Y:S01]  /*50e0*/  @!P6 FADD R15, -R3, R16.reuse ;  /* 0x00000010030fe221 */ /* 0x100fe20000000100 */
[----:B------:R-:W-:-:S03]  /*50f0*/  @!P6 IMAD.MOV.U32 R3, RZ, RZ, R16 ;  /* 0x000000ffff03e224 */ /* 0x000fc600078e0010 */
[----:B------:R-:W-:Y:S01]  /*5100*/  @!P6 FADD R7, -R14, R15 ;  /* 0x0000000f0e07e221 */ /* 0x000fe20000000100 */
[----:B------:R-:W-:Y:S06]  /*5110*/  @P2 BRA `(.L_x_174) ;  /* 0xfffffff800d02947 */ /* 0x000fec000383ffff */
.L_x_173:
[----:B------:R-:W-:Y:S05]  /*5120*/  @!P0 BRA `(.L_x_172) ;  /* 0x0000000400548947 */ /* 0x000fea0003800000 */
[----:B------:R-:W-:Y:S02]  /*5130*/  ISETP.GE.U32.AND P1, PT, R21, 0x4, PT ;  /* 0x000000041500780c */ /* 0x000fe40003f26070 */
[----:B------:R-:W-:-:S04]  /*5140*/  LOP3.LUT R17, R8, 0x3, RZ, 0xc0, !PT ;  /* 0x0000000308117812 */ /* 0x000fc800078ec0ff */
[----:B------:R-:W-:-:S07]  /*5150*/  ISETP.NE.AND P0, PT, R17, RZ, PT ;  /* 0x000000ff1100720c */ /* 0x000fce0003f05270 */
[----:B------:R-:W-:Y:S06]  /*5160*/  @!P1 BRA `(.L_x_175) ;  /* 0x00000000009c9947 */ /* 0x000fec0003800000 */
[----:B------:R-:W0:Y:S01]  /*5170*/  LDC.64 R12, c[0x0][0x408] ;  /* 0x00010200ff0c7b82 */ /* 0x000e220000000a00 */
[----:B----4-:R-:W-:Y:S02]  /*5180*/  SHF.R.S32.HI R15, RZ, 0x1f, R19 ;  /* 0x0000001fff0f7819 */ /* 0x010fe40000011413 */
[----:B------:R-:W-:-:S04]  /*5190*/  IADD3 R14, P1, PT, R26, R19, RZ ;  /* 0x000000131a0e7210 */ /* 0x000fc80007f3e0ff */
[----:B------:R-:W-:Y:S02]  /*51a0*/  LEA.HI.X.SX32 R15, R26, R15, 0x1, P1 ;  /* 0x0000000f1a0f7211 */ /* 0x000fe400008f0eff */
[----:B0-----:R-:W-:-:S04]  /*51b0*/  LEA R12, P1, R14, R12, 0x2 ;  /* 0x0000000c0e0c7211 */ /* 0x001fc800078210ff */
[----:B------:R-:W-:-:S05]  /*51c0*/  LEA.HI.X R13, R14, R13, R15, 0x2, P1 ;  /* 0x0000000d0e0d7211 */ /* 0x000fca00008f140f */
[----:B------:R-:W2:Y:S04]  /*51d0*/  LDG.E R14, desc[UR6][R12.64+0x4] ;  /* 0x000004060c0e7981 */ /* 0x000ea8000c1e1900 */
[----:B------:R-:W3:Y:S04]  /*51e0*/  LDG.E R18, desc[UR6][R12.64+0x8] ;  /* 0x000008060c127981 */ /* 0x000ee8000c1e1900 */
[----:B------:R-:W4:Y:S04]  /*51f0*/  LDG.E R20, desc[UR6][R12.64+0xc] ;  /* 0x00000c060c147981 */ /* 0x000f28000c1e1900 */
[----:B------:R-:W5:Y:S01]  /*5200*/  LDG.E R22, desc[UR6][R12.64+0x10] ;  /* 0x000010060c167981 */ /* 0x000f62000c1e1900 */
[----:B------:R-:W-:Y:S01]  /*5210*/  VIADD R19, R19, 0x4 ;  /* 0x0000000413137836 */ /* 0x000fe20000000000 */
[----:B--2---:R-:W-:-:S02]  /*5220*/  FSETP.NAN.AND P1, PT, R14, R14, PT ;  /* 0x0000000e0e00720b */ /* 0x004fc40003f28000 */
[----:B---3--:R-:W-:Y:S02]  /*5230*/  FSETP.NAN.AND P2, PT, R18, R18, PT ;  /* 0x000000121200720b */ /* 0x008fe40003f48000 */
[----:B----4-:R-:W-:Y:S02]  /*5240*/  FSETP.NAN.AND P3, PT, R20, R20, PT ;  /* 0x000000141400720b */ /* 0x010fe40003f68000 */
[----:B-----5:R-:W-:-:S07]  /*5250*/  FSETP.NAN.AND P4, PT, R22, R22, PT ;  /* 0x000000161600720b */ /* 0x020fce0003f88000 */
[----:B------:R-:W-:Y:S01]  /*5260*/  @!P1 FADD R14, -R7, R14 ;  /* 0x0000000e070e9221 */ /* 0x000fe20000000100 */
[----:B------:R-:W-:-:S03]  /*5270*/  @!P1 VIADD R0, R0, 0x1 ;  /* 0x0000000100009836 */ /* 0x000fc60000000000 */
[----:B------:R-:W-:Y:S01]  /*5280*/  @!P1 FADD R16, R3, R14 ;  /* 0x0000000e03109221 */ /* 0x000fe20000000000 */
[----:B------:R-:W-:-:S03]  /*5290*/  @!P2 VIADD R0, R0, 0x1 ;  /* 0x000000010000a836 */ /* 0x000fc60000000000 */
[--C-:B------:R-:W-:Y:S01]  /*52a0*/  @!P1 FADD R15, -R3, R16.reuse ;  /* 0x00000010030f9221 */ /* 0x100fe20000000100 */
[----:B------:R-:W-:Y:S01]  /*52b0*/  @!P1 IMAD.MOV.U32 R3, RZ, RZ, R16 ;  /* 0x000000ffff039224 */ /* 0x000fe200078e0010 */
[----:B------:R-:W-:Y:S02]  /*52c0*/  @!P3 IADD3 R0, PT, PT, R0, 0x1, RZ ;  /* 0x000000010000b810 */ /* 0x000fe40007ffe0ff */
[----:B------:R-:W-:Y:S02]  /*52d0*/  @!P1 FADD R7, -R14, R15 ;  /* 0x0000000f0e079221 */ /* 0x000fe40000000100 */
[----:B------:R-:W-:Y:S02]  /*52e0*/  @!P4 IADD3 R0, PT, PT, R0, 0x1, RZ ;  /* 0x000000010000c810 */ /* 0x000fe40007ffe0ff */
        /* <DEDUP_REMOVED lines=14> */
[----:B------:R-:W-:-:S07]  /*53d0*/  @!P4 FADD R7, -R12, R13 ;  /* 0x0000000d0c07c221 */ /* 0x000fce0000000100 */
.L_x_175:
[----:B------:R-:W-:Y:S05]  /*53e0*/  @!P0 BRA `(.L_x_172) ;  /* 0x0000000000a48947 */ /* 0x000fea0003800000 */
[----:B------:R-:W-:Y:S02]  /*53f0*/  ISETP.NE.AND P0, PT, R17, 0x1, PT ;  /* 0x000000011100780c */ /* 0x000fe40003f05270 */
[----:B------:R-:W-:-:S04]  /*5400*/  LOP3.LUT R8, R8, 0x1, RZ, 0xc0, !PT ;  /* 0x0000000108087812 */ /* 0x000fc800078ec0ff */
[----:B------:R-:W-:-:S07]  /*5410*/  ISETP.NE.U32.AND P2, PT, R8, 0x1, PT ;  /* 0x000000010800780c */ /* 0x000fce0003f45070 */
[----:B------:R-:W-:Y:S06]  /*5420*/  @!P0 BRA `(.L_x_176) ;  /* 0x00000000005c8947 */ /* 0x000fec0003800000 */
[----:B----4-:R-:W0:Y:S01]  /*5430*/  LDC.64 R14, c[0x0][0x408] ;  /* 0x00010200ff0e7b82 */ /* 0x010e220000000a00 */
[----:B------:R-:W-:Y:S02]  /*5440*/  SHF.R.S32.HI R13, RZ, 0x1f, R19 ;  /* 0x0000001fff0d7819 */ /* 0x000fe40000011413 */
[----:B------:R-:W-:-:S04]  /*5450*/  IADD3 R8, P0, PT, R26, R19, RZ ;  /* 0x000000131a087210 */ /* 0x000fc80007f1e0ff */
[----:B------:R-:W-:Y:S02]  /*5460*/  LEA.HI.X.SX32 R13, R26, R13, 0x1, P0 ;  /* 0x0000000d1a0d7211 */ /* 0x000fe400000f0eff */
[----:B0-----:R-:W-:-:S04]  /*5470*/  LEA R12, P0, R8, R14, 0x2 ;  /* 0x0000000e080c7211 */ /* 0x001fc800078010ff */
[----:B------:R-:W-:-:S05]  /*5480*/  LEA.HI.X R13, R8, R15, R13, 0x2, P0 ;  /* 0x0000000f080d7211 */ /* 0x000fca00000f140d */
[----:B------:R-:W2:Y:S04]  /*5490*/  LDG.E R8, desc[UR6][R12.64+0x4] ;  /* 0x000004060c087981 */ /* 0x000ea8000c1e1900 */
[----:B------:R-:W3:Y:S01]  /*54a0*/  LDG.E R16, desc[UR6][R12.64+0x8] ;  /* 0x000008060c107981 */ /* 0x000ee2000c1e1900 */
[----:B------:R-:W-:Y:S01]  /*54b0*/  VIADD R19, R19, 0x2 ;  /* 0x0000000213137836 */ /* 0x000fe20000000000 */
[----:B--2---:R-:W-:Y:S02]  /*54c0*/  FSETP.NAN.AND P0, PT, R8, R8, PT ;  /* 0x000000080800720b */ /* 0x004fe40003f08000 */
[----:B---3--:R-:W-:-:S11]  /*54d0*/  FSETP.NAN.AND P1, PT, R16, R16, PT ;  /* 0x000000101000720b */ /* 0x008fd60003f28000 */
[----:B------:R-:W-:Y:S01]  /*54e0*/  @!P0 FADD R8, -R7, R8 ;  /* 0x0000000807088221 */ /* 0x000fe20000000100 */
[----:B------:R-:W-:-:S03]  /*54f0*/  @!P0 VIADD R0, R0, 0x1 ;  /* 0x0000000100008836 */ /* 0x000fc60000000000 */
[----:B------:R-:W-:Y:S01]  /*5500*/  @!P0 FADD R14, R3, R8 ;  /* 0x00000008030e8221 */ /* 0x000fe20000000000 */
[----:B------:R-:W-:-:S03]  /*5510*/  @!P1 VIADD R0, R0, 0x1 ;  /* 0x0000000100009836 */ /* 0x000fc60000000000 */
[--C-:B------:R-:W-:Y:S01]  /*5520*/  @!P0 FADD R15, -R3, R14.reuse ;  /* 0x0000000e030f8221 */ /* 0x100fe20000000100 */
[----:B------:R-:W-:-:S03]  /*5530*/  @!P0 IMAD.MOV.U32 R3, RZ, RZ, R14 ;  /* 0x000000ffff038224 */ /* 0x000fc600078e000e */
[----:B------:R-:W-:-:S04]  /*5540*/  @!P0 FADD R7, -R8, R15 ;  /* 0x0000000f08078221 */ /* 0x000fc80000000100 */
[----:B------:R-:W-:-:S04]  /*5550*/  @!P1 FADD R8, -R7, R16 ;  /* 0x0000001007089221 */ /* 0x000fc80000000100 */
[----:B------:R-:W-:-:S04]  /*5560*/  @!P1 FADD R14, R3, R8 ;  /* 0x00000008030e9221 */ /* 0x000fc80000000000 */
[----:B------:R-:W-:Y:S01]  /*5570*/  @!P1 FADD R15, -R3, R14 ;  /* 0x0000000e030f9221 */ /* 0x000fe20000000100 */
[----:B------:R-:W-:-:S03]  /*5580*/  @!P1 MOV R3, R14 ;  /* 0x0000000e00039202 */ /* 0x000fc60000000f00 */
[----:B------:R-:W-:-:S07]  /*5590*/  @!P1 FADD R7, -R8, R15 ;  /* 0x0000000f08079221 */ /* 0x000fce0000000100 */
.L_x_176:
[----:B------:R-:W-:Y:S05]  /*55a0*/  @P2 BRA `(.L_x_172) ;  /* 0x0000000000342947 */ /* 0x000fea0003800000 */
[----:B----4-:R-:W0:Y:S01]  /*55b0*/  LDC.64 R14, c[0x0][0x408] ;  /* 0x00010200ff0e7b82 */ /* 0x010e220000000a00 */
[----:B------:R-:W-:Y:S02]  /*55c0*/  SHF.R.S32.HI R13, RZ, 0x1f, R19 ;  /* 0x0000001fff0d7819 */ /* 0x000fe40000011413 */
[----:B------:R-:W-:-:S04]  /*55d0*/  IADD3 R19, P0, PT, R26, R19, RZ ;  /* 0x000000131a137210 */ /* 0x000fc80007f1e0ff */
[----:B------:R-:W-:Y:S02]  /*55e0*/  LEA.HI.X.SX32 R8, R26, R13, 0x1, P0 ;  /* 0x0000000d1a087211 */ /* 0x000fe400000f0eff */
[----:B0-----:R-:W-:-:S04]  /*55f0*/  LEA R12, P0, R19, R14, 0x2 ;  /* 0x0000000e130c7211 */ /* 0x001fc800078010ff */
[----:B------:R-:W-:-:S05]  /*5600*/  LEA.HI.X R13, R19, R15, R8, 0x2, P0 ;  /* 0x0000000f130d7211 */ /* 0x000fca00000f1408 */
[----:B------:R-:W2:Y:S01]  /*5610*/  LDG.E R12, desc[UR6][R12.64+0x4] ;  /* 0x000004060c0c7981 */ /* 0x000ea2000c1e1900 */
[----:B------:R-:W-:Y:S02]  /*5620*/  IADD3 R14, PT, PT, R0, 0x1, RZ ;  /* 0x00000001000e7810 */ /* 0x000fe40007ffe0ff */
[C---:B--2---:R-:W-:Y:S01]  /*5630*/  FSETP.NAN.AND P0, PT, R12.reuse, R12, PT ;  /* 0x0000000c0c00720b */ /* 0x044fe20003f08000 */
[----:B------:R-:W-:-:S12]  /*5640*/  FADD R8, R12, -R7 ;  /* 0x800000070c087221 */ /* 0x000fd80000000000 */
[----:B------:R-:W-:Y:S02]  /*5650*/  @P0 IMAD.MOV R14, RZ, RZ, R0 ;  /* 0x000000ffff0e0224 */ /* 0x000fe400078e0200 */
[----:B------:R-:W-:Y:S02]  /*5660*/  @!P0 FADD R3, R3, R8 ;  /* 0x0000000803038221 */ /* 0x000fe40000000000 */
[----:B------:R-:W-:-:S07]  /*5670*/  IMAD.MOV.U32 R0, RZ, RZ, R14 ;  /* 0x000000ffff007224 */ /* 0x000fce00078e000e */
.L_x_172:
[----:B------:R-:W-:Y:S02]  /*5680*/  ISETP.GE.AND P0, PT, R0, 0x1, PT ;  /* 0x000000010000780c */ /* 0x000fe40003f06270 */
[----:B------:R-:W-:-:S11]  /*5690*/  MOV R8, 0x7fffffff ;  /* 0x7fffffff00087802 */ /* 0x000fd60000000f00 */
[----:B------:R-:W-:Y:S05]  /*56a0*/  @!P0 BRA `(.L_x_177) ;  /* 0x0000000000348947 */ /* 0x000fea0003800000 */
[----:B------:R-:W-:-:S04]  /*56b0*/  I2FP.F32.U32 R12, R0 ;  /* 0x00000000000c7245 */ /* 0x000fc80000201000 */
[----:B------:R-:W0:Y:S08]  /*56c0*/  MUFU.RCP R0, R12 ;  /* 0x0000000c00007308 */ /* 0x000e300000001000 */
[----:B------:R-:W3:Y:S01]  /*56d0*/  FCHK P0, R3, R12 ;  /* 0x0000000c03007302 */ /* 0x000ee20000000000 */
[----:B0-----:R-:W-:-:S04]  /*56e0*/  FFMA R7, -R12, R0, 1 ;  /* 0x3f8000000c077423 */ /* 0x001fc80000000100 */
[----:B------:R-:W-:-:S04]  /*56f0*/  FFMA R0, R0, R7, R0 ;  /* 0x0000000700007223 */ /* 0x000fc80000000000 */
[----:B------:R-:W-:-:S04]  /*5700*/  FFMA R7, R0, R3, RZ ;  /* 0x0000000300077223 */ /* 0x000fc800000000ff */
[----:B------:R-:W-:-:S04]  /*5710*/  FFMA R8, -R12, R7, R3 ;  /* 0x000000070c087223 */ /* 0x000fc80000000103 */
[----:B------:R-:W-:Y:S01]  /*5720*/  FFMA R8, R0, R8, R7 ;  /* 0x0000000800087223 */ /* 0x000fe20000000007 */
[----:B---3--:R-:W-:Y:S06]  /*5730*/  @!P0 BRA `(.L_x_177) ;  /* 0x0000000000108947 */ /* 0x008fec0003800000 */
[----:B------:R-:W-:Y:S01]  /*5740*/  IMAD.MOV.U32 R0, RZ, RZ, R12 ;  /* 0x000000ffff007224 */ /* 0x000fe200078e000c */
[----:B------:R-:W-:-:S07]  /*5750*/  MOV R28, 0x5770 ;  /* 0x00005770001c7802 */ /* 0x000fce0000000f00 */
[----:B-12-4-:R-:W-:Y:S05]  /*5760*/  CALL.REL.NOINC `($__internal_2_$__cuda_sm3x_div_rn_noftz_f32_slowpath) ;  /* 0x0000001000b07944 */ /* 0x016fea0003c00000 */
[----:B------:R-:W-:-:S07]  /*5770*/  IMAD.MOV.U32 R8, RZ, RZ, R0 ;  /* 0x000000ffff087224 */ /* 0x000fce00078e0000 */
.L_x_177:
[----:B------:R-:W0:Y:S01]  /*5780*/  LDC.64 R12, c[0x0][0x3f8] ;  /* 0x0000fe00ff0c7b82 */ /* 0x000e220000000a00 */
[----:B------:R-:W3:Y:S01]  /*5790*/  LDCU UR5, c[0x0][0x3e8] ;  /* 0x00007d00ff0577ac */ /* 0x000ee20008000800 */
[----:B------:R-:W-:Y:S02]  /*57a0*/  IADD3 R3, PT, PT, R26, UR9, RZ ;  /* 0x000000091a037c10 */ /* 0x000fe4000fffe0ff */
[----:B------:R-:W-:-:S04]  /*57b0*/  FSETP.NAN.AND P0, PT, R8, R8, PT ;  /* 0x000000080800720b */ /* 0x000fc80003f08000 */
[----:B------:R-:W-:Y:S02]  /*57c0*/  FSEL R7, R8, RZ, !P0 ;  /* 0x000000ff08077208 */ /* 0x000fe40004000000 */
[----:B------:R-:W-:Y:S01]  /*57d0*/  SEL R0, RZ, 0x1, P0 ;  /* 0x00000001ff007807 */ /* 0x000fe20000000000 */
[----:B---3--:R-:W-:-:S04]  /*57e0*/  UISETP.LT.AND UP0, UPT, UR12, UR5, UPT ;  /* 0x000000050c00728c */ /* 0x008fc8000bf01270 */
[----:B------:R-:W-:Y:S01]  /*57f0*/  USEL UR5, UR12, UR5, UP0 ;  /* 0x000000050c057287 */ /* 0x000fe20008000000 */
[----:B0-----:R-:W-:-:S03]  /*5800*/  IMAD.WIDE R12, R3, 0x4, R12 ;  /* 0x00000004030c7825 */ /* 0x001fc600078e020c */
[----:B------:R-:W-:Y:S02]  /*5810*/  UISETP.GT.AND UP0, UPT, UR5, UR11, UPT ;  /* 0x0000000b0500728c */ /* 0x000fe4000bf04270 */
[----:B------:R0:W-:Y:S07]  /*5820*/  STG.E desc[UR6][R12.64], R8 ;  /* 0x000000080c007986 */ /* 0x0001ee000c101906 */
[----:B------:R-:W-:Y:S05]  /*5830*/  BRA.U !UP0, `(.L_x_178) ;  /* 0x0000000508687547 */ /* 0x000fea000b800000 */
[----:B------:R-:W-:Y:S01]  /*5840*/  IMAD.IADD R9, R10, 0x1, R9 ;  /* 0x000000010a097824 */ /* 0x000fe200078e0209 */
[----:B----4-:R-:W3:Y:S04]  /*5850*/  LDC.64 R14, c[0x0][0x3f8] ;  /* 0x0000fe00ff0e7b82 */ /* 0x010ee80000000a00 */
[----:B-1----:R-:W-:-:S04]  /*5860*/  VIMNMX R16, PT, PT, R9, UR5, !PT ;  /* 0x0000000509107c48 */ /* 0x002fc8000ffe0100 */
[----:B0-----:R-:W0:Y:S01]  /*5870*/  LDC.64 R12, c[0x0][0x408] ;  /* 0x00010200ff0c7b82 */ /* 0x001e220000000a00 */
[----:B------:R-:W-:-:S05]  /*5880*/  IMAD.IADD R16, R16, 0x1, -R9 ;  /* 0x0000000110107824 */ /* 0x000fca00078e0a09 */
[C---:B------:R-:W-:Y:S02]  /*5890*/  IADD3 R3, PT, PT, R16.reuse, 0x1, RZ ;  /* 0x0000000110037810 */ /* 0x040fe40007ffe0ff */
[----:B------:R-:W-:Y:S02]  /*58a0*/  ISETP.GE.U32.AND P3, PT, R16, 0x3, PT ;  /* 0x000000031000780c */ /* 0x000fe40003f66070 */
[----:B------:R-:W-:-:S13]  /*58b0*/  LOP3.LUT P0, R9, R3, 0x3, RZ, 0xc0, !PT ;  /* 0x0000000303097812 */ /* 0x000fda000780c0ff */
[----:B------:R-:W-:Y:S05]  /*58c0*/  @!P0 BRA `(.L_x_179) ;  /* 0x0000000000648947 */ /* 0x000fea0003800000 */
[----:B--2---:R-:W1:Y:S01]  /*58d0*/  LDC.64 R18, c[0x0][0x3f8] ;  /* 0x0000fe00ff127b82 */ /* 0x004e620000000a00 */
[----:B------:R-:W-:-:S07]  /*58e0*/  UMOV UR4, URZ ;  /* 0x000000ff00047c82 */ /* 0x000fce0008000000 */
[----:B------:R-:W2:Y:S02]  /*58f0*/  LDC.64 R16, c[0x0][0x408] ;  /* 0x00010200ff107b82 */ /* 0x000ea40000000a00 */
.L_x_180:
[----:B------:R-:W-:-:S04]  /*5900*/  VIADD R25, R26, UR11 ;  /* 0x0000000b1a197c36 */ /* 0x000fc80008000000 */
[----:B--2---:R-:W-:-:S06]  /*5910*/  IMAD.WIDE R20, R25, 0x4, R16 ;  /* 0x0000000419147825 */ /* 0x004fcc00078e0210 */
[----:B------:R-:W2:Y:S01]  /*5920*/  LDG.E R20, desc[UR6][R20.64] ;  /* 0x0000000614147981 */ /* 0x000ea2000c1e1900 */
[----:B------:R-:W-:Y:S01]  /*5930*/  FSETP.NAN.AND P1, PT, R8, R8, PT ;  /* 0x000000080800720b */ /* 0x000fe20003f28000 */
[----:B------:R-:W-:Y:S01]  /*5940*/  IMAD.MOV.U32 R23, RZ, RZ, R8 ;  /* 0x000000ffff177224 */ /* 0x000fe200078e0008 */
[----:B------:R-:W-:Y:S02]  /*5950*/  UIADD3 UR4, UPT, UPT, UR4, 0x1, URZ ;  /* 0x0000000104047890 */ /* 0x000fe4000fffe0ff */
[----:B------:R-:W-:Y:S01]  /*5960*/  UIADD3 UR11, UPT, UPT, UR11, 0x1, URZ ;  /* 0x000000010b0b7890 */ /* 0x000fe2000fffe0ff */
[----:B--2---:R-:W-:-:S13]  /*5970*/  FSETP.NUM.AND P0, PT, R20, R20, !P1 ;  /* 0x000000141400720b */ /* 0x004fda0004f07000 */
[C---:B------:R-:W-:Y:S02]  /*5980*/  @!P0 FSETP.NAN.AND P2, PT, R20.reuse, R20, PT ;  /* 0x000000141400820b */ /* 0x040fe40003f48000 */
[----:B------:R-:W-:-:S04]  /*5990*/  @!P0 FSEL R3, R20, R8, P1 ;  /* 0x0000000814038208 */ /* 0x000fc80000800000 */
[----:B------:R-:W-:Y:S01]  /*59a0*/  @!P0 FSEL R8, R3, R8, !P2 ;  /* 0x0000000803088208 */ /* 0x000fe20005000000 */
[----:B------:R-:W-:Y:S01]  /*59b0*/  @P0 FMUL R3, R4, R23 ;  /* 0x0000001704030220 */ /* 0x000fe20000400000 */
[----:B-1----:R-:W-:-:S04]  /*59c0*/  IMAD.WIDE R22, R25, 0x4, R18 ;  /* 0x0000000419167825 */ /* 0x002fc800078e0212 */
[----:B------:R-:W-:Y:S01]  /*59d0*/  @P0 FFMA R8, R20, R6, R3 ;  /* 0x0000000614080223 */ /* 0x000fe20000000003 */
[----:B------:R-:W-:Y:S02]  /*59e0*/  ISETP.NE.AND P0, PT, R9, UR4, PT ;  /* 0x0000000409007c0c */ /* 0x000fe4000bf05270 */
[----:B------:R-:W-:Y:S02]  /*59f0*/  IADD3 R3, PT, PT, R0, 0x1, RZ ;  /* 0x0000000100037810 */ /* 0x000fe40007ffe0ff */
[----:B------:R4:W-:Y:S01]  /*5a00*/  STG.E desc[UR6][R22.64], R8 ;  /* 0x0000000816007986 */ /* 0x0009e2000c101906 */
[----:B------:R-:W-:-:S13]  /*5a10*/  FSETP.NAN.AND P1, PT, R8, R8, PT ;  /* 0x000000080800720b */ /* 0x000fda0003f28000 */
[----:B------:R-:W-:Y:S02]  /*5a20*/  @P1 IMAD.MOV R3, RZ, RZ, R0 ;  /* 0x000000ffff031224 */ /* 0x000fe400078e0200 */
[----:B------:R-:W-:Y:S02]  /*5a30*/  @!P1 FADD R7, R8, R7 ;  /* 0x0000000708079221 */ /* 0x000fe40000000000 */
[----:B------:R-:W-:Y:S01]  /*5a40*/  IMAD.MOV.U32 R0, RZ, RZ, R3 ;  /* 0x000000ffff007224 */ /* 0x000fe200078e0003 */
[----:B----4-:R-:W-:Y:S06]  /*5a50*/  @P0 BRA `(.L_x_180) ;  /* 0xfffffffc00a80947 */ /* 0x010fec000383ffff */
.L_x_179:
[----:B------:R-:W-:Y:S05]  /*5a60*/  @!P3 BRA `(.L_x_178) ;  /* 0x0000000000dcb947 */ /* 0x000fea0003800000 */
.L_x_181:
[----:B------:R-:W-:-:S05]  /*5a70*/  IADD3 R17, PT, PT, R26, UR11, RZ ;  /* 0x0000000b1a117c10 */ /* 0x000fca000fffe0ff */
[----:B0-2---:R-:W-:-:S05]  /*5a80*/  IMAD.WIDE R18, R17, 0x4, R12 ;  /* 0x0000000411127825 */ /* 0x005fca00078e020c */
[----:B------:R-:W2:Y:S01]  /*5a90*/  LDG.E R16, desc[UR6][R18.64] ;  /* 0x0000000612107981 */ /* 0x000ea2000c1e1900 */
[----:B------:R-:W-:-:S04]  /*5aa0*/  FSETP.NAN.AND P0, PT, R8, R8, PT ;  /* 0x000000080800720b */ /* 0x000fc80003f08000 */
[----:B--2---:R-:W-:-:S04]  /*5ab0*/  FSETP.NAN.OR P1, PT, R16, R16, P0 ;  /* 0x000000101000720b */ /* 0x004fc80000728400 */
[----:B------:R-:W-:-:S09]  /*5ac0*/  FSETP.NAN.OR P2, PT, R16, R16, !P1 ;  /* 0x000000101000720b */ /* 0x000fd20004f48400 */
[----:B------:R-:W-:-:S04]  /*5ad0*/  @!P1 FMUL R3, R4, R8 ;  /* 0x0000000804039220 */ /* 0x000fc80000400000 */
[C---:B------:R-:W-:Y:S01]  /*5ae0*/  @!P2 FSEL R8, R16.reuse, R8, P0 ;  /* 0x000000081008a208 */ /* 0x040fe20000000000 */
[----:B------:R-:W-:Y:S01]  /*5af0*/  @!P1 FFMA R3, R16, R6, R3 ;  /* 0x0000000610039223 */ /* 0x000fe20000000003 */
[----:B---3--:R-:W-:-:S04]  /*5b00*/  IMAD.WIDE R16, R17, 0x4, R14 ;  /* 0x0000000411107825 */ /* 0x008fc800078e020e */
[----:B------:R-:W-:-:S05]  /*5b10*/  @P1 IMAD.MOV.U32 R3, RZ, RZ, R8 ;  /* 0x000000ffff031224 */ /* 0x000fca00078e0008 */
[----:B------:R0:W-:Y:S04]  /*5b20*/  STG.E desc[UR6][R16.64], R3 ;  /* 0x0000000310007986 */ /* 0x0001e8000c101906 */
[----:B------:R-:W2:Y:S01]  /*5b30*/  LDG.E R20, desc[UR6][R18.64+0x4] ;  /* 0x0000040612147981 */ /* 0x000ea2000c1e1900 */
[----:B------:R-:W-:-:S04]  /*5b40*/  FSETP.NAN.AND P0, PT, R3, R3, PT ;  /* 0x000000030300720b */ /* 0x000fc80003f08000 */
[----:B--2---:R-:W-:-:S13]  /*5b50*/  FSETP.NUM.AND P1, PT, R20, R20, !P0 ;  /* 0x000000141400720b */ /* 0x004fda0004727000 */
[----:B------:R-:W-:Y:S01]  /*5b60*/  @!P1 FSETP.NAN.AND P2, PT, R20, R20, PT ;  /* 0x000000141400920b */ /* 0x000fe20003f48000 */
[-C--:B------:R-:W-:Y:S01]  /*5b70*/  @P1 FMUL R9, R4, R3.reuse ;  /* 0x0000000304091220 */ /* 0x080fe20000400000 */
[----:B------:R-:W-:-:S04]  /*5b80*/  @!P1 FSEL R8, R20, R3, P0 ;  /* 0x0000000314089208 */ /* 0x000fc80000000000 */
[----:B------:R-:W-:Y:S01]  /*5b90*/  @!P1 FSEL R21, R8, R3, !P2 ;  /* 0x0000000308159208 */ /* 0x000fe20005000000 */
[----:B------:R-:W-:-:S05]  /*5ba0*/  @P1 FFMA R21, R20, R6, R9 ;  /* 0x0000000614151223 */ /* 0x000fca0000000009 */
        /* <DEDUP_REMOVED lines=11> */
[----:B------:R-:W-:Y:S01]  /*5c60*/  FSETP.NAN.AND P3, PT, R23, R23, PT ;  /* 0x000000171700720b */ /* 0x000fe20003f68000 */
[C---:B------:R-:W-:Y:S01]  /*5c70*/  VIADD R9, R0.reuse, 0x1 ;  /* 0x0000000100097836 */ /* 0x040fe20000000000 */
[----:B------:R-:W-:Y:S01]  /*5c80*/  @P0 IADD3 R9, PT, PT, R0, RZ, RZ ;  /* 0x000000ff00090210 */ /* 0x000fe20007ffe0ff */
[----:B------:R-:W-:Y:S01]  /*5c90*/  UIADD3 UR11, UPT, UPT, UR11, 0x4, URZ ;  /* 0x000000040b0b7890 */ /* 0x000fe2000fffe0ff */
[----:B------:R-:W-:-:S03]  /*5ca0*/  @!P0 FADD R7, R3, R7 ;  /* 0x0000000703078221 */ /* 0x000fc60000000000 */
[----:B------:R-:W-:Y:S01]  /*5cb0*/  VIADD R0, R9, 0x1 ;  /* 0x0000000109007836 */ /* 0x000fe20000000000 */
[----:B------:R-:W-:Y:S01]  /*5cc0*/  UISETP.GE.AND UP0, UPT, UR11, UR5, UPT ;  /* 0x000000050b00728c */ /* 0x000fe2000bf06270 */
[----:B------:R-:W-:Y:S02]  /*5cd0*/  @P2 IMAD.MOV R0, RZ, RZ, R9 ;  /* 0x000000ffff002224 */ /* 0x000fe400078e0209 */
[----:B------:R-:W-:-:S03]  /*5ce0*/  @!P2 FADD R7, R7, R21 ;  /* 0x000000150707a221 */ /* 0x000fc60000000000 */
[----:B0-----:R-:W-:Y:S01]  /*5cf0*/  IADD3 R3, PT, PT, R0, 0x1, RZ ;  /* 0x0000000100037810 */ /* 0x001fe20007ffe0ff */
[----:B------:R-:W-:Y:S02]  /*5d00*/  @P3 IMAD.MOV R3, RZ, RZ, R0 ;  /* 0x000000ffff033224 */ /* 0x000fe400078e0200 */
[----:B------:R-:W-:Y:S02]  /*5d10*/  @!P3 FADD R7, R7, R23 ;  /* 0x000000170707b221 */ /* 0x000fe40000000000 */
[----:B------:R-:W-:Y:S01]  /*5d20*/  VIADD R0, R3, 0x1 ;  /* 0x0000000103007836 */ /* 0x000fe20000000000 */
[----:B--2---:R-:W-:-:S13]  /*5d30*/  FSETP.NUM.AND P1, PT, R20, R20, !P3 ;  /* 0x000000141400720b */ /* 0x004fda0005f27000 */
[----:B------:R-:W-:Y:S01]  /*5d40*/  @!P1 FSETP.NAN.AND P4, PT, R20, R20, PT ;  /* 0x000000141400920b */ /* 0x000fe20003f88000 */
[-C--:B------:R-:W-:Y:S01]  /*5d50*/  @P1 FMUL R25, R4, R23.reuse ;  /* 0x0000001704191220 */ /* 0x080fe20000400000 */
[----:B------:R-:W-:-:S04]  /*5d60*/  @!P1 FSEL R8, R20, R23, P3 ;  /* 0x0000001714089208 */ /* 0x000fc80001800000 */
[----:B------:R-:W-:Y:S01]  /*5d70*/  @!P1 FSEL R8, R8, R23, !P4 ;  /* 0x0000001708089208 */ /* 0x000fe20006000000 */
[----:B------:R-:W-:-:S05]  /*5d80*/  @P1 FFMA R8, R20, R6, R25 ;  /* 0x0000000614081223 */ /* 0x000fca0000000019 */
[----:B------:R1:W-:Y:S01]  /*5d90*/  STG.E desc[UR6][R16.64+0xc], R8 ;  /* 0x00000c0810007986 */ /* 0x0003e2000c101906 */
[----:B------:R-:W-:-:S13]  /*5da0*/  FSETP.NAN.AND P0, PT, R8, R8, PT ;  /* 0x000000080800720b */ /* 0x000fda0003f08000 */
[----:B------:R-:W-:Y:S01]  /*5db0*/  @!P0 FADD R7, R8, R7 ;  /* 0x0000000708078221 */ /* 0x000fe20000000000 */
[----:B------:R-:W-:Y:S01]  /*5dc0*/  @P0 IADD3 R0, PT, PT, R3, RZ, RZ ;  /* 0x000000ff03000210 */ /* 0x000fe20007ffe0ff */
[----:B-1----:R-:W-:Y:S06]  /*5dd0*/  BRA.U !UP0, `(.L_x_181) ;  /* 0xfffffffd08247547 */ /* 0x002fec000b83ffff */
.L_x_178:
[----:B------:R-:W5:Y:S01]  /*5de0*/  LDCU UR4, c[0x0][0x3e8] ;  /* 0x00007d00ff0477ac */ /* 0x000f620008000800 */
[----:B------:R-:W-:Y:S01]  /*5df0*/  ISETP.NE.AND P0, PT, R0, RZ, PT ;  /* 0x000000ff0000720c */ /* 0x000fe20003f05270 */
[----:B------:R-:W-:Y:S01]  /*5e00*/  BSSY.RECONVERGENT B0, `(.L_x_182) ;  /* 0x0000015000007945 */ /* 0x000fe20003800200 */
[----:B-----5:R-:W-:-:S05]  /*5e10*/  IMAD.U32 R3, RZ, RZ, UR4 ;  /* 0x00000004ff037e24 */ /* 0x020fca000f8e00ff */
[----:B------:R-:W-:Y:S01]  /*5e20*/  ISETP.LT.OR P0, PT, R3, UR12, !P0 ;  /* 0x0000000c03007c0c */ /* 0x000fe2000c701670 */
[----:B------:R-:W-:-:S12]  /*5e30*/  IMAD.MOV.U32 R3, RZ, RZ, 0x7fffffff ;  /* 0x7fffffffff037424 */ /* 0x000fd800078e00ff */
[----:B------:R-:W-:Y:S05]  /*5e40*/  @P0 BRA `(.L_x_183) ;  /* 0x0000000000400947 */ /* 0x000fea0003800000 */
[----:B---34-:R-:W-:Y:S01]  /*5e50*/  I2FP.F32.U32 R14, R0 ;  /* 0x00000000000e7245 */ /* 0x018fe20000201000 */
[----:B------:R-:W-:Y:S03]  /*5e60*/  BSSY.RECONVERGENT B3, `(.L_x_183) ;  /* 0x000000e000037945 */ /* 0x000fe60003800200 */
[----:B------:R-:W3:Y:S08]  /*5e70*/  MUFU.RCP R0, R14 ;  /* 0x0000000e00007308 */ /* 0x000ef00000001000 */
[----:B------:R-:W4:Y:S01]  /*5e80*/  FCHK P0, R7, R14 ;  /* 0x0000000e07007302 */ /* 0x000f220000000000 */
[----:B---3--:R-:W-:-:S04]  /*5e90*/  FFMA R3, -R14, R0, 1 ;  /* 0x3f8000000e037423 */ /* 0x008fc80000000100 */
[----:B------:R-:W-:-:S04]  /*5ea0*/  FFMA R0, R0, R3, R0 ;  /* 0x0000000300007223 */ /* 0x000fc80000000000 */
[----:B------:R-:W-:-:S04]  /*5eb0*/  FFMA R3, R0, R7, RZ ;  /* 0x0000000700037223 */ /* 0x000fc800000000ff */
[----:B0-----:R-:W-:-:S04]  /*5ec0*/  FFMA R12, -R14, R3, R7 ;  /* 0x000000030e0c7223 */ /* 0x001fc80000000107 */
[----:B------:R-:W-:Y:S01]  /*5ed0*/  FFMA R3, R0, R12, R3 ;  /* 0x0000000c00037223 */ /* 0x000fe20000000003 */
[----:B----4-:R-:W-:Y:S06]  /*5ee0*/  @!P0 BRA `(.L_x_184) ;  /* 0x0000000000148947 */ /* 0x010fec0003800000 */
[----:B------:R-:W-:Y:S01]  /*5ef0*/  MOV R3, R7 ;  /* 0x0000000700037202 */ /* 0x000fe20000000f00 */
[----:B------:R-:W-:Y:S01]  /*5f00*/  IMAD.MOV.U32 R0, RZ, RZ, R14 ;  /* 0x000000ffff007224 */ /* 0x000fe200078e000e */
[----:B------:R-:W-:-:S07]  /*5f10*/  MOV R28, 0x5f30 ;  /* 0x00005f30001c7802 */ /* 0x000fce0000000f00 */
[----:B-12---:R-:W-:Y:S05]  /*5f20*/  CALL.REL.NOINC `($__internal_2_$__cuda_sm3x_div_rn_noftz_f32_slowpath) ;  /* 0x0000000800c07944 */ /* 0x006fea0003c00000 */
[----:B------:R-:W-:-:S07]  /*5f30*/  IMAD.MOV.U32 R3, RZ, RZ, R0 ;  /* 0x000000ffff037224 */ /* 0x000fce00078e0000 */
.L_x_184:
[----:B------:R-:W-:Y:S05]  /*5f40*/  BSYNC.RECONVERGENT B3 ;  /* 0x0000000000037941 */ /* 0x000fea0003800200 */
.L_x_183:
[----:B------:R-:W-:Y:S05]  /*5f50*/  BSYNC.RECONVERGENT B0 ;  /* 0x0000000000007941 */ /* 0x000fea0003800200 */
.L_x_182:
[----:B------:R-:W5:Y:S02]  /*5f60*/  LDCU UR4, c[0x0][0x3e8] ;  /* 0x00007d00ff0477ac */ /* 0x000f640008000800 */
[----:B-----5:R-:W-:-:S06]  /*5f70*/  UISETP.GE.AND UP0, UPT, UR12, UR4, UPT ;  /* 0x000000040c00728c */ /* 0x020fcc000bf06270 */
[----:B------:R-:W-:Y:S01]  /*5f80*/  PLOP3.LUT P2, PT, PT, PT, UP0, 0x80, 0x8 ;  /* 0x000000000008781c */ /* 0x000fe20003f4f008 */
[----:B------:R-:W-:-:S09]  /*5f90*/  UISETP.GT.AND UP0, UPT, UR12, UR4, UPT ;  /* 0x000000040c00728c */ /* 0x000fd2000bf04270 */
[----:B------:R-:W-:Y:S05]  /*5fa0*/  BRA.U UP0, `(.L_x_185) ;  /* 0x0000000100407547 */ /* 0x000fea000b800000 */
[----:B0-----:R-:W0:Y:S01]  /*5fb0*/  LDC.64 R12, c[0x0][0x400] ;  /* 0x00010000ff0c7b82 */ /* 0x001e220000000a00 */
[----:B------:R-:W-:-:S07]  /*5fc0*/  IADD3 R7, PT, PT, R26, UR10, RZ ;  /* 0x0000000a1a077c10 */ /* 0x000fce000fffe0ff */
[----:B---34-:R-:W3:Y:S08]  /*5fd0*/  LDC.64 R14, c[0x0][0x3f8] ;  /* 0x0000fe00ff0e7b82 */ /* 0x018ef00000000a00 */
[----:B-1----:R-:W1:Y:S01]  /*5fe0*/  LDC.64 R16, c[0x0][0x408] ;  /* 0x00010200ff107b82 */ /* 0x002e620000000a00 */
[----:B0-----:R-:W-:-:S05]  /*5ff0*/  IMAD.WIDE R12, R7, 0x4, R12 ;  /* 0x00000004070c7825 */ /* 0x001fca00078e020c */
[----:B------:R0:W-:Y:S01]  /*6000*/  STG.E desc[UR6][R12.64], R3 ;  /* 0x000000030c007986 */ /* 0x0001e2000c101906 */
[----:B---3--:R-:W-:-:S06]  /*6010*/  IMAD.WIDE R14, R7, 0x4, R14 ;  /* 0x00000004070e7825 */ /* 0x008fcc00078e020e */
[----:B------:R-:W3:Y:S01]  /*6020*/  LDG.E R14, desc[UR6][R14.64] ;  /* 0x000000060e0e7981 */ /* 0x000ee2000c1e1900 */
[C---:B------:R-:W-:Y:S01]  /*6030*/  FADD R9, R3.reuse, R3 ;  /* 0x0000000303097221 */ /* 0x040fe20000000000 */
[----:B------:R-:W-:Y:S01]  /*6040*/  FSETP.NAN.AND P1, PT, R3, R3, PT ;  /* 0x000000030300720b */ /* 0x000fe20003f28000 */
[----:B-1----:R-:W-:-:S04]  /*6050*/  IMAD.WIDE R16, R7, 0x4, R16 ;  /* 0x0000000407107825 */ /* 0x002fc800078e0210 */
[C---:B---3--:R-:W-:Y:S01]  /*6060*/  FFMA R9, R14.reuse, 3, -R9 ;  /* 0x404000000e097823 */ /* 0x048fe20000000809 */
[----:B------:R-:W-:-:S04]  /*6070*/  FSETP.NAN.AND P0, PT, R14, R14, PT ;  /* 0x0000000e0e00720b */ /* 0x000fc80003f08000 */
[----:B------:R-:W-:-:S04]  /*6080*/  FSEL R9, R9, +QNAN , !P1 ;  /* 0x7fffffff09097808 */ /* 0x000fc80004800000 */
[----:B------:R-:W-:-:S05]  /*6090*/  FSEL R9, R9, +QNAN , !P0 ;  /* 0x7fffffff09097808 */ /* 0x000fca0004000000 */
[----:B------:R0:W-:Y:S02]  /*60a0*/  STG.E desc[UR6][R16.64], R9 ;  /* 0x0000000910007986 */ /* 0x0001e4000c101906 */
.L_x_185:
[----:B------:R-:W-:Y:S05]  /*60b0*/  @P2 EXIT ;  /* 0x000000000000294d */ /* 0x000fea0003800000 */
[----:B------:R-:W5:Y:S01]  /*60c0*/  LDCU UR5, c[0x0][0x3ec] ;  /* 0x00007d80ff0577ac */ /* 0x000f620008000800 */
[----:B0-----:R-:W0:Y:S01]  /*60d0*/  LDC R9, c[0x0][0x3e8] ;  /* 0x0000fa00ff097b82 */ /* 0x001e220000000800 */
[----:B------:R-:W-:Y:S01]  /*60e0*/  IADD3 R0, PT, PT, R11, UR8, R10 ;  /* 0x000000080b007c10 */ /* 0x000fe2000fffe00a */
[----:B------:R-:W-:-:S06]  /*60f0*/  ULOP3.LUT UR4, UR4, 0x2, URZ, 0x3c, !UPT ;  /* 0x0000000204047892 */ /* 0x000fcc000f8e3cff */
[----:B------:R-:W1:Y:S08]  /*6100*/  LDC.64 R10, c[0x0][0x3f8] ;  /* 0x0000fe00ff0a7b82 */ /* 0x000e700000000a00 */
[----:B------:R-:W1:Y:S01]  /*6110*/  LDC.64 R12, c[0x0][0x408] ;  /* 0x00010200ff0c7b82 */ /* 0x000e620000000a00 */
[----:B-----5:R-:W-:Y:S01]  /*6120*/  VIADD R0, R0, UR5 ;  /* 0x0000000500007c36 */ /* 0x020fe20008000000 */
[----:B------:R-:W0:Y:S04]  /*6130*/  LDCU UR5, c[0x0][0x3e8] ;  /* 0x00007d00ff0577ac */ /* 0x000e280008000800 */
[----:B------:R-:W-:-:S02]  /*6140*/  IADD3 R7, PT, PT, -R0, UR4, RZ ;  /* 0x0000000400077c10 */ /* 0x000fc4000fffe1ff */
[----:B---34-:R-:W3:Y:S01]  /*6150*/  LDC.64 R14, c[0x0][0x400] ;  /* 0x00010000ff0e7b82 */ /* 0x018ee20000000a00 */
[----:B0-----:R-:W-:Y:S02]  /*6160*/  IADD3 R9, PT, PT, -R0, 0x1, R9 ;  /* 0x0000000100097810 */ /* 0x001fe40007ffe109 */
[----:B------:R-:W-:Y:S02]  /*6170*/  LOP3.LUT P1, R0, R7, 0x3, RZ, 0xc0, !PT ;  /* 0x0000000307007812 */ /* 0x000fe4000782c0ff */
[----:B------:R-:W-:-:S11]  /*6180*/  ISETP.GE.U32.AND P0, PT, R9, 0x3, PT ;  /* 0x000000030900780c */ /* 0x000fd60003f06070 */
[----:B------:R-:W-:Y:S05]  /*6190*/  @!P1 BRA `(.L_x_186) ;  /* 0x0000000000989947 */ /* 0x000fea0003800000 */
[----:B-1----:R-:W0:Y:S01]  /*61a0*/  LDC.64 R16, c[0x0][0x3f8] ;  /* 0x0000fe00ff107b82 */ /* 0x002e220000000a00 */
[----:B------:R-:W-:-:S07]  /*61b0*/  UMOV UR4, URZ ;  /* 0x000000ff00047c82 */ /* 0x000fce0008000000 */
[----:B--2---:R-:W1:Y:S08]  /*61c0*/  LDC.64 R18, c[0x0][0x408] ;  /* 0x00010200ff127b82 */ /* 0x004e700000000a00 */
[----:B------:R-:W2:Y:S02]  /*61d0*/  LDC.64 R20, c[0x0][0x400] ;  /* 0x00010000ff147b82 */ /* 0x000ea40000000a00 */
.L_x_187:
[----:B----4-:R-:W-:-:S04]  /*61e0*/  VIADD R25, R26, UR12 ;  /* 0x0000000c1a197c36 */ /* 0x010fc80008000000 */
[----:B-1----:R-:W-:-:S05]  /*61f0*/  IMAD.WIDE R22, R25, 0x4, R18 ;  /* 0x0000000419167825 */ /* 0x002fca00078e0212 */
[----:B------:R-:W4:Y:S01]  /*6200*/  LDG.E R24, desc[UR6][R22.64] ;  /* 0x0000000616187981 */ /* 0x000f22000c1e1900 */
[-C--:B------:R-:W-:Y:S01]  /*6210*/  FSETP.NAN.AND P2, PT, R8, R8.reuse, PT ;  /* 0x000000080800720b */ /* 0x080fe20003f48000 */
[----:B0-----:R-:W-:Y:S01]  /*6220*/  IMAD.WIDE R28, R25, 0x4, R16 ;  /* 0x00000004191c7825 */ /* 0x001fe200078e0210 */
[----:B------:R-:W-:Y:S01]  /*6230*/  MOV R9, R8 ;  /* 0x0000000800097202 */ /* 0x000fe20000000f00 */
[----:B------:R-:W-:Y:S02]  /*6240*/  UIADD3 UR4, UPT, UPT, UR4, 0x1, URZ ;  /* 0x0000000104047890 */ /* 0x000fe4000fffe0ff */
[----:B------:R-:W-:Y:S01]  /*6250*/  UIADD3 UR12, UPT, UPT, UR12, 0x1, URZ ;  /* 0x000000010c0c7890 */ /* 0x000fe2000fffe0ff */
[----:B----4-:R-:W-:-:S13]  /*6260*/  FSETP.NUM.AND P1, PT, R24, R24, !P2 ;  /* 0x000000181800720b */ /* 0x010fda0005727000 */
[C---:B------:R-:W-:Y:S02]  /*6270*/  @!P1 FSETP.NAN.AND P3, PT, R24.reuse, R24, PT ;  /* 0x000000181800920b */ /* 0x040fe40003f68000 */
[-C--:B------:R-:W-:Y:S02]  /*6280*/  @!P1 FSEL R7, R24, R8.reuse, P2 ;  /* 0x0000000818079208 */ /* 0x080fe40001000000 */
[----:B------:R-:W-:Y:S02]  /*6290*/  FSETP.NAN.AND P2, PT, R3, R3, PT ;  /* 0x000000030300720b */ /* 0x000fe40003f48000 */
[----:B------:R-:W-:Y:S01]  /*62a0*/  @!P1 FSEL R8, R7, R8, !P3 ;  /* 0x0000000807089208 */ /* 0x000fe20005800000 */
[----:B------:R-:W-:-:S04]  /*62b0*/  @P1 FMUL R7, R4, R9 ;  /* 0x0000000904071220 */ /* 0x000fc80000400000 */
[----:B------:R-:W-:Y:S01]  /*62c0*/  @P1 FFMA R8, R24, R6, R7 ;  /* 0x0000000618081223 */ /* 0x000fe20000000007 */
[----:B------:R-:W-:-:S04]  /*62d0*/  IMAD.MOV.U32 R7, RZ, RZ, R3 ;  /* 0x000000ffff077224 */ /* 0x000fc800078e0003 */
[----:B------:R-:W-:Y:S01]  /*62e0*/  FSETP.NUM.AND P1, PT, R8, R8, !P2 ;  /* 0x000000080800720b */ /* 0x000fe20005727000 */
[----:B------:R4:W-:-:S12]  /*62f0*/  STG.E desc[UR6][R28.64], R8 ;  /* 0x000000081c007986 */ /* 0x0009d8000c101906 */
[----:B------:R-:W-:Y:S01]  /*6300*/  @!P1 FSETP.NAN.AND P3, PT, R8, R8, PT ;  /* 0x000000080800920b */ /* 0x000fe20003f68000 */
[----:B------:R-:W-:Y:S01]  /*6310*/  @P1 FMUL R7, R2, R7 ;  /* 0x0000000702071220 */ /* 0x000fe20000400000 */
[----:B------:R-:W-:-:S04]  /*6320*/  @!P1 FSEL R24, R8, R3, P2 ;  /* 0x0000000308189208 */ /* 0x000fc80001000000 */
[----:B------:R-:W-:Y:S01]  /*6330*/  @!P1 FSEL R3, R24, R3, !P3 ;  /* 0x0000000318039208 */ /* 0x000fe20005800000 */
[C---:B------:R-:W-:Y:S01]  /*6340*/  @P1 FFMA R3, R8.reuse, R5, R7 ;  /* 0x0000000508031223 */ /* 0x040fe20000000007 */
[----:B------:R-:W-:Y:S01]  /*6350*/  FSETP.NAN.AND P1, PT, R8, R8, PT ;  /* 0x000000080800720b */ /* 0x000fe20003f28000 */
[----:B--2---:R-:W-:-:S04]  /*6360*/  IMAD.WIDE R24, R25, 0x4, R20 ;  /* 0x0000000419187825 */ /* 0x004fc800078e0214 */
[C---:B------:R-:W-:Y:S01]  /*6370*/  FADD R7, R3.reuse, R3 ;  /* 0x0000000303077221 */ /* 0x040fe20000000000 */
[----:B------:R-:W-:Y:S01]  /*6380*/  FSETP.NAN.AND P2, PT, R3, R3, PT ;  /* 0x000000030300720b */ /* 0x000fe20003f48000 */
[----:B------:R4:W-:Y:S02]  /*6390*/  STG.E desc[UR6][R24.64], R3 ;  /* 0x0000000318007986 */ /* 0x0009e4000c101906 */
[----:B------:R-:W-:-:S05]  /*63a0*/  FFMA R7, R8, 3, -R7 ;  /* 0x4040000008077823 */ /* 0x000fca0000000807 */
[----:B------:R-:W-:-:S04]  /*63b0*/  FSEL R7, R7, +QNAN , !P2 ;  /* 0x7fffffff07077808 */ /* 0x000fc80005000000 */
[----:B------:R-:W-:Y:S02]  /*63c0*/  FSEL R7, R7, +QNAN , !P1 ;  /* 0x7fffffff07077808 */ /* 0x000fe40004800000 */
[----:B------:R-:W-:-:S03]  /*63d0*/  ISETP.NE.AND P1, PT, R0, UR4, PT ;  /* 0x0000000400007c0c */ /* 0x000fc6000bf25270 */
[----:B------:R4:W-:Y:S10]  /*63e0*/  STG.E desc[UR6][R22.64], R7 ;  /* 0x0000000716007986 */ /* 0x0009f4000c101906 */
[----:B------:R-:W-:Y:S05]  /*63f0*/  @P1 BRA `(.L_x_187) ;  /* 0xfffffffc00781947 */ /* 0x000fea000383ffff */
.L_x_186:
[----:B------:R-:W-:Y:S05]  /*6400*/  @!P0 EXIT ;  /* 0x000000000000894d */ /* 0x000fea0003800000 */
.L_x_188:
[----:B---3--:R-:W-:-:S04]  /*6410*/  VIADD R21, R26, UR12 ;  /* 0x0000000c1a157c36 */ /* 0x008fc80008000000 */
[----:B-1----:R-:W-:-:S05]  /*6420*/  IMAD.WIDE R16, R21, 0x4, R12 ;  /* 0x0000000415107825 */ /* 0x002fca00078e020c */
[----:B------:R-:W5:Y:S01]  /*6430*/  LDG.E R0, desc[UR6][R16.64] ;  /* 0x0000000610007981 */ /* 0x000f62000c1e1900 */
[----:B------:R-:W-:Y:S01]  /*6440*/  MOV R9, R8 ;  /* 0x0000000800097202 */ /* 0x000fe20000000f00 */
[----:B----4-:R-:W-:Y:S02]  /*6450*/  IMAD.MOV.U32 R8, RZ, RZ, R3 ;  /* 0x000000ffff087224 */ /* 0x010fe400078e0003 */
[----:B--2---:R-:W-:Y:S01]  /*6460*/  IMAD.WIDE R18, R21, 0x4, R10 ;  /* 0x0000000415127825 */ /* 0x004fe200078e020a */
[----:B------:R-:W-:-:S03]  /*6470*/  FSETP.NAN.AND P0, PT, R9, R9, PT ;  /* 0x000000090900720b */ /* 0x000fc60003f08000 */
[----:B---3--:R-:W-:Y:S01]  /*6480*/  IMAD.WIDE R20, R21, 0x4, R14 ;  /* 0x0000000415147825 */ /* 0x008fe200078e020e */
[----:B-----5:R-:W-:-:S04]  /*6490*/  FSETP.NAN.OR P1, PT, R0, R0, P0 ;  /* 0x000000000000720b */ /* 0x020fc80000728400 */
[----:B------:R-:W-:-:S09]  /*64a0*/  FSETP.NAN.OR P2, PT, R0, R0, !P1 ;  /* 0x000000000000720b */ /* 0x000fd20004f48400 */
[----:B------:R-:W-:-:S04]  /*64b0*/  @!P1 FMUL R7, R4, R9 ;  /* 0x0000000904079220 */ /* 0x000fc80000400000 */
[C---:B------:R-:W-:Y:S01]  /*64c0*/  @!P2 FSEL R9, R0.reuse, R9, P0 ;  /* 0x000000090009a208 */ /* 0x040fe20000000000 */
[----:B------:R-:W-:Y:S01]  /*64d0*/  @!P1 FFMA R7, R0, R6, R7 ;  /* 0x0000000600079223 */ /* 0x000fe20000000007 */
[----:B------:R-:W-:-:S03]  /*64e0*/  FSETP.NAN.AND P0, PT, R8, R8, PT ;  /* 0x000000080800720b */ /* 0x000fc60003f08000 */
[----:B------:R-:W-:-:S05]  /*64f0*/  @P1 IMAD.MOV.U32 R7, RZ, RZ, R9 ;  /* 0x000000ffff071224 */ /* 0x000fca00078e0009 */
[CC--:B------:R-:W-:Y:S01]  /*6500*/  FSETP.NAN.OR P1, PT, R7.reuse, R7.reuse, P0 ;  /* 0x000000070700720b */ /* 0x0c0fe20000728400 */
[----:B------:R0:W-:Y:S03]  /*6510*/  STG.E desc[UR6][R18.64], R7 ;  /* 0x0000000712007986 */ /* 0x0001e6000c101906 */
[----:B------:R-:W-:-:S09]  /*6520*/  FSETP.NAN.OR P2, PT, R7, R7, !P1 ;  /* 0x000000070700720b */ /* 0x000fd20004f48400 */
[----:B------:R-:W-:-:S04]  /*6530*/  @!P1 FMUL R0, R2, R8 ;  /* 0x0000000802009220 */ /* 0x000fc80000400000 */
[C---:B------:R-:W-:Y:S01]  /*6540*/  @!P2 FSEL R8, R7.reuse, R8, P0 ;  /* 0x000000080708a208 */ /* 0x040fe20000000000 */
[----:B------:R-:W-:-:S03]  /*6550*/  @!P1 FFMA R3, R7, R5, R0 ;  /* 0x0000000507039223 */ /* 0x000fc60000000000 */
[----:B------:R-:W-:-:S05]  /*6560*/  @P1 MOV R3, R8 ;  /* 0x0000000800031202 */ /* 0x000fca0000000f00 */
[----:B------:R1:W-:Y:S04]  /*6570*/  STG.E desc[UR6][R20.64], R3 ;  /* 0x0000000314007986 */ /* 0x0003e8000c101906 */
[----:B------:R-:W2:Y:S01]  /*6580*/  LDG.E R22, desc[UR6][R16.64+0x4] ;  /* 0x0000040610167981 */ /* 0x000ea2000c1e1900 */
[----:B------:R-:W-:Y:S02]  /*6590*/  FSETP.NAN.AND P2, PT, R7, R7, PT ;  /* 0x000000070700720b */ /* 0x000fe40003f48000 */
[----:B------:R-:W-:Y:S02]  /*65a0*/  FSETP.NAN.AND P3, PT, R3, R3, PT ;  /* 0x000000030300720b */ /* 0x000fe40003f68000 */
[----:B--2---:R-:W-:-:S13]  /*65b0*/  FSETP.NAN.AND P0, PT, R22, R7, PT ;  /* 0x000000071600720b */ /* 0x004fda0003f08000 */
[----:B------:R-:W-:Y:S01]  /*65c0*/  @P0 FSETP.NAN.AND P1, PT, R22, R22, PT ;  /* 0x000000161600020b */ /* 0x000fe20003f28000 */
[-C--:B------:R-:W-:Y:S01]  /*65d0*/  @!P0 FMUL R9, R4, R7.reuse ;  /* 0x0000000704098220 */ /* 0x080fe20000400000 */
[----:B------:R-:W-:-:S04]  /*65e0*/  @P0 FSEL R0, R22, R7, P2 ;  /* 0x0000000716000208 */ /* 0x000fc80001000000 */
[----:B------:R-:W-:Y:S01]  /*65f0*/  @P0 FSEL R8, R0, R7, !P1 ;  /* 0x0000000700080208 */ /* 0x000fe20004800000 */
[----:B------:R-:W-:Y:S01]  /*6600*/  @!P0 FFMA R8, R22, R6, R9 ;  /* 0x0000000616088223 */ /* 0x000fe20000000009 */
[----:B------:R-:W-:-:S04]  /*6610*/  FADD R0, R3, R3 ;  /* 0x0000000303007221 */ /* 0x000fc80000000000 */
[CC--:B------:R-:W-:Y:S01]  /*6620*/  FSETP.NUM.AND P1, PT, R8.reuse, R8.reuse, !P3 ;  /* 0x000000080800720b */ /* 0x0c0fe20005f27000 */
[----:B------:R-:W-:Y:S01]  /*6630*/  FFMA R0, R7, 3, -R0 ;  /* 0x4040000007007823 */ /* 0x000fe20000000800 */
[----:B------:R-:W-:-:S04]  /*6640*/  FSETP.NAN.AND P0, PT, R8, R8, PT ;  /* 0x000000080800720b */ /* 0x000fc80003f08000 */
[----:B------:R-:W-:-:S07]  /*6650*/  FSEL R0, R0, +QNAN , !P3 ;  /* 0x7fffffff00007808 */ /* 0x000fce0005800000 */
[-C--:B------:R-:W-:Y:S01]  /*6660*/  @!P1 FSEL R22, R8, R3.reuse, P3 ;  /* 0x0000000308169208 */ /* 0x080fe20001800000 */
[----:B0-----:R-:W-:-:S03]  /*6670*/  @P1 FMUL R7, R2, R3 ;  /* 0x0000000302071220 */ /* 0x001fc60000400000 */
[----:B------:R-:W-:Y:S01]  /*6680*/  @!P1 FSEL R9, R22, R3, !P0 ;  /* 0x0000000316099208 */ /* 0x000fe20004000000 */
[----:B------:R-:W-:Y:S01]  /*6690*/  @P1 FFMA R9, R8, R5, R7 ;  /* 0x0000000508091223 */ /* 0x000fe20000000007 */
[----:B-1----:R-:W-:-:S05]  /*66a0*/  FSEL R3, R0, +QNAN , !P2 ;  /* 0x7fffffff00037808 */ /* 0x002fca0005000000 */
[----:B------:R0:W-:Y:S04]  /*66b0*/  STG.E desc[UR6][R16.64], R3 ;  /* 0x0000000310007986 */ /* 0x0001e8000c101906 */
[----:B------:R-:W-:Y:S04]  /*66c0*/  STG.E desc[UR6][R18.64+0x4], R8 ;  /* 0x0000040812007986 */ /* 0x000fe8000c101906 */
[----:B------:R1:W-:Y:S04]  /*66d0*/  STG.E desc[UR6][R20.64+0x4], R9 ;  /* 0x0000040914007986 */ /* 0x0003e8000c101906 */
[----:B------:R-:W2:Y:S01]  /*66e0*/  LDG.E R0, desc[UR6][R16.64+0x8] ;  /* 0x0000080610007981 */ /* 0x000ea2000c1e1900 */
[C---:B------:R-:W-:Y:S01]  /*66f0*/  FSETP.NAN.AND P3, PT, R9.reuse, R9, PT ;  /* 0x000000090900720b */ /* 0x040fe20003f68000 */
[----:B0-----:R-:W-:-:S04]  /*6700*/  FADD R3, R9, R9 ;  /* 0x0000000909037221 */ /* 0x001fc80000000000 */
[----:B------:R-:W-:-:S05]  /*6710*/  FFMA R3, R8, 3, -R3 ;  /* 0x4040000008037823 */ /* 0x000fca0000000803 */
[----:B------:R-:W-:-:S04]  /*6720*/  FSEL R3, R3, +QNAN , !P3 ;  /* 0x7fffffff03037808 */ /* 0x000fc80005800000 */
[----:B------:R-:W-:-:S05]  /*6730*/  FSEL R3, R3, +QNAN , !P0 ;  /* 0x7fffffff03037808 */ /* 0x000fca0004000000 */
[----:B------:R0:W-:Y:S01]  /*6740*/  STG.E desc[UR6][R16.64+0x4], R3 ;  /* 0x0000040310007986 */ /* 0x0001e2000c101906 */
[----:B--2---:R-:W-:-:S13]  /*6750*/  FSETP.NAN.AND P1, PT, R0, R8, PT ;  /* 0x000000080000720b */ /* 0x004fda0003f28000 */
[----:B------:R-:W-:Y:S01]  /*6760*/  @P1 FSETP.NAN.AND P2, PT, R0, R0, PT ;  /* 0x000000000000120b */ /* 0x000fe20003f48000 */
[-C--:B------:R-:W-:Y:S01]  /*6770*/  @!P1 FMUL R23, R4, R8.reuse ;  /* 0x0000000804179220 */ /* 0x080fe20000400000 */
[----:B------:R-:W-:-:S04]  /*6780*/  @P1 FSEL R7, R0, R8, P0 ;  /* 0x0000000800071208 */ /* 0x000fc80000000000 */
[----:B------:R-:W-:Y:S01]  /*6790*/  @P1 FSEL R7, R7, R8, !P2 ;  /* 0x0000000807071208 */ /* 0x000fe20005000000 */
[----:B------:R-:W-:-:S05]  /*67a0*/  @!P1 FFMA R7, R0, R6, R23 ;  /* 0x0000000600079223 */ /* 0x000fca0000000017 */
[CC--:B------:R-:W-:Y:S01]  /*67b0*/  FSETP.NUM.AND P2, PT, R7.reuse, R7.reuse, !P3 ;  /* 0x000000070700720b */ /* 0x0c0fe20005f47000 */
[----:B------:R2:W-:Y:S01]  /*67c0*/  STG.E desc[UR6][R18.64+0x8], R7 ;  /* 0x0000080712007986 */ /* 0x0005e2000c101906 */
[----:B------:R-:W-:-:S11]  /*67d0*/  FSETP.NAN.AND P1, PT, R7, R7, PT ;  /* 0x000000070700720b */ /* 0x000fd60003f28000 */
[----:B------:R-:W-:-:S04]  /*67e0*/  @!P2 FSEL R0, R7, R9, P3 ;  /* 0x000000090700a208 */ /* 0x000fc80001800000 */
[-C--:B------:R-:W-:Y:S01]  /*67f0*/  @!P2 FSEL R23, R0, R9.reuse, !P1 ;  /* 0x000000090017a208 */ /* 0x080fe20004800000 */
[----:B------:R-:W-:-:S04]  /*6800*/  @P2 FMUL R0, R2, R9 ;  /* 0x0000000902002220 */ /* 0x000fc80000400000 */
[----:B------:R-:W-:-:S05]  /*6810*/  @P2 FFMA R23, R7, R5, R0 ;  /* 0x0000000507172223 */ /* 0x000fca0000000000 */
[----:B------:R3:W-:Y:S04]  /*6820*/  STG.E desc[UR6][R20.64+0x8], R23 ;  /* 0x0000081714007986 */ /* 0x0007e8000c101906 */
[----:B------:R-:W4:Y:S01]  /*6830*/  LDG.E R0, desc[UR6][R16.64+0xc] ;  /* 0x00000c0610007981 */ /* 0x000f22000c1e1900 */
[----:B------:R-:W-:-:S04]  /*6840*/  UIADD3 UR12, UPT, UPT, UR12, 0x4, URZ ;  /* 0x000000040c0c7890 */ /* 0x000fc8000fffe0ff */
[----:B------:R-:W-:Y:S01]  /*6850*/  UISETP.GE.AND UP0, UPT, UR12, UR5, UPT ;  /* 0x000000050c00728c */ /* 0x000fe2000bf06270 */
[----:B----4-:R-:W-:-:S13]  /*6860*/  FSETP.NAN.AND P0, PT, R0, R7, PT ;  /* 0x000000070000720b */ /* 0x010fda0003f08000 */
[----:B------:R-:W-:Y:S01]  /*6870*/  @P0 FSETP.NAN.AND P2, PT, R0, R0, PT ;  /* 0x000000000000020b */ /* 0x000fe20003f48000 */
[-C--:B-1----:R-:W-:Y:S01]  /*6880*/  @!P0 FMUL R9, R4, R7.reuse ;  /* 0x0000000704098220 */ /* 0x082fe20000400000 */
[----:B------:R-:W-:-:S04]  /*6890*/  @P0 FSEL R8, R0, R7, P1 ;  /* 0x0000000700080208 */ /* 0x000fc80000800000 */
[----:B------:R-:W-:Y:S01]  /*68a0*/  @P0 FSEL R8, R8, R7, !P2 ;  /* 0x0000000708080208 */ /* 0x000fe20005000000 */
[----:B------:R-:W-:Y:S01]  /*68b0*/  @!P0 FFMA R8, R0, R6, R9 ;  /* 0x0000000600088223 */ /* 0x000fe20000000009 */
[----:B------:R-:W-:-:S04]  /*68c0*/  FSETP.NAN.AND P2, PT, R23, R23, PT ;  /* 0x000000171700720b */ /* 0x000fc80003f48000 */
[----:B------:R-:W-:-:S13]  /*68d0*/  FSETP.NUM.AND P0, PT, R8, R8, !P2 ;  /* 0x000000080800720b */ /* 0x000fda0005707000 */
[----:B------:R-:W-:Y:S01]  /*68e0*/  @!P0 FSETP.NAN.AND P3, PT, R8, R8, PT ;  /* 0x000000080800820b */ /* 0x000fe20003f68000 */
[-C--:B------:R-:W-:Y:S01]  /*68f0*/  @P0 FMUL R9, R2, R23.reuse ;  /* 0x0000001702090220 */ /* 0x080fe20000400000 */
[----:B------:R-:W-:-:S04]  /*6900*/  @!P0 FSEL R0, R8, R23, P2 ;  /* 0x0000001708008208 */ /* 0x000fc80001000000 */
[----:B0-----:R-:W-:Y:S01]  /*6910*/  @!P0 FSEL R3, R0, R23, !P3 ;  /* 0x0000001700038208 */ /* 0x001fe20005800000 */
[C---:B------:R-:W-:Y:S01]  /*6920*/  @P0 FFMA R3, R8.reuse, R5, R9 ;  /* 0x0000000508030223 */ /* 0x040fe20000000009 */
[----:B------:R-:W-:Y:S01]  /*6930*/  FADD R0, R23, R23 ;  /* 0x0000001717007221 */ /* 0x000fe20000000000 */
[C---:B------:R-:W-:Y:S02]  /*6940*/  FSETP.NAN.AND P0, PT, R8.reuse, R8, PT ;  /* 0x000000080800720b */ /* 0x040fe40003f08000 */
[----:B------:R-:W-:Y:S01]  /*6950*/  FADD R9, R3, R3 ;  /* 0x0000000303097221 */ /* 0x000fe20000000000 */
[----:B------:R-:W-:Y:S01]  /*6960*/  FFMA R0, R7, 3, -R0 ;  /* 0x4040000007007823 */ /* 0x000fe20000000800 */
[----:B------:R-:W-:Y:S02]  /*6970*/  FSETP.NAN.AND P3, PT, R3, R3, PT ;  /* 0x000000030300720b */ /* 0x000fe40003f68000 */
[----:B------:R-:W-:Y:S02]  /*6980*/  FFMA R9, R8, 3, -R9 ;  /* 0x4040000008097823 */ /* 0x000fe40000000809 */
[----:B------:R-:W-:-:S03]  /*6990*/  FSEL R0, R0, +QNAN , !P2 ;  /* 0x7fffffff00007808 */ /* 0x000fc60005000000 */
[----:B------:R-:W-:Y:S02]  /*69a0*/  FSEL R9, R9, +QNAN , !P3 ;  /* 0x7fffffff09097808 */ /* 0x000fe40005800000 */
[----:B--2---:R-:W-:Y:S02]  /*69b0*/  FSEL R7, R0, +QNAN , !P1 ;  /* 0x7fffffff00077808 */ /* 0x004fe40004800000 */
[----:B------:R-:W-:-:S03]  /*69c0*/  FSEL R9, R9, +QNAN , !P0 ;  /* 0x7fffffff09097808 */ /* 0x000fc60004000000 */
[----:B------:R3:W-:Y:S04]  /*69d0*/  STG.E desc[UR6][R16.64+0x8], R7 ;  /* 0x0000080710007986 */ /* 0x0007e8000c101906 */
[----:B------:R3:W-:Y:S04]  /*69e0*/  STG.E desc[UR6][R18.64+0xc], R8 ;  /* 0x00000c0812007986 */ /* 0x0007e8000c101906 */
[----:B------:R3:W-:Y:S04]  /*69f0*/  STG.E desc[UR6][R20.64+0xc], R3 ;  /* 0x00000c0314007986 */ /* 0x0007e8000c101906 */
[----:B------:R3:W-:Y:S01]  /*6a00*/  STG.E desc[UR6][R16.64+0xc], R9 ;  /* 0x00000c0910007986 */ /* 0x0007e2000c101906 */
[----:B------:R-:W-:Y:S05]  /*6a10*/  BRA.U !UP0, `(.L_x_188) ;  /* 0xfffffff9087c7547 */ /* 0x000fea000b83ffff */
[----:B------:R-:W-:Y:S05]  /*6a20*/  EXIT ;  /* 0x000000000000794d */ /* 0x000fea0003800000 */
        .weak           $__internal_2_$__cuda_sm3x_div_rn_noftz_f32_slowpath
        .type           $__internal_2_$__cuda_sm3x_div_rn_noftz_f32_slowpath,@function
        .size           $__internal_2_$__cuda_sm3x_div_rn_noftz_f32_slowpath,(.L_x_203 - $__internal_2_$__cuda_sm3x_div_rn_noftz_f32_slowpath)
$__internal_2_$__cuda_sm3x_div_rn_noftz_f32_slowpath:
[----:B------:R-:W-:Y:S01]  /*6a30*/  SHF.R.U32.HI R27, RZ, 0x17, R0 ;  /* 0x00000017ff1b7819 */ /* 0x000fe20000011600 */
[----:B------:R-:W-:Y:S01]  /*6a40*/  BSSY.RECONVERGENT B1, `(.L_x_189) ;  /* 0x0000062000017945 */ /* 0x000fe20003800200 */
[----:B------:R-:W-:Y:S02]  /*6a50*/  SHF.R.U32.HI R31, RZ, 0x17, R3 ;  /* 0x00000017ff1f7819 */ /* 0x000fe40000011603 */
[----:B------:R-:W-:Y:S02]  /*6a60*/  LOP3.LUT R27, R27, 0xff, RZ, 0xc0, !PT ;  /* 0x000000ff1b1b7812 */ /* 0x000fe400078ec0ff */
[----:B------:R-:W-:-:S03]  /*6a70*/  LOP3.LUT R31, R31, 0xff, RZ, 0xc0, !PT ;  /* 0x000000ff1f1f7812 */ /* 0x000fc600078ec0ff */
[----:B------:R-:W-:Y:S02]  /*6a80*/  VIADD R32, R27, 0xffffffff ;  /* 0xffffffff1b207836 */ /* 0x000fe40000000000 */
[----:B------:R-:W-:-:S03]  /*6a90*/  VIADD R33, R31, 0xffffffff ;  /* 0xffffffff1f217836 */ /* 0x000fc60000000000 */
[----:B------:R-:W-:-:S04]  /*6aa0*/  ISETP.GT.U32.AND P0, PT, R32, 0xfd, PT ;  /* 0x000000fd2000780c */ /* 0x000fc80003f04070 */
[----:B------:R-:W-:-:S13]  /*6ab0*/  ISETP.GT.U32.OR P0, PT, R33, 0xfd, P0 ;  /* 0x000000fd2100780c */ /* 0x000fda0000704470 */
[----:B------:R-:W-:Y:S01]  /*6ac0*/  @!P0 MOV R29, RZ ;  /* 0x000000ff001d8202 */ /* 0x000fe20000000f00 */
[----:B------:R-:W-:Y:S06]  /*6ad0*/  @!P0 BRA `(.L_x_190) ;  /* 0x00000000005c8947 */ /* 0x000fec0003800000 */
[----:B------:R-:W-:Y:S02]  /*6ae0*/  FSETP.GTU.FTZ.AND P0, PT, |R3|, +INF , PT ;  /* 0x7f8000000300780b */ /* 0x000fe40003f1c200 */
        /* <DEDUP_REMOVED lines=17> */
[----:B------:R-:W-:Y:S02]  /*6c00*/  @P0 IMAD.MOV.U32 R29, RZ, RZ, RZ ;  /* 0x000000ffff1d0224 */ /* 0x000fe400078e00ff */
[----:B------:R-:W-:Y:S01]  /*6c10*/  @!P0 FFMA R3, R3, 1.84467440737095516160e+19, RZ ;  /* 0x5f80000003038823 */ /* 0x000fe200000000ff */
[----:B------:R-:W-:Y:S02]  /*6c20*/  @!P0 IMAD.MOV.U32 R29, RZ, RZ, -0x40 ;  /* 0xffffffc0ff1d8424 */ /* 0x000fe400078e00ff */
[----:B------:R-:W-:-:S03]  /*6c30*/  @!P1 FFMA R0, R0, 1.84467440737095516160e+19, RZ ;  /* 0x5f80000000009823 */ /* 0x000fc600000000ff */
[----:B------:R-:W-:-:S07]  /*6c40*/  @!P1 IADD3 R29, PT, PT, R29, 0x40, RZ ;  /* 0x000000401d1d9810 */ /* 0x000fce0007ffe0ff */
.L_x_190:
[----:B------:R-:W-:Y:S01]  /*6c50*/  LEA R35, R27, 0xc0800000, 0x17 ;  /* 0xc08000001b237811 */ /* 0x000fe200078eb8ff */
[----:B------:R-:W-:Y:S01]  /*6c60*/  VIADD R32, R31, 0xffffff81 ;  /* 0xffffff811f207836 */ /* 0x000fe20000000000 */
[----:B------:R-:W-:Y:S03]  /*6c70*/  BSSY.RECONVERGENT B2, `(.L_x_195) ;  /* 0x0000035000027945 */ /* 0x000fe60003800200 */
[----:B------:R-:W-:-:S04]  /*6c80*/  IMAD.IADD R35, R0, 0x1, -R35 ;  /* 0x0000000100237824 */ /* 0x000fc800078e0a23 */
[----:B------:R-:W0:Y:S01]  /*6c90*/  MUFU.RCP R0, R35 ;  /* 0x0000002300007308 */ /* 0x000e220000001000 */
[----:B------:R-:W-:-:S04]  /*6ca0*/  FADD.FTZ R33, -R35, -RZ ;  /* 0x800000ff23217221 */ /* 0x000fc80000010100 */
[----:B0-----:R-:W-:-:S04]  /*6cb0*/  FFMA R31, R0, R33, 1 ;  /* 0x3f800000001f7423 */ /* 0x001fc80000000021 */
[----:B------:R-:W-:Y:S01]  /*6cc0*/  FFMA R31, R0, R31, R0 ;  /* 0x0000001f001f7223 */ /* 0x000fe20000000000 */
[C---:B------:R-:W-:Y:S01]  /*6cd0*/  IMAD R0, R32.reuse, -0x800000, R3 ;  /* 0xff80000020007824 */ /* 0x040fe200078e0203 */
[----:B------:R-:W-:-:S03]  /*6ce0*/  IADD3 R32, PT, PT, R32, 0x7f, -R27 ;  /* 0x0000007f20207810 */ /* 0x000fc60007ffe81b */
[----:B------:R-:W-:Y:S01]  /*6cf0*/  FFMA R34, R0, R31, RZ ;  /* 0x0000001f00227223 */ /* 0x000fe200000000ff */
[----:B------:R-:W-:-:S03]  /*6d00*/  IADD3 R29, PT, PT, R32, R29, RZ ;  /* 0x0000001d201d7210 */ /* 0x000fc60007ffe0ff */
        /* <DEDUP_REMOVED lines=17> */
[CCC-:B------:R-:W-:Y:S01]  /*6e20*/  FFMA.RZ R27, R31.reuse, R33.reuse, R34.reuse ;  /* 0x000000211f1b7223 */ /* 0x1c0fe2000000c022 */
[CCC-:B------:R-:W-:Y:S01]  /*6e30*/  FFMA.RP R29, R31.reuse, R33.reuse, R34.reuse ;  /* 0x000000211f1d7223 */ /* 0x1c0fe20000008022 */
[----:B------:R-:W-:Y:S01]  /*6e40*/  FFMA.RM R34, R31, R33, R34 ;  /* 0x000000211f227223 */ /* 0x000fe20000004022 */
[----:B------:R-:W-:Y:S02]  /*6e50*/  IADD3 R31, PT, PT, R3, 0x20, RZ ;  /* 0x00000020031f7810 */ /* 0x000fe40007ffe0ff */
[----:B------:R-:W-:Y:S02]  /*6e60*/  LOP3.LUT R27, R27, 0x7fffff, RZ, 0xc0, !PT ;  /* 0x007fffff1b1b7812 */ /* 0x000fe400078ec0ff */
[----:B------:R-:W-:Y:S02]  /*6e70*/  ISETP.NE.AND P3, PT, R3, RZ, PT ;  /* 0x000000ff0300720c */ /* 0x000fe40003f65270 */
[----:B------:R-:W-:Y:S02]  /*6e80*/  LOP3.LUT R32, R27, 0x800000, RZ, 0xfc, !PT ;  /* 0x008000001b207812 */ /* 0x000fe400078efcff */
[----:B------:R-:W-:Y:S01]  /*6e90*/  ISETP.NE.AND P1, PT, R3, RZ, PT ;  /* 0x000000ff0300720c */ /* 0x000fe20003f25270 */
[----:B------:R-:W-:Y:S01]  /*6ea0*/  IMAD.MOV R3, RZ, RZ, -R3 ;  /* 0x000000ffff037224 */ /* 0x000fe200078e0a03 */
[----:B------:R-:W-:-:S02]  /*6eb0*/  SHF.L.U32 R31, R32, R31, RZ ;  /* 0x0000001f201f7219 */ /* 0x000fc400000006ff */
[----:B------:R-:W-:Y:S02]  /*6ec0*/  FSETP.NEU.FTZ.AND P0, PT, R29, R34, PT ;  /* 0x000000221d00720b */ /* 0x000fe40003f1d000 */
        /* <DEDUP_REMOVED lines=11> */
.L_x_197:
[----:B------:R-:W-:-:S04]  /*6f80*/  LOP3.LUT R0, R0, 0x80000000, RZ, 0xc0, !PT ;  /* 0x8000000000007812 */ /* 0x000fc800078ec0ff */
[----:B------:R-:W-:Y:S01]  /*6f90*/  LOP3.LUT R0, R0, 0x7f800000, RZ, 0xfc, !PT ;  /* 0x7f80000000007812 */ /* 0x000fe200078efcff */
[----:B------:R-:W-:Y:S06]  /*6fa0*/  BRA `(.L_x_198) ;  /* 0x0000000000047947 */ /* 0x000fec0003800000 */
.L_x_196:
[----:B------:R-:W-:-:S07]  /*6fb0*/  LEA R0, R29, R0, 0x17 ;  /* 0x000000001d007211 */ /* 0x000fce00078eb8ff */
.L_x_198:
[----:B------:R-:W-:Y:S05]  /*6fc0*/  BSYNC.RECONVERGENT B2 ;  /* 0x0000000000027941 */ /* 0x000fea0003800200 */
.L_x_195:
[----:B------:R-:W-:Y:S05]  /*6fd0*/  BRA `(.L_x_199) ;  /* 0x0000000000207947 */ /* 0x000fea0003800000 */
.L_x_194:
[----:B------:R-:W-:-:S04]  /*6fe0*/  LOP3.LUT R0, R0, 0x80000000, R3, 0x48, !PT ;  /* 0x8000000000007812 */ /* 0x000fc800078e4803 */
[----:B------:R-:W-:Y:S01]  /*6ff0*/  LOP3.LUT R0, R0, 0x7f800000, RZ, 0xfc, !PT ;  /* 0x7f80000000007812 */ /* 0x000fe200078efcff */
[----:B------:R-:W-:Y:S06]  /*7000*/  BRA `(.L_x_199) ;  /* 0x0000000000147947 */ /* 0x000fec0003800000 */
.L_x_193:
[----:B------:R-:W-:Y:S01]  /*7010*/  LOP3.LUT R0, R0, 0x80000000, R3, 0x48, !PT ;  /* 0x8000000000007812 */ /* 0x000fe200078e4803 */
[----:B------:R-:W-:Y:S06]  /*7020*/  BRA `(.L_x_199) ;  /* 0x00000000000c7947 */ /* 0x000fec0003800000 */
.L_x_192:
[----:B------:R-:W0:Y:S01]  /*7030*/  MUFU.RSQ R0, -QNAN ;  /* 0xffc0000000007908 */ /* 0x000e220000001400 */
[----:B------:R-:W-:Y:S05]  /*7040*/  BRA `(.L_x_199) ;  /* 0x0000000000047947 */ /* 0x000fea0003800000 */
.L_x_191:
[----:B------:R-:W-:-:S07]  /*7050*/  FADD.FTZ R0, R3, R0 ;  /* 0x0000000003007221 */ /* 0x000fce0000010000 */
.L_x_199:
[----:B------:R-:W-:Y:S05]  /*7060*/  BSYNC.RECONVERGENT B1 ;  /* 0x0000000000017941 */ /* 0x000fea0003800200 */
.L_x_189:
[----:B------:R-:W-:-:S04]  /*7070*/  IMAD.MOV.U32 R29, RZ, RZ, 0x0 ;  /* 0x00000000ff1d7424 */ /* 0x000fc800078e00ff */
[----:B0-----:R-:W-:Y:S05]  /*7080*/  RET.REL.NODEC R28 `(kdj_batch_f32) ;  /* 0xffffff8c1cdc7950 */ /* 0x001fea0003c3ffff */
.L_x_200:
        /* <DEDUP_REMOVED lines=15> */
.L_x_203:


//--------------------- .nv.shared.reserved.0     --------------------------
	.section	.nv.shared.reserved.0,"aw",@nobits
	.weak		__nv_reservedSMEM_offset_0_alias
	.size		__nv_reservedSMEM_offset_0_alias, 0, 64
	.other		__nv_reservedSMEM_offset_0_alias,@"STO_CUDA_RESERVED_SHARED STV_DEFAULT"
__nv_reservedSMEM_offset_0_alias:
	.zero		0
	.zero		64


//--------------------- .nv.constant0.kdj_many_series_one_param_f32 --------------------------
	.section	.nv.constant0.kdj_many_series_one_param_f32,"a",@progbits
	.sectionflags	@""
	.align	4
.nv.constant0.kdj_many_series_one_param_f32:
	.zero		984


//--------------------- .nv.constant0.kdj_batch_f32 --------------------------
	.section	.nv.constant0.kdj_batch_f32,"a",@progbits
	.sectionflags	@""
	.align	4
.nv.constant0.kdj_batch_f32:
	.zero		1040


//--------------------- SYMBOLS --------------------------

	.type		.nv.reservedSmem.offset0,@object
	.size		.nv.reservedSmem.offset0,0x4
